	.target	sm_80

	.elftype	@"ET_EXEC"


//--------------------- .note.nv.tkinfo           --------------------------
	.section	.note.nv.tkinfo,"",@"SHT_NOTE"
	.sectionflags	@"SHF_NOTE_NV_TKINFO"
	.tkinfo
        /*0018*/ 	.word	0x00000002
        /*0030*/ 	.string	""
        /*0030*/ 	.string	"ptxas"
        /*0030*/ 	.string	"Cuda compilation tools, release 13.0, V13.0.88"
        /*0030*/ 	.string	"Build cuda_13.0.r13.0/compiler.36424714_0"
        /*0030*/ 	.string	"-arch sm_80 -m 64 "



//--------------------- .note.nv.cuinfo           --------------------------
	.section	.note.nv.cuinfo,"",@"SHT_NOTE"
	.sectionflags	@"SHF_NOTE_NV_CUINFO"
        /*0018*/ 	.short	0x0002
        /*001a*/ 	.short	0x0050
        /*001c*/ 	.short	0x0082
	.zero		2


//--------------------- .nv.info                  --------------------------
	.section	.nv.info,"",@"SHT_CUDA_INFO"
	.align	4


	//----- nvinfo : EIATTR_REGCOUNT
	.align		4
        /*0000*/ 	.byte	0x04, 0x2f
        /*0002*/ 	.short	(.L_27 - .L_26)
	.align		4
.L_26:
        /*0004*/ 	.word	index@(_ZN4mmha33masked_multihead_attention_kernelIfLi224ELi256ELi4ELi64ELi64ELb0ELb0EEEv26Multihead_attention_paramsIT_XT5_EE)
        /*0008*/ 	.word	0x000000a8


	//----- nvinfo : EIATTR_FRAME_SIZE
	.align		4
.L_27:
        /*000c*/ 	.byte	0x04, 0x11
        /*000e*/ 	.short	(.L_29 - .L_28)
	.align		4
.L_28:
        /*0010*/ 	.word	index@($__internal_19_$__cuda_sm70_shflsync_bfly_p)
        /*0014*/ 	.word	0x00000000


	//----- nvinfo : EIATTR_FRAME_SIZE
	.align		4
.L_29:
        /*0018*/ 	.byte	0x04, 0x11
        /*001a*/ 	.short	(.L_31 - .L_30)
	.align		4
.L_30:
        /*001c*/ 	.word	index@(_ZN4mmha33masked_multihead_attention_kernelIfLi224ELi256ELi4ELi64ELi64ELb0ELb0EEEv26Multihead_attention_paramsIT_XT5_EE)
        /*0020*/ 	.word	0x00000000


	//----- nvinfo : EIATTR_REGCOUNT
	.align		4
.L_31:
        /*0024*/ 	.byte	0x04, 0x2f
        /*0026*/ 	.short	(.L_33 - .L_32)
	.align		4
.L_32:
        /*0028*/ 	.word	index@(_ZN4mmha33masked_multihead_attention_kernelIfLi224ELi256ELi2ELi64ELi128ELb0ELb0EEEv26Multihead_attention_paramsIT_XT5_EE)
        /*002c*/ 	.word	0x000000ff


	//----- nvinfo : EIATTR_FRAME_SIZE
	.align		4
.L_33:
        /*0030*/ 	.byte	0x04, 0x11
        /*0032*/ 	.short	(.L_35 - .L_34)
	.align		4
.L_34:
        /*0034*/ 	.word	index@($__internal_18_$__cuda_sm70_shflsync_bfly_p)
        /*0038*/ 	.word	0x00000000


	//----- nvinfo : EIATTR_FRAME_SIZE
	.align		4
.L_35:
        /*003c*/ 	.byte	0x04, 0x11
        /*003e*/ 	.short	(.L_37 - .L_36)
	.align		4
.L_36:
        /*0040*/ 	.word	index@(_ZN4mmha33masked_multihead_attention_kernelIfLi224ELi256ELi2ELi64ELi128ELb0ELb0EEEv26Multihead_attention_paramsIT_XT5_EE)
        /*0044*/ 	.word	0x00000078


	//----- nvinfo : EIATTR_REGCOUNT
	.align		4
.L_37:
        /*0048*/ 	.byte	0x04, 0x2f
        /*004a*/ 	.short	(.L_39 - .L_38)
	.align		4
.L_38:
        /*004c*/ 	.word	index@(_ZN4mmha33masked_multihead_attention_kernelIfLi224ELi256ELi1ELi64ELi256ELb0ELb0EEEv26Multihead_attention_paramsIT_XT5_EE)
        /*0050*/ 	.word	0x000000ff


	//----- nvinfo : EIATTR_FRAME_SIZE
	.align		4
.L_39:
        /*0054*/ 	.byte	0x04, 0x11
        /*0056*/ 	.short	(.L_41 - .L_40)
	.align		4
.L_40:
        /*0058*/ 	.word	index@(_ZN4mmha33masked_multihead_attention_kernelIfLi224ELi256ELi1ELi64ELi256ELb0ELb0EEEv26Multihead_attention_paramsIT_XT5_EE)
        /*005c*/ 	.word	0x00000480


	//----- nvinfo : EIATTR_REGCOUNT
	.align		4
.L_41:
        /*0060*/ 	.byte	0x04, 0x2f
        /*0062*/ 	.short	(.L_43 - .L_42)
	.align		4
.L_42:
        /*0064*/ 	.word	index@(_ZN4mmha33masked_multihead_attention_kernelIfLi224ELi256ELi4ELi64ELi64ELb0ELb1EEEv26Multihead_attention_paramsIT_XT5_EE)
        /*0068*/ 	.word	0x000000a7


	//----- nvinfo : EIATTR_FRAME_SIZE
	.align		4
.L_43:
        /*006c*/ 	.byte	0x04, 0x11
        /*006e*/ 	.short	(.L_45 - .L_44)
	.align		4
.L_44:
        /*0070*/ 	.word	index@($__internal_17_$__cuda_sm70_shflsync_bfly_p)
        /*0074*/ 	.word	0x00000000


	//----- nvinfo : EIATTR_FRAME_SIZE
	.align		4
.L_45:
        /*0078*/ 	.byte	0x04, 0x11
        /*007a*/ 	.short	(.L_47 - .L_46)
	.align		4
.L_46:
        /*007c*/ 	.word	index@(_ZN4mmha33masked_multihead_attention_kernelIfLi224ELi256ELi4ELi64ELi64ELb0ELb1EEEv26Multihead_attention_paramsIT_XT5_EE)
        /*0080*/ 	.word	0x00000000


	//----- nvinfo : EIATTR_REGCOUNT
	.align		4
.L_47:
        /*0084*/ 	.byte	0x04, 0x2f
        /*0086*/ 	.short	(.L_49 - .L_48)
	.align		4
.L_48:
        /*0088*/ 	.word	index@(_ZN4mmha33masked_multihead_attention_kernelIfLi224ELi256ELi2ELi64ELi128ELb0ELb1EEEv26Multihead_attention_paramsIT_XT5_EE)
        /*008c*/ 	.word	0x000000ff


	//----- nvinfo : EIATTR_FRAME_SIZE
	.align		4
.L_49:
        /*0090*/ 	.byte	0x04, 0x11
        /*0092*/ 	.short	(.L_51 - .L_50)
	.align		4
.L_50:
        /*0094*/ 	.word	index@($__internal_16_$__cuda_sm70_shflsync_bfly_p)
        /*0098*/ 	.word	0x00000000


	//----- nvinfo : EIATTR_FRAME_SIZE
	.align		4
.L_51:
        /*009c*/ 	.byte	0x04, 0x11
        /*009e*/ 	.short	(.L_53 - .L_52)
	.align		4
.L_52:
        /*00a0*/ 	.word	index@(_ZN4mmha33masked_multihead_attention_kernelIfLi224ELi256ELi2ELi64ELi128ELb0ELb1EEEv26Multihead_attention_paramsIT_XT5_EE)
        /*00a4*/ 	.word	0x00000080


	//----- nvinfo : EIATTR_REGCOUNT
	.align		4
.L_53:
        /*00a8*/ 	.byte	0x04, 0x2f
        /*00aa*/ 	.short	(.L_55 - .L_54)
	.align		4
.L_54:
        /*00ac*/ 	.word	index@(_ZN4mmha33masked_multihead_attention_kernelIfLi224ELi256ELi1ELi64ELi256ELb0ELb1EEEv26Multihead_attention_paramsIT_XT5_EE)
        /*00b0*/ 	.word	0x000000ff


	//----- nvinfo : EIATTR_FRAME_SIZE
	.align		4
.L_55:
        /*00b4*/ 	.byte	0x04, 0x11
        /*00b6*/ 	.short	(.L_57 - .L_56)
	.align		4
.L_56:
        /*00b8*/ 	.word	index@(_ZN4mmha33masked_multihead_attention_kernelIfLi224ELi256ELi1ELi64ELi256ELb0ELb1EEEv26Multihead_attention_paramsIT_XT5_EE)
        /*00bc*/ 	.word	0x000004a0


	//----- nvinfo : EIATTR_REGCOUNT
	.align		4
.L_57:
        /*00c0*/ 	.byte	0x04, 0x2f
        /*00c2*/ 	.short	(.L_59 - .L_58)
	.align		4
.L_58:
        /*00c4*/ 	.word	index@(_ZN4mmha33masked_multihead_attention_kernelItLi224ELi256ELi4ELi32ELi64ELb0ELb0EEEv26Multihead_attention_paramsIT_XT5_EE)
        /*00c8*/ 	.word	0x00000060


	//----- nvinfo : EIATTR_FRAME_SIZE
	.align		4
.L_59:
        /*00cc*/ 	.byte	0x04, 0x11
        /*00ce*/ 	.short	(.L_61 - .L_60)
	.align		4
.L_60:
        /*00d0*/ 	.word	index@($__internal_15_$__cuda_sm70_shflsync_bfly_p)
        /*00d4*/ 	.word	0x00000000


	//----- nvinfo : EIATTR_FRAME_SIZE
	.align		4
.L_61:
        /*00d8*/ 	.byte	0x04, 0x11
        /*00da*/ 	.short	(.L_63 - .L_62)
	.align		4
.L_62:
        /*00dc*/ 	.word	index@(_ZN4mmha33masked_multihead_attention_kernelItLi224ELi256ELi4ELi32ELi64ELb0ELb0EEEv26Multihead_attention_paramsIT_XT5_EE)
        /*00e0*/ 	.word	0x00000000


	//----- nvinfo : EIATTR_REGCOUNT
	.align		4
.L_63:
        /*00e4*/ 	.byte	0x04, 0x2f
        /*00e6*/ 	.short	(.L_65 - .L_64)
	.align		4
.L_64:
        /*00e8*/ 	.word	index@(_ZN4mmha33masked_multihead_attention_kernelItLi224ELi256ELi2ELi32ELi128ELb0ELb0EEEv26Multihead_attention_paramsIT_XT5_EE)
        /*00ec*/ 	.word	0x000000a7


	//----- nvinfo : EIATTR_FRAME_SIZE
	.align		4
.L_65:
        /*00f0*/ 	.byte	0x04, 0x11
        /*00f2*/ 	.short	(.L_67 - .L_66)
	.align		4
.L_66:
        /*00f4*/ 	.word	index@($__internal_14_$__cuda_sm70_shflsync_bfly_p)
        /*00f8*/ 	.word	0x00000000


	//----- nvinfo : EIATTR_FRAME_SIZE
	.align		4
.L_67:
        /*00fc*/ 	.byte	0x04, 0x11
        /*00fe*/ 	.short	(.L_69 - .L_68)
	.align		4
.L_68:
        /*0100*/ 	.word	index@(_ZN4mmha33masked_multihead_attention_kernelItLi224ELi256ELi2ELi32ELi128ELb0ELb0EEEv26Multihead_attention_paramsIT_XT5_EE)
        /*0104*/ 	.word	0x00000000


	//----- nvinfo : EIATTR_REGCOUNT
	.align		4
.L_69:
        /*0108*/ 	.byte	0x04, 0x2f
        /*010a*/ 	.short	(.L_71 - .L_70)
	.align		4
.L_70:
        /*010c*/ 	.word	index@(_ZN4mmha33masked_multihead_attention_kernelItLi224ELi256ELi1ELi32ELi256ELb0ELb0EEEv26Multihead_attention_paramsIT_XT5_EE)
        /*0110*/ 	.word	0x000000ff


	//----- nvinfo : EIATTR_FRAME_SIZE
	.align		4
.L_71:
        /*0114*/ 	.byte	0x04, 0x11
        /*0116*/ 	.short	(.L_73 - .L_72)
	.align		4
.L_72:
        /*0118*/ 	.word	index@($__internal_13_$__cuda_sm70_shflsync_bfly_p)
        /*011c*/ 	.word	0x00000000


	//----- nvinfo : EIATTR_FRAME_SIZE
	.align		4
.L_73:
        /*0120*/ 	.byte	0x04, 0x11
        /*0122*/ 	.short	(.L_75 - .L_74)
	.align		4
.L_74:
        /*0124*/ 	.word	index@(_ZN4mmha33masked_multihead_attention_kernelItLi224ELi256ELi1ELi32ELi256ELb0ELb0EEEv26Multihead_attention_paramsIT_XT5_EE)
        /*0128*/ 	.word	0x00000048


	//----- nvinfo : EIATTR_REGCOUNT
	.align		4
.L_75:
        /*012c*/ 	.byte	0x04, 0x2f
        /*012e*/ 	.short	(.L_77 - .L_76)
	.align		4
.L_76:
        /*0130*/ 	.word	index@(_ZN4mmha33masked_multihead_attention_kernelItLi224ELi256ELi4ELi32ELi64ELb0ELb1EEEv26Multihead_attention_paramsIT_XT5_EE)
        /*0134*/ 	.word	0x0000006b


	//----- nvinfo : EIATTR_FRAME_SIZE
	.align		4
.L_77:
        /*0138*/ 	.byte	0x04, 0x11
        /*013a*/ 	.short	(.L_79 - .L_78)
	.align		4
.L_78:
        /*013c*/ 	.word	index@($__internal_12_$__cuda_sm70_shflsync_bfly_p)
        /*0140*/ 	.word	0x00000000


	//----- nvinfo : EIATTR_FRAME_SIZE
	.align		4
.L_79:
        /*0144*/ 	.byte	0x04, 0x11
        /*0146*/ 	.short	(.L_81 - .L_80)
	.align		4
.L_80:
        /*0148*/ 	.word	index@(_ZN4mmha33masked_multihead_attention_kernelItLi224ELi256ELi4ELi32ELi64ELb0ELb1EEEv26Multihead_attention_paramsIT_XT5_EE)
        /*014c*/ 	.word	0x00000000


	//----- nvinfo : EIATTR_REGCOUNT
	.align		4
.L_81:
        /*0150*/ 	.byte	0x04, 0x2f
        /*0152*/ 	.short	(.L_83 - .L_82)
	.align		4
.L_82:
        /*0154*/ 	.word	index@(_ZN4mmha33masked_multihead_attention_kernelItLi224ELi256ELi2ELi32ELi128ELb0ELb1EEEv26Multihead_attention_paramsIT_XT5_EE)
        /*0158*/ 	.word	0x000000a7


	//----- nvinfo : EIATTR_FRAME_SIZE
	.align		4
.L_83:
        /*015c*/ 	.byte	0x04, 0x11
        /*015e*/ 	.short	(.L_85 - .L_84)
	.align		4
.L_84:
        /*0160*/ 	.word	index@($__internal_11_$__cuda_sm70_shflsync_bfly_p)
        /*0164*/ 	.word	0x00000000


	//----- nvinfo : EIATTR_FRAME_SIZE
	.align		4
.L_85:
        /*0168*/ 	.byte	0x04, 0x11
        /*016a*/ 	.short	(.L_87 - .L_86)
	.align		4
.L_86:
        /*016c*/ 	.word	index@(_ZN4mmha33masked_multihead_attention_kernelItLi224ELi256ELi2ELi32ELi128ELb0ELb1EEEv26Multihead_attention_paramsIT_XT5_EE)
        /*0170*/ 	.word	0x00000000


	//----- nvinfo : EIATTR_REGCOUNT
	.align		4
.L_87:
        /*0174*/ 	.byte	0x04, 0x2f
        /*0176*/ 	.short	(.L_89 - .L_88)
	.align		4
.L_88:
        /*0178*/ 	.word	index@(_ZN4mmha33masked_multihead_attention_kernelItLi224ELi256ELi1ELi32ELi256ELb0ELb1EEEv26Multihead_attention_paramsIT_XT5_EE)
        /*017c*/ 	.word	0x000000ff


	//----- nvinfo : EIATTR_FRAME_SIZE
	.align		4
.L_89:
        /*0180*/ 	.byte	0x04, 0x11
        /*0182*/ 	.short	(.L_91 - .L_90)
	.align		4
.L_90:
        /*0184*/ 	.word	index@($__internal_10_$__cuda_sm70_shflsync_bfly_p)
        /*0188*/ 	.word	0x00000000


	//----- nvinfo : EIATTR_FRAME_SIZE
	.align		4
.L_91:
        /*018c*/ 	.byte	0x04, 0x11
        /*018e*/ 	.short	(.L_93 - .L_92)
	.align		4
.L_92:
        /*0190*/ 	.word	index@(_ZN4mmha33masked_multihead_attention_kernelItLi224ELi256ELi1ELi32ELi256ELb0ELb1EEEv26Multihead_attention_paramsIT_XT5_EE)
        /*0194*/ 	.word	0x00000040


	//----- nvinfo : EIATTR_REGCOUNT
	.align		4
.L_93:
        /*0198*/ 	.byte	0x04, 0x2f
        /*019a*/ 	.short	(.L_95 - .L_94)
	.align		4
.L_94:
        /*019c*/ 	.word	index@(_ZN4mmha33masked_multihead_attention_kernelIfLi224ELi256ELi4ELi64ELi64ELb1ELb0EEEv26Multihead_attention_paramsIT_XT5_EE)
        /*01a0*/ 	.word	0x000000f4


	//----- nvinfo : EIATTR_FRAME_SIZE
	.align		4
.L_95:
        /*01a4*/ 	.byte	0x04, 0x11
        /*01a6*/ 	.short	(.L_97 - .L_96)
	.align		4
.L_96:
        /*01a8*/ 	.word	index@($__internal_9_$__cuda_sm70_shflsync_bfly_p)
        /*01ac*/ 	.word	0x00000000


	//----- nvinfo : EIATTR_FRAME_SIZE
	.align		4
.L_97:
        /*01b0*/ 	.byte	0x04, 0x11
        /*01b2*/ 	.short	(.L_99 - .L_98)
	.align		4
.L_98:
        /*01b4*/ 	.word	index@(_ZN4mmha33masked_multihead_attention_kernelIfLi224ELi256ELi4ELi64ELi64ELb1ELb0EEEv26Multihead_attention_paramsIT_XT5_EE)
        /*01b8*/ 	.word	0x00000000


	//----- nvinfo : EIATTR_REGCOUNT
	.align		4
.L_99:
        /*01bc*/ 	.byte	0x04, 0x2f
        /*01be*/ 	.short	(.L_101 - .L_100)
	.align		4
.L_100:
        /*01c0*/ 	.word	index@(_ZN4mmha33masked_multihead_attention_kernelIfLi224ELi256ELi2ELi64ELi128ELb1ELb0EEEv26Multihead_attention_paramsIT_XT5_EE)
        /*01c4*/ 	.word	0x000000ff


	//----- nvinfo : EIATTR_FRAME_SIZE
	.align		4
.L_101:
        /*01c8*/ 	.byte	0x04, 0x11
        /*01ca*/ 	.short	(.L_103 - .L_102)
	.align		4
.L_102:
        /*01cc*/ 	.word	index@($__internal_8_$__cuda_sm70_shflsync_bfly_p)
        /*01d0*/ 	.word	0x00000000


	//----- nvinfo : EIATTR_FRAME_SIZE
	.align		4
.L_103:
        /*01d4*/ 	.byte	0x04, 0x11
        /*01d6*/ 	.short	(.L_105 - .L_104)
	.align		4
.L_104:
        /*01d8*/ 	.word	index@(_ZN4mmha33masked_multihead_attention_kernelIfLi224ELi256ELi2ELi64ELi128ELb1ELb0EEEv26Multihead_attention_paramsIT_XT5_EE)
        /*01dc*/ 	.word	0x000002c0


	//----- nvinfo : EIATTR_REGCOUNT
	.align		4
.L_105:
        /*01e0*/ 	.byte	0x04, 0x2f
        /*01e2*/ 	.short	(.L_107 - .L_106)
	.align		4
.L_106:
        /*01e4*/ 	.word	index@(_ZN4mmha33masked_multihead_attention_kernelIfLi224ELi256ELi1ELi64ELi256ELb1ELb0EEEv26Multihead_attention_paramsIT_XT5_EE)
        /*01e8*/ 	.word	0x000000ff


	//----- nvinfo : EIATTR_FRAME_SIZE
	.align		4
.L_107:
        /*01ec*/ 	.byte	0x04, 0x11
        /*01ee*/ 	.short	(.L_109 - .L_108)
	.align		4
.L_108:
        /*01f0*/ 	.word	index@(_ZN4mmha33masked_multihead_attention_kernelIfLi224ELi256ELi1ELi64ELi256ELb1ELb0EEEv26Multihead_attention_paramsIT_XT5_EE)
        /*01f4*/ 	.word	0x00000820


	//----- nvinfo : EIATTR_REGCOUNT
	.align		4
.L_109:
        /*01f8*/ 	.byte	0x04, 0x2f
        /*01fa*/ 	.short	(.L_111 - .L_110)
	.align		4
.L_110:
        /*01fc*/ 	.word	index@(_ZN4mmha33masked_multihead_attention_kernelIfLi224ELi256ELi4ELi64ELi64ELb1ELb1EEEv26Multihead_attention_paramsIT_XT5_EE)
        /*0200*/ 	.word	0x000000f2


	//----- nvinfo : EIATTR_FRAME_SIZE
	.align		4
.L_111:
        /*0204*/ 	.byte	0x04, 0x11
        /*0206*/ 	.short	(.L_113 - .L_112)
	.align		4
.L_112:
        /*0208*/ 	.word	index@($__internal_7_$__cuda_sm70_shflsync_bfly_p)
        /*020c*/ 	.word	0x00000000


	//----- nvinfo : EIATTR_FRAME_SIZE
	.align		4
.L_113:
        /*0210*/ 	.byte	0x04, 0x11
        /*0212*/ 	.short	(.L_115 - .L_114)
	.align		4
.L_114:
        /*0214*/ 	.word	index@(_ZN4mmha33masked_multihead_attention_kernelIfLi224ELi256ELi4ELi64ELi64ELb1ELb1EEEv26Multihead_attention_paramsIT_XT5_EE)
        /*0218*/ 	.word	0x00000000


	//----- nvinfo : EIATTR_REGCOUNT
	.align		4
.L_115:
        /*021c*/ 	.byte	0x04, 0x2f
        /*021e*/ 	.short	(.L_117 - .L_116)
	.align		4
.L_116:
        /*0220*/ 	.word	index@(_ZN4mmha33masked_multihead_attention_kernelIfLi224ELi256ELi2ELi64ELi128ELb1ELb1EEEv26Multihead_attention_paramsIT_XT5_EE)
        /*0224*/ 	.word	0x000000ff


	//----- nvinfo : EIATTR_FRAME_SIZE
	.align		4
.L_117:
        /*0228*/ 	.byte	0x04, 0x11
        /*022a*/ 	.short	(.L_119 - .L_118)
	.align		4
.L_118:
        /*022c*/ 	.word	index@($__internal_6_$__cuda_sm70_shflsync_bfly_p)
        /*0230*/ 	.word	0x00000000


	//----- nvinfo : EIATTR_FRAME_SIZE
	.align		4
.L_119:
        /*0234*/ 	.byte	0x04, 0x11
        /*0236*/ 	.short	(.L_121 - .L_120)
	.align		4
.L_120:
        /*0238*/ 	.word	index@(_ZN4mmha33masked_multihead_attention_kernelIfLi224ELi256ELi2ELi64ELi128ELb1ELb1EEEv26Multihead_attention_paramsIT_XT5_EE)
        /*023c*/ 	.word	0x000002c0


	//----- nvinfo : EIATTR_REGCOUNT
	.align		4
.L_121:
        /*0240*/ 	.byte	0x04, 0x2f
        /*0242*/ 	.short	(.L_123 - .L_122)
	.align		4
.L_122:
        /*0244*/ 	.word	index@(_ZN4mmha33masked_multihead_attention_kernelIfLi224ELi256ELi1ELi64ELi256ELb1ELb1EEEv26Multihead_attention_paramsIT_XT5_EE)
        /*0248*/ 	.word	0x000000ff


	//----- nvinfo : EIATTR_FRAME_SIZE
	.align		4
.L_123:
        /*024c*/ 	.byte	0x04, 0x11
        /*024e*/ 	.short	(.L_125 - .L_124)
	.align		4
.L_124:
        /*0250*/ 	.word	index@(_ZN4mmha33masked_multihead_attention_kernelIfLi224ELi256ELi1ELi64ELi256ELb1ELb1EEEv26Multihead_attention_paramsIT_XT5_EE)
        /*0254*/ 	.word	0x00000820


	//----- nvinfo : EIATTR_REGCOUNT
	.align		4
.L_125:
        /*0258*/ 	.byte	0x04, 0x2f
        /*025a*/ 	.short	(.L_127 - .L_126)
	.align		4
.L_126:
        /*025c*/ 	.word	index@(_ZN4mmha33masked_multihead_attention_kernelItLi224ELi256ELi4ELi32ELi64ELb1ELb0EEEv26Multihead_attention_paramsIT_XT5_EE)
        /*0260*/ 	.word	0x00000084


	//----- nvinfo : EIATTR_FRAME_SIZE
	.align		4
.L_127:
        /*0264*/ 	.byte	0x04, 0x11
        /*0266*/ 	.short	(.L_129 - .L_128)
	.align		4
.L_128:
        /*0268*/ 	.word	index@($__internal_5_$__cuda_sm70_shflsync_bfly_p)
        /*026c*/ 	.word	0x00000000


	//----- nvinfo : EIATTR_FRAME_SIZE
	.align		4
.L_129:
        /*0270*/ 	.byte	0x04, 0x11
        /*0272*/ 	.short	(.L_131 - .L_130)
	.align		4
.L_130:
        /*0274*/ 	.word	index@(_ZN4mmha33masked_multihead_attention_kernelItLi224ELi256ELi4ELi32ELi64ELb1ELb0EEEv26Multihead_attention_paramsIT_XT5_EE)
        /*0278*/ 	.word	0x00000000


	//----- nvinfo : EIATTR_REGCOUNT
	.align		4
.L_131:
        /*027c*/ 	.byte	0x04, 0x2f
        /*027e*/ 	.short	(.L_133 - .L_132)
	.align		4
.L_132:
        /*0280*/ 	.word	index@(_ZN4mmha33masked_multihead_attention_kernelItLi224ELi256ELi2ELi32ELi128ELb1ELb0EEEv26Multihead_attention_paramsIT_XT5_EE)
        /*0284*/ 	.word	0x000000e5


	//----- nvinfo : EIATTR_FRAME_SIZE
	.align		4
.L_133:
        /*0288*/ 	.byte	0x04, 0x11
        /*028a*/ 	.short	(.L_135 - .L_134)
	.align		4
.L_134:
        /*028c*/ 	.word	index@($__internal_4_$__cuda_sm70_shflsync_bfly_p)
        /*0290*/ 	.word	0x00000000


	//----- nvinfo : EIATTR_FRAME_SIZE
	.align		4
.L_135:
        /*0294*/ 	.byte	0x04, 0x11
        /*0296*/ 	.short	(.L_137 - .L_136)
	.align		4
.L_136:
        /*0298*/ 	.word	index@(_ZN4mmha33masked_multihead_attention_kernelItLi224ELi256ELi2ELi32ELi128ELb1ELb0EEEv26Multihead_attention_paramsIT_XT5_EE)
        /*029c*/ 	.word	0x00000000


	//----- nvinfo : EIATTR_REGCOUNT
	.align		4
.L_137:
        /*02a0*/ 	.byte	0x04, 0x2f
        /*02a2*/ 	.short	(.L_139 - .L_138)
	.align		4
.L_138:
        /*02a4*/ 	.word	index@(_ZN4mmha33masked_multihead_attention_kernelItLi224ELi256ELi1ELi32ELi256ELb1ELb0EEEv26Multihead_attention_paramsIT_XT5_EE)
        /*02a8*/ 	.word	0x000000ff


	//----- nvinfo : EIATTR_FRAME_SIZE
	.align		4
.L_139:
        /*02ac*/ 	.byte	0x04, 0x11
        /*02ae*/ 	.short	(.L_141 - .L_140)
	.align		4
.L_140:
        /*02b0*/ 	.word	index@($__internal_3_$__cuda_sm70_shflsync_bfly_p)
        /*02b4*/ 	.word	0x00000000


	//----- nvinfo : EIATTR_FRAME_SIZE
	.align		4
.L_141:
        /*02b8*/ 	.byte	0x04, 0x11
        /*02ba*/ 	.short	(.L_143 - .L_142)
	.align		4
.L_142:
        /*02bc*/ 	.word	index@(_ZN4mmha33masked_multihead_attention_kernelItLi224ELi256ELi1ELi32ELi256ELb1ELb0EEEv26Multihead_attention_paramsIT_XT5_EE)
        /*02c0*/ 	.word	0x000002c8


	//----- nvinfo : EIATTR_REGCOUNT
	.align		4
.L_143:
        /*02c4*/ 	.byte	0x04, 0x2f
        /*02c6*/ 	.short	(.L_145 - .L_144)
	.align		4
.L_144:
        /*02c8*/ 	.word	index@(_ZN4mmha33masked_multihead_attention_kernelItLi224ELi256ELi4ELi32ELi64ELb1ELb1EEEv26Multihead_attention_paramsIT_XT5_EE)
        /*02cc*/ 	.word	0x00000088


	//----- nvinfo : EIATTR_FRAME_SIZE
	.align		4
.L_145:
        /*02d0*/ 	.byte	0x04, 0x11
        /*02d2*/ 	.short	(.L_147 - .L_146)
	.align		4
.L_146:
        /*02d4*/ 	.word	index@($__internal_2_$__cuda_sm70_shflsync_bfly_p)
        /*02d8*/ 	.word	0x00000000


	//----- nvinfo : EIATTR_FRAME_SIZE
	.align		4
.L_147:
        /*02dc*/ 	.byte	0x04, 0x11
        /*02de*/ 	.short	(.L_149 - .L_148)
	.align		4
.L_148:
        /*02e0*/ 	.word	index@(_ZN4mmha33masked_multihead_attention_kernelItLi224ELi256ELi4ELi32ELi64ELb1ELb1EEEv26Multihead_attention_paramsIT_XT5_EE)
        /*02e4*/ 	.word	0x00000000


	//----- nvinfo : EIATTR_REGCOUNT
	.align		4
.L_149:
        /*02e8*/ 	.byte	0x04, 0x2f
        /*02ea*/ 	.short	(.L_151 - .L_150)
	.align		4
.L_150:
        /*02ec*/ 	.word	index@(_ZN4mmha33masked_multihead_attention_kernelItLi224ELi256ELi2ELi32ELi128ELb1ELb1EEEv26Multihead_attention_paramsIT_XT5_EE)
        /*02f0*/ 	.word	0x000000e7


	//----- nvinfo : EIATTR_FRAME_SIZE
	.align		4
.L_151:
        /*02f4*/ 	.byte	0x04, 0x11
        /*02f6*/ 	.short	(.L_153 - .L_152)
	.align		4
.L_152:
        /*02f8*/ 	.word	index@($__internal_1_$__cuda_sm70_shflsync_bfly_p)
        /*02fc*/ 	.word	0x00000000


	//----- nvinfo : EIATTR_FRAME_SIZE
	.align		4
.L_153:
        /*0300*/ 	.byte	0x04, 0x11
        /*0302*/ 	.short	(.L_155 - .L_154)
	.align		4
.L_154:
        /*0304*/ 	.word	index@(_ZN4mmha33masked_multihead_attention_kernelItLi224ELi256ELi2ELi32ELi128ELb1ELb1EEEv26Multihead_attention_paramsIT_XT5_EE)
        /*0308*/ 	.word	0x00000000


	//----- nvinfo : EIATTR_REGCOUNT
	.align		4
.L_155:
        /*030c*/ 	.byte	0x04, 0x2f
        /*030e*/ 	.short	(.L_157 - .L_156)
	.align		4
.L_156:
        /*0310*/ 	.word	index@(_ZN4mmha33masked_multihead_attention_kernelItLi224ELi256ELi1ELi32ELi256ELb1ELb1EEEv26Multihead_attention_paramsIT_XT5_EE)
        /*0314*/ 	.word	0x000000ff


	//----- nvinfo : EIATTR_FRAME_SIZE
	.align		4
.L_157:
        /*0318*/ 	.byte	0x04, 0x11
        /*031a*/ 	.short	(.L_159 - .L_158)
	.align		4
.L_158:
        /*031c*/ 	.word	index@($__internal_0_$__cuda_sm70_shflsync_bfly_p)
        /*0320*/ 	.word	0x00000000


	//----- nvinfo : EIATTR_FRAME_SIZE
	.align		4
.L_159:
        /*0324*/ 	.byte	0x04, 0x11
        /*0326*/ 	.short	(.L_161 - .L_160)
	.align		4
.L_160:
        /*0328*/ 	.word	index@(_ZN4mmha33masked_multihead_attention_kernelItLi224ELi256ELi1ELi32ELi256ELb1ELb1EEEv26Multihead_attention_paramsIT_XT5_EE)
        /*032c*/ 	.word	0x000002b8


	//----- nvinfo : EIATTR_MIN_STACK_SIZE
	.align		4
.L_161:
        /*0330*/ 	.byte	0x04, 0x12
        /*0332*/ 	.short	(.L_163 - .L_162)
	.align		4
.L_162:
        /*0334*/ 	.word	index@(_ZN4mmha33masked_multihead_attention_kernelItLi224ELi256ELi1ELi32ELi256ELb1ELb1EEEv26Multihead_attention_paramsIT_XT5_EE)
        /*0338*/ 	.word	0x000002b8


	//----- nvinfo : EIATTR_MIN_STACK_SIZE
	.align		4
.L_163:
        /*033c*/ 	.byte	0x04, 0x12
        /*033e*/ 	.short	(.L_165 - .L_164)
	.align		4
.L_164:
        /*0340*/ 	.word	index@(_ZN4mmha33masked_multihead_attention_kernelItLi224ELi256ELi2ELi32ELi128ELb1ELb1EEEv26Multihead_attention_paramsIT_XT5_EE)
        /*0344*/ 	.word	0x00000000


	//----- nvinfo : EIATTR_MIN_STACK_SIZE
	.align		4
.L_165:
        /*0348*/ 	.byte	0x04, 0x12
        /*034a*/ 	.short	(.L_167 - .L_166)
	.align		4
.L_166:
        /*034c*/ 	.word	index@(_ZN4mmha33masked_multihead_attention_kernelItLi224ELi256ELi4ELi32ELi64ELb1ELb1EEEv26Multihead_attention_paramsIT_XT5_EE)
        /*0350*/ 	.word	0x00000000


	//----- nvinfo : EIATTR_MIN_STACK_SIZE
	.align		4
.L_167:
        /*0354*/ 	.byte	0x04, 0x12
        /*0356*/ 	.short	(.L_169 - .L_168)
	.align		4
.L_168:
        /*0358*/ 	.word	index@(_ZN4mmha33masked_multihead_attention_kernelItLi224ELi256ELi1ELi32ELi256ELb1ELb0EEEv26Multihead_attention_paramsIT_XT5_EE)
        /*035c*/ 	.word	0x000002c8


	//----- nvinfo : EIATTR_MIN_STACK_SIZE
	.align		4
.L_169:
        /*0360*/ 	.byte	0x04, 0x12
        /*0362*/ 	.short	(.L_171 - .L_170)
	.align		4
.L_170:
        /*0364*/ 	.word	index@(_ZN4mmha33masked_multihead_attention_kernelItLi224ELi256ELi2ELi32ELi128ELb1ELb0EEEv26Multihead_attention_paramsIT_XT5_EE)
        /*0368*/ 	.word	0x00000000


	//----- nvinfo : EIATTR_MIN_STACK_SIZE
	.align		4
.L_171:
        /*036c*/ 	.byte	0x04, 0x12
        /*036e*/ 	.short	(.L_173 - .L_172)
	.align		4
.L_172:
        /*0370*/ 	.word	index@(_ZN4mmha33masked_multihead_attention_kernelItLi224ELi256ELi4ELi32ELi64ELb1ELb0EEEv26Multihead_attention_paramsIT_XT5_EE)
        /*0374*/ 	.word	0x00000000


	//----- nvinfo : EIATTR_MIN_STACK_SIZE
	.align		4
.L_173:
        /*0378*/ 	.byte	0x04, 0x12
        /*037a*/ 	.short	(.L_175 - .L_174)
	.align		4
.L_174:
        /*037c*/ 	.word	index@(_ZN4mmha33masked_multihead_attention_kernelIfLi224ELi256ELi1ELi64ELi256ELb1ELb1EEEv26Multihead_attention_paramsIT_XT5_EE)
        /*0380*/ 	.word	0x00000820


	//----- nvinfo : EIATTR_MIN_STACK_SIZE
	.align		4
.L_175:
        /*0384*/ 	.byte	0x04, 0x12
        /*0386*/ 	.short	(.L_177 - .L_176)
	.align		4
.L_176:
        /*0388*/ 	.word	index@(_ZN4mmha33masked_multihead_attention_kernelIfLi224ELi256ELi2ELi64ELi128ELb1ELb1EEEv26Multihead_attention_paramsIT_XT5_EE)
        /*038c*/ 	.word	0x000002c0


	//----- nvinfo : EIATTR_MIN_STACK_SIZE
	.align		4
.L_177:
        /*0390*/ 	.byte	0x04, 0x12
        /*0392*/ 	.short	(.L_179 - .L_178)
	.align		4
.L_178:
        /*0394*/ 	.word	index@(_ZN4mmha33masked_multihead_attention_kernelIfLi224ELi256ELi4ELi64ELi64ELb1ELb1EEEv26Multihead_attention_paramsIT_XT5_EE)
        /*0398*/ 	.word	0x00000000


	//----- nvinfo : EIATTR_MIN_STACK_SIZE
	.align		4
.L_179:
        /*039c*/ 	.byte	0x04, 0x12
        /*039e*/ 	.short	(.L_181 - .L_180)
	.align		4
.L_180:
        /*03a0*/ 	.word	index@(_ZN4mmha33masked_multihead_attention_kernelIfLi224ELi256ELi1ELi64ELi256ELb1ELb0EEEv26Multihead_attention_paramsIT_XT5_EE)
        /*03a4*/ 	.word	0x00000820


	//----- nvinfo : EIATTR_MIN_STACK_SIZE
	.align		4
.L_181:
        /*03a8*/ 	.byte	0x04, 0x12
        /*03aa*/ 	.short	(.L_183 - .L_182)
	.align		4
.L_182:
        /*03ac*/ 	.word	index@(_ZN4mmha33masked_multihead_attention_kernelIfLi224ELi256ELi2ELi64ELi128ELb1ELb0EEEv26Multihead_attention_paramsIT_XT5_EE)
        /*03b0*/ 	.word	0x000002c0


	//----- nvinfo : EIATTR_MIN_STACK_SIZE
	.align		4
.L_183:
        /*03b4*/ 	.byte	0x04, 0x12
        /*03b6*/ 	.short	(.L_185 - .L_184)
	.align		4
.L_184:
        /*03b8*/ 	.word	index@(_ZN4mmha33masked_multihead_attention_kernelIfLi224ELi256ELi4ELi64ELi64ELb1ELb0EEEv26Multihead_attention_paramsIT_XT5_EE)
        /*03bc*/ 	.word	0x00000000


	//----- nvinfo : EIATTR_MIN_STACK_SIZE
	.align		4
.L_185:
        /*03c0*/ 	.byte	0x04, 0x12
        /*03c2*/ 	.short	(.L_187 - .L_186)
	.align		4
.L_186:
        /*03c4*/ 	.word	index@(_ZN4mmha33masked_multihead_attention_kernelItLi224ELi256ELi1ELi32ELi256ELb0ELb1EEEv26Multihead_attention_paramsIT_XT5_EE)
        /*03c8*/ 	.word	0x00000040


	//----- nvinfo : EIATTR_MIN_STACK_SIZE
	.align		4
.L_187:
        /*03cc*/ 	.byte	0x04, 0x12
        /*03ce*/ 	.short	(.L_189 - .L_188)
	.align		4
.L_188:
        /*03d0*/ 	.word	index@(_ZN4mmha33masked_multihead_attention_kernelItLi224ELi256ELi2ELi32ELi128ELb0ELb1EEEv26Multihead_attention_paramsIT_XT5_EE)
        /*03d4*/ 	.word	0x00000000


	//----- nvinfo : EIATTR_MIN_STACK_SIZE
	.align		4
.L_189:
        /*03d8*/ 	.byte	0x04, 0x12
        /*03da*/ 	.short	(.L_191 - .L_190)
	.align		4
.L_190:
        /*03dc*/ 	.word	index@(_ZN4mmha33masked_multihead_attention_kernelItLi224ELi256ELi4ELi32ELi64ELb0ELb1EEEv26Multihead_attention_paramsIT_XT5_EE)
        /*03e0*/ 	.word	0x00000000


	//----- nvinfo : EIATTR_MIN_STACK_SIZE
	.align		4
.L_191:
        /*03e4*/ 	.byte	0x04, 0x12
        /*03e6*/ 	.short	(.L_193 - .L_192)
	.align		4
.L_192:
        /*03e8*/ 	.word	index@(_ZN4mmha33masked_multihead_attention_kernelItLi224ELi256ELi1ELi32ELi256ELb0ELb0EEEv26Multihead_attention_paramsIT_XT5_EE)
        /*03ec*/ 	.word	0x00000048


	//----- nvinfo : EIATTR_MIN_STACK_SIZE
	.align		4
.L_193:
        /*03f0*/ 	.byte	0x04, 0x12
        /*03f2*/ 	.short	(.L_195 - .L_194)
	.align		4
.L_194:
        /*03f4*/ 	.word	index@(_ZN4mmha33masked_multihead_attention_kernelItLi224ELi256ELi2ELi32ELi128ELb0ELb0EEEv26Multihead_attention_paramsIT_XT5_EE)
        /*03f8*/ 	.word	0x00000000


	//----- nvinfo : EIATTR_MIN_STACK_SIZE
	.align		4
.L_195:
        /*03fc*/ 	.byte	0x04, 0x12
        /*03fe*/ 	.short	(.L_197 - .L_196)
	.align		4
.L_196:
        /*0400*/ 	.word	index@(_ZN4mmha33masked_multihead_attention_kernelItLi224ELi256ELi4ELi32ELi64ELb0ELb0EEEv26Multihead_attention_paramsIT_XT5_EE)
        /*0404*/ 	.word	0x00000000


	//----- nvinfo : EIATTR_MIN_STACK_SIZE
	.align		4
.L_197:
        /*0408*/ 	.byte	0x04, 0x12
        /*040a*/ 	.short	(.L_199 - .L_198)
	.align		4
.L_198:
        /*040c*/ 	.word	index@(_ZN4mmha33masked_multihead_attention_kernelIfLi224ELi256ELi1ELi64ELi256ELb0ELb1EEEv26Multihead_attention_paramsIT_XT5_EE)
        /*0410*/ 	.word	0x000004a0


	//----- nvinfo : EIATTR_MIN_STACK_SIZE
	.align		4
.L_199:
        /*0414*/ 	.byte	0x04, 0x12
        /*0416*/ 	.short	(.L_201 - .L_200)
	.align		4
.L_200:
        /*0418*/ 	.word	index@(_ZN4mmha33masked_multihead_attention_kernelIfLi224ELi256ELi2ELi64ELi128ELb0ELb1EEEv26Multihead_attention_paramsIT_XT5_EE)
        /*041c*/ 	.word	0x00000080


	//----- nvinfo : EIATTR_MIN_STACK_SIZE
	.align		4
.L_201:
        /*0420*/ 	.byte	0x04, 0x12
        /*0422*/ 	.short	(.L_203 - .L_202)
	.align		4
.L_202:
        /*0424*/ 	.word	index@(_ZN4mmha33masked_multihead_attention_kernelIfLi224ELi256ELi4ELi64ELi64ELb0ELb1EEEv26Multihead_attention_paramsIT_XT5_EE)
        /*0428*/ 	.word	0x00000000


	//----- nvinfo : EIATTR_MIN_STACK_SIZE
	.align		4
.L_203:
        /*042c*/ 	.byte	0x04, 0x12
        /*042e*/ 	.short	(.L_205 - .L_204)
	.align		4
.L_204:
        /*0430*/ 	.word	index@(_ZN4mmha33masked_multihead_attention_kernelIfLi224ELi256ELi1ELi64ELi256ELb0ELb0EEEv26Multihead_attention_paramsIT_XT5_EE)
        /*0434*/ 	.word	0x00000480


	//----- nvinfo : EIATTR_MIN_STACK_SIZE
	.align		4
.L_205:
        /*0438*/ 	.byte	0x04, 0x12
        /*043a*/ 	.short	(.L_207 - .L_206)
	.align		4
.L_206:
        /*043c*/ 	.word	index@(_ZN4mmha33masked_multihead_attention_kernelIfLi224ELi256ELi2ELi64ELi128ELb0ELb0EEEv26Multihead_attention_paramsIT_XT5_EE)
        /*0440*/ 	.word	0x00000078


	//----- nvinfo : EIATTR_MIN_STACK_SIZE
	.align		4
.L_207:
        /*0444*/ 	.byte	0x04, 0x12
        /*0446*/ 	.short	(.L_209 - .L_208)
	.align		4
.L_208:
        /*0448*/ 	.word	index@(_ZN4mmha33masked_multihead_attention_kernelIfLi224ELi256ELi4ELi64ELi64ELb0ELb0EEEv26Multihead_attention_paramsIT_XT5_EE)
        /*044c*/ 	.word	0x00000000
.L_209:


//--------------------- .nv.info._ZN4mmha33masked_multihead_attention_kernelItLi224ELi256ELi1ELi32ELi256ELb1ELb1EEEv26Multihead_attention_paramsIT_XT5_EE --------------------------
	.section	.nv.info._ZN4mmha33masked_multihead_attention_kernelItLi224ELi256ELi1ELi32ELi256ELb1ELb1EEEv26Multihead_attention_paramsIT_XT5_EE,"",@"SHT_CUDA_INFO"
	.sectionflags	@""
	.align	4


	//----- nvinfo : EIATTR_CUDA_API_VERSION
	.align		4
        /*0000*/ 	.byte	0x04, 0x37
        /*0002*/ 	.short	(.L_211 - .L_210)
.L_210:
        /*0004*/ 	.word	0x00000082


	//----- nvinfo : EIATTR_SW2861232_WAR
	.align		4
.L_211:
        /*0008*/ 	.byte	0x01, 0x35
	.zero		2


	//----- nvinfo : EIATTR_PARAM_CBANK
	.align		4
        /*000c*/ 	.byte	0x04, 0x0a
        /*000e*/ 	.short	(.L_213 - .L_212)
	.align		4
.L_212:
        /*0010*/ 	.word	index@(.nv.constant0._ZN4mmha33masked_multihead_attention_kernelItLi224ELi256ELi1ELi32ELi256ELb1ELb1EEEv26Multihead_attention_paramsIT_XT5_EE)
        /*0014*/ 	.short	0x0160
        /*0016*/ 	.short	0x0128


	//----- nvinfo : EIATTR_CBANK_PARAM_SIZE
	.align		4
.L_213:
        /*0018*/ 	.byte	0x03, 0x19
        /*001a*/ 	.short	0x0128


	//----- nvinfo : EIATTR_KPARAM_INFO
	.align		4
        /*001c*/ 	.byte	0x04, 0x17
        /*001e*/ 	.short	(.L_215 - .L_214)
.L_214:
        /*0020*/ 	.word	0x00000000
        /*0024*/ 	.short	0x0000
        /*0026*/ 	.short	0x0000
        /*0028*/ 	.byte	0x00, 0xf0, 0xa1, 0x04


	//----- nvinfo : EIATTR_MAXREG_COUNT
	.align		4
.L_215:
        /*002c*/ 	.byte	0x03, 0x1b
        /*002e*/ 	.short	0x00ff


	//----- nvinfo : EIATTR_NUM_BARRIERS
	.align		4
        /*0030*/ 	.byte	0x02, 0x4c
        /*0032*/ 	.byte	0x01
	.zero		1


	//----- nvinfo : EIATTR_EXTERNS
	.align		4
        /*0034*/ 	.byte	0x04, 0x0f
        /*0036*/ 	.short	(.L_217 - .L_216)


	//   ....[0]....
	.align		4
.L_216:
        /*0038*/ 	.word	index@(__assertfail)


	//----- nvinfo : EIATTR_ANNOTATIONS
	.align		4
.L_217:
        /*003c*/ 	.byte	0x04, 0x55
        /*003e*/ 	.short	(.L_219 - .L_218)


	//   ....[0]....
.L_218:
        /*0040*/ 	.word	0x00000001
        /*0044*/ 	.byte	0xc0, 0x05, 0x00, 0x00, 0x01, 0x00, 0x00, 0x00, 0xb0, 0x09, 0x00, 0x00, 0x01, 0x00, 0x00, 0x00
        /* <DEDUP_REMOVED lines=142> */
        /*0934*/ 	.byte	0x90, 0xd6, 0x00, 0x00


	//----- nvinfo : EIATTR_MERCURY_ISA_VERSION
	.align		4
.L_219:
        /*0938*/ 	.byte	0x03, 0x5f
        /*093a*/ 	.short	0x0000


	//----- nvinfo : EIATTR_COOP_GROUP_MASK_REGIDS
	.align		4
        /*093c*/ 	.byte	0x04, 0x29
        /*093e*/ 	.short	(.L_221 - .L_220)


	//   ....[0]....
.L_220:
        /*0940*/ 	.word	0xffffffff


	//   ....[1]....
        /*0944*/ 	.word	0xffffffff


	//   ....[2]....
        /*0948*/ 	.word	0xffffffff


	//   ....[3]....
        /*094c*/ 	.word	0xffffffff


	//   ....[4]....
        /*0950*/ 	.word	0xffffffff


	//   ....[5]....
        /*0954*/ 	.word	0xffffffff


	//   ....[6]....
        /*0958*/ 	.word	0xffffffff


	//   ....[7]....
        /*095c*/ 	.word	0xffffffff


	//   ....[8]....
        /*0960*/ 	.word	0xffffffff


	//   ....[9]....
        /*0964*/ 	.word	0xffffffff


	//   ....[10]....
        /*0968*/ 	.word	0xffffffff


	//   ....[11]....
        /*096c*/ 	.word	0xffffffff


	//   ....[12]....
        /*0970*/ 	.word	0xffffffff


	//   ....[13]....
        /*0974*/ 	.word	0xffffffff


	//   ....[14]....
        /*0978*/ 	.word	0xffffffff


	//   ....[15]....
        /*097c*/ 	.word	0xffffffff


	//   ....[16]....
        /*0980*/ 	.word	0xffffffff


	//   ....[17]....
        /*0984*/ 	.word	0xffffffff


	//   ....[18]....
        /*0988*/ 	.word	0xffffffff


	//   ....[19]....
        /*098c*/ 	.word	0xffffffff


	//   ....[20]....
        /*0990*/ 	.word	0xffffffff


	//   ....[21]....
        /*0994*/ 	.word	0xffffffff


	//   ....[22]....
        /*0998*/ 	.word	0xffffffff


	//   ....[23]....
        /*099c*/ 	.word	0xffffffff


	//   ....[24]....
        /*09a0*/ 	.word	0xffffffff


	//   ....[25]....
        /*09a4*/ 	.word	0xffffffff


	//   ....[26]....
        /*09a8*/ 	.word	0xffffffff


	//   ....[27]....
        /*09ac*/ 	.word	0xffffffff


	//----- nvinfo : EIATTR_COOP_GROUP_INSTR_OFFSETS
	.align		4
.L_221:
        /*09b0*/ 	.byte	0x04, 0x28
        /*09b2*/ 	.short	(.L_223 - .L_222)


	//   ....[0]....
.L_222:
        /*09b4*/ 	.word	0x00002c20


	//   ....[1]....
        /*09b8*/ 	.word	0x00002c50


	//   ....[2]....
        /*09bc*/ 	.word	0x00002c70


	//   ....[3]....
        /*09c0*/ 	.word	0x00002c90


	//   ....[4]....
        /*09c4*/ 	.word	0x00002cb0


	//   ....[5]....
        /*09c8*/ 	.word	0x0000a6c0


	//   ....[6]....
        /*09cc*/ 	.word	0x0000a710


	//   ....[7]....
        /*09d0*/ 	.word	0x0000a750


	//   ....[8]....
        /*09d4*/ 	.word	0x0000a780


	//   ....[9]....
        /*09d8*/ 	.word	0x0000a7b0


	//   ....[10]....
        /*09dc*/ 	.word	0x0000a860


	//   ....[11]....
        /*09e0*/ 	.word	0x0000a880


	//   ....[12]....
        /*09e4*/ 	.word	0x0000a8a0


	//   ....[13]....
        /*09e8*/ 	.word	0x0000a8c0


	//   ....[14]....
        /*09ec*/ 	.word	0x0000af70


	//   ....[15]....
        /*09f0*/ 	.word	0x0000b060


	//   ....[16]....
        /*09f4*/ 	.word	0x0000b0c0


	//   ....[17]....
        /*09f8*/ 	.word	0x0000b0e0


	//   ....[18]....
        /*09fc*/ 	.word	0x0000b100


	//   ....[19]....
        /*0a00*/ 	.word	0x0000b170


	//   ....[20]....
        /*0a04*/ 	.word	0x0000b1a0


	//   ....[21]....
        /*0a08*/ 	.word	0x0000b1d0


	//   ....[22]....
        /*0a0c*/ 	.word	0x0000b210


	//   ....[23]....
        /*0a10*/ 	.word	0x0000e450


	//   ....[24]....
        /*0a14*/ 	.word	0x0000e4c0


	//   ....[25]....
        /*0a18*/ 	.word	0x0000e520


	//   ....[26]....
        /*0a1c*/ 	.word	0x0000e580


	//   ....[27]....
        /*0a20*/ 	.word	0x0000e5e0


	//----- nvinfo : EIATTR_SYSCALL_OFFSETS
	.align		4
.L_223:
        /*0a24*/ 	.byte	0x04, 0x46
        /*0a26*/ 	.short	(.L_225 - .L_224)


	//   ....[0]....
.L_224:
        /*0a28*/ 	.word	0x00000f70


	//----- nvinfo : EIATTR_EXIT_INSTR_OFFSETS
	.align		4
.L_225:
        /*0a2c*/ 	.byte	0x04, 0x1c
        /*0a2e*/ 	.short	(.L_227 - .L_226)


	//   ....[0]....
.L_226:
        /*0a30*/ 	.word	0x000000b0


	//   ....[1]....
        /*0a34*/ 	.word	0x0000df80


	//   ....[2]....
        /*0a38*/ 	.word	0x0000e060


	//   ....[3]....
        /*0a3c*/ 	.word	0x0000e400


	//----- nvinfo : EIATTR_CRS_STACK_SIZE
	.align		4
.L_227:
        /*0a40*/ 	.byte	0x04, 0x1e
        /*0a42*/ 	.short	(.L_229 - .L_228)
.L_228:
        /*0a44*/ 	.word	0x00000000
.L_229:


//--------------------- .nv.info._ZN4mmha33masked_multihead_attention_kernelItLi224ELi256ELi2ELi32ELi128ELb1ELb1EEEv26Multihead_attention_paramsIT_XT5_EE --------------------------
	.section	.nv.info._ZN4mmha33masked_multihead_attention_kernelItLi224ELi256ELi2ELi32ELi128ELb1ELb1EEEv26Multihead_attention_paramsIT_XT5_EE,"",@"SHT_CUDA_INFO"
	.sectionflags	@""
	.align	4


	//----- nvinfo : EIATTR_CUDA_API_VERSION
	.align		4
        /*0000*/ 	.byte	0x04, 0x37
        /*0002*/ 	.short	(.L_231 - .L_230)
.L_230:
        /*0004*/ 	.word	0x00000082


	//----- nvinfo : EIATTR_SW2861232_WAR
	.align		4
.L_231:
        /*0008*/ 	.byte	0x01, 0x35
	.zero		2


	//----- nvinfo : EIATTR_PARAM_CBANK
	.align		4
        /*000c*/ 	.byte	0x04, 0x0a
        /*000e*/ 	.short	(.L_233 - .L_232)
	.align		4
.L_232:
        /*0010*/ 	.word	index@(.nv.constant0._ZN4mmha33masked_multihead_attention_kernelItLi224ELi256ELi2ELi32ELi128ELb1ELb1EEEv26Multihead_attention_paramsIT_XT5_EE)
        /*0014*/ 	.short	0x0160
        /*0016*/ 	.short	0x0128


	//----- nvinfo : EIATTR_CBANK_PARAM_SIZE
	.align		4
.L_233:
        /*0018*/ 	.byte	0x03, 0x19
        /*001a*/ 	.short	0x0128


	//----- nvinfo : EIATTR_KPARAM_INFO
	.align		4
        /*001c*/ 	.byte	0x04, 0x17
        /*001e*/ 	.short	(.L_235 - .L_234)
.L_234:
        /*0020*/ 	.word	0x00000000
        /*0024*/ 	.short	0x0000
        /*0026*/ 	.short	0x0000
        /*0028*/ 	.byte	0x00, 0xf0, 0xa1, 0x04


	//----- nvinfo : EIATTR_MAXREG_COUNT
	.align		4
.L_235:
        /*002c*/ 	.byte	0x03, 0x1b
        /*002e*/ 	.short	0x00ff


	//----- nvinfo : EIATTR_NUM_BARRIERS
	.align		4
        /*0030*/ 	.byte	0x02, 0x4c
        /*0032*/ 	.byte	0x01
	.zero		1


	//----- nvinfo : EIATTR_EXTERNS
	.align		4
        /*0034*/ 	.byte	0x04, 0x0f
        /*0036*/ 	.short	(.L_237 - .L_236)


	//   ....[0]....
	.align		4
.L_236:
        /*0038*/ 	.word	index@(__assertfail)


	//----- nvinfo : EIATTR_MERCURY_ISA_VERSION
	.align		4
.L_237:
        /*003c*/ 	.byte	0x03, 0x5f
        /*003e*/ 	.short	0x0000


	//----- nvinfo : EIATTR_COOP_GROUP_MASK_REGIDS
	.align		4
        /*0040*/ 	.byte	0x04, 0x29
        /*0042*/ 	.short	(.L_239 - .L_238)


	//   ....[0]....
.L_238:
        /*0044*/ 	.word	0xffffffff


	//   ....[1]....
        /*0048*/ 	.word	0xffffffff


	//   ....[2]....
        /*004c*/ 	.word	0xffffffff


	//   ....[3]....
        /*0050*/ 	.word	0xffffffff


	//   ....[4]....
        /*0054*/ 	.word	0xffffffff


	//   ....[5]....
        /*0058*/ 	.word	0xffffffff


	//   ....[6]....
        /*005c*/ 	.word	0xffffffff


	//   ....[7]....
        /*0060*/ 	.word	0xffffffff


	//   ....[8]....
        /*0064*/ 	.word	0xffffffff


	//   ....[9]....
        /*0068*/ 	.word	0xffffffff


	//   ....[10]....
        /*006c*/ 	.word	0xffffffff


	//   ....[11]....
        /*0070*/ 	.word	0xffffffff


	//   ....[12]....
        /*0074*/ 	.word	0xffffffff


	//   ....[13]....
        /*0078*/ 	.word	0xffffffff


	//   ....[14]....
        /*007c*/ 	.word	0xffffffff


	//   ....[15]....
        /*0080*/ 	.word	0xffffffff


	//   ....[16]....
        /*0084*/ 	.word	0xffffffff


	//   ....[17]....
        /*0088*/ 	.word	0xffffffff


	//   ....[18]....
        /*008c*/ 	.word	0xffffffff


	//   ....[19]....
        /*0090*/ 	.word	0xffffffff


	//   ....[20]....
        /*0094*/ 	.word	0xffffffff


	//   ....[21]....
        /*0098*/ 	.word	0xffffffff


	//   ....[22]....
        /*009c*/ 	.word	0xffffffff


	//   ....[23]....
        /*00a0*/ 	.word	0xffffffff


	//   ....[24]....
        /*00a4*/ 	.word	0xffffffff


	//   ....[25]....
        /*00a8*/ 	.word	0xffffffff


	//   ....[26]....
        /*00ac*/ 	.word	0xffffffff


	//   ....[27]....
        /*00b0*/ 	.word	0xffffffff


	//   ....[28]....
        /*00b4*/ 	.word	0xffffffff


	//   ....[29]....
        /*00b8*/ 	.word	0xffffffff


	//   ....[30]....
        /*00bc*/ 	.word	0xffffffff


	//----- nvinfo : EIATTR_COOP_GROUP_INSTR_OFFSETS
	.align		4
.L_239:
        /*00c0*/ 	.byte	0x04, 0x28
        /*00c2*/ 	.short	(.L_241 - .L_240)


	//   ....[0]....
.L_240:
        /*00c4*/ 	.word	0x00002ba0


	//   ....[1]....
        /*00c8*/ 	.word	0x00002bd0


	//   ....[2]....
        /*00cc*/ 	.word	0x00002bf0


	//   ....[3]....
        /*00d0*/ 	.word	0x00002c10


	//   ....[4]....
        /*00d4*/ 	.word	0x00002c30


	//   ....[5]....
        /*00d8*/ 	.word	0x00007e90


	//   ....[6]....
        /*00dc*/ 	.word	0x000080f0


	//   ....[7]....
        /*00e0*/ 	.word	0x00008120


	//   ....[8]....
        /*00e4*/ 	.word	0x00008140


	//   ....[9]....
        /*00e8*/ 	.word	0x00008160


	//   ....[10]....
        /*00ec*/ 	.word	0x00008280


	//   ....[11]....
        /*00f0*/ 	.word	0x000082a0


	//   ....[12]....
        /*00f4*/ 	.word	0x000082c0


	//   ....[13]....
        /*00f8*/ 	.word	0x00008970


	//   ....[14]....
        /*00fc*/ 	.word	0x00008a50


	//   ....[15]....
        /*0100*/ 	.word	0x00008a90


	//   ....[16]....
        /*0104*/ 	.word	0x00008ab0


	//   ....[17]....
        /*0108*/ 	.word	0x00008ad0


	//   ....[18]....
        /*010c*/ 	.word	0x00008b30


	//   ....[19]....
        /*0110*/ 	.word	0x00008b50


	//   ....[20]....
        /*0114*/ 	.word	0x00008b90


	//   ....[21]....
        /*0118*/ 	.word	0x0000bb60


	//   ....[22]....
        /*011c*/ 	.word	0x0000bbe0


	//   ....[23]....
        /*0120*/ 	.word	0x0000bc50


	//   ....[24]....
        /*0124*/ 	.word	0x0000bcc0


	//   ....[25]....
        /*0128*/ 	.word	0x0000bd30


	//   ....[26]....
        /*012c*/ 	.word	0x0000bdb0


	//   ....[27]....
        /*0130*/ 	.word	0x0000be30


	//   ....[28]....
        /*0134*/ 	.word	0x0000beb0


	//   ....[29]....
        /*0138*/ 	.word	0x0000bf20


	//   ....[30]....
        /*013c*/ 	.word	0x0000bf90


	//----- nvinfo : EIATTR_SYSCALL_OFFSETS
	.align		4
.L_241:
        /*0140*/ 	.byte	0x04, 0x46
        /*0142*/ 	.short	(.L_243 - .L_242)


	//   ....[0]....
.L_242:
        /*0144*/ 	.word	0x00000ef0


	//----- nvinfo : EIATTR_EXIT_INSTR_OFFSETS
	.align		4
.L_243:
        /*0148*/ 	.byte	0x04, 0x1c
        /*014a*/ 	.short	(.L_245 - .L_244)


	//   ....[0]....
.L_244:
        /*014c*/ 	.word	0x000000a0


	//   ....[1]....
        /*0150*/ 	.word	0x0000b680


	//   ....[2]....
        /*0154*/ 	.word	0x0000b760


	//   ....[3]....
        /*0158*/ 	.word	0x0000bb00


	//----- nvinfo : EIATTR_CRS_STACK_SIZE
	.align		4
.L_245:
        /*015c*/ 	.byte	0x04, 0x1e
        /*015e*/ 	.short	(.L_247 - .L_246)
.L_246:
        /*0160*/ 	.word	0x00000000
.L_247:


//--------------------- .nv.info._ZN4mmha33masked_multihead_attention_kernelItLi224ELi256ELi4ELi32ELi64ELb1ELb1EEEv26Multihead_attention_paramsIT_XT5_EE --------------------------
	.section	.nv.info._ZN4mmha33masked_multihead_attention_kernelItLi224ELi256ELi4ELi32ELi64ELb1ELb1EEEv26Multihead_attention_paramsIT_XT5_EE,"",@"SHT_CUDA_INFO"
	.sectionflags	@""
	.align	4


	//----- nvinfo : EIATTR_CUDA_API_VERSION
	.align		4
        /*0000*/ 	.byte	0x04, 0x37
        /*0002*/ 	.short	(.L_249 - .L_248)
.L_248:
        /*0004*/ 	.word	0x00000082


	//----- nvinfo : EIATTR_SW2861232_WAR
	.align		4
.L_249:
        /*0008*/ 	.byte	0x01, 0x35
	.zero		2


	//----- nvinfo : EIATTR_PARAM_CBANK
	.align		4
        /*000c*/ 	.byte	0x04, 0x0a
        /*000e*/ 	.short	(.L_251 - .L_250)
	.align		4
.L_250:
        /*0010*/ 	.word	index@(.nv.constant0._ZN4mmha33masked_multihead_attention_kernelItLi224ELi256ELi4ELi32ELi64ELb1ELb1EEEv26Multihead_attention_paramsIT_XT5_EE)
        /*0014*/ 	.short	0x0160
        /*0016*/ 	.short	0x0128


	//----- nvinfo : EIATTR_CBANK_PARAM_SIZE
	.align		4
.L_251:
        /*0018*/ 	.byte	0x03, 0x19
        /*001a*/ 	.short	0x0128


	//----- nvinfo : EIATTR_KPARAM_INFO
	.align		4
        /*001c*/ 	.byte	0x04, 0x17
        /*001e*/ 	.short	(.L_253 - .L_252)
.L_252:
        /*0020*/ 	.word	0x00000000
        /*0024*/ 	.short	0x0000
        /*0026*/ 	.short	0x0000
        /*0028*/ 	.byte	0x00, 0xf0, 0xa1, 0x04


	//----- nvinfo : EIATTR_MAXREG_COUNT
	.align		4
.L_253:
        /*002c*/ 	.byte	0x03, 0x1b
        /*002e*/ 	.short	0x00ff


	//----- nvinfo : EIATTR_NUM_BARRIERS
	.align		4
        /*0030*/ 	.byte	0x02, 0x4c
        /*0032*/ 	.byte	0x01
	.zero		1


	//----- nvinfo : EIATTR_EXTERNS
	.align		4
        /*0034*/ 	.byte	0x04, 0x0f
        /*0036*/ 	.short	(.L_255 - .L_254)


	//   ....[0]....
	.align		4
.L_254:
        /*0038*/ 	.word	index@(__assertfail)


	//----- nvinfo : EIATTR_MERCURY_ISA_VERSION
	.align		4
.L_255:
        /*003c*/ 	.byte	0x03, 0x5f
        /*003e*/ 	.short	0x0000


	//----- nvinfo : EIATTR_COOP_GROUP_MASK_REGIDS
	.align		4
        /*0040*/ 	.byte	0x04, 0x29
        /*0042*/ 	.short	(.L_257 - .L_256)


	//   ....[0]....
.L_256:
        /*0044*/ 	.word	0xffffffff


	//   ....[1]....
        /*0048*/ 	.word	0xffffffff


	//   ....[2]....
        /*004c*/ 	.word	0xffffffff


	//   ....[3]....
        /*0050*/ 	.word	0xffffffff


	//   ....[4]....
        /*0054*/ 	.word	0xffffffff


	//   ....[5]....
        /*0058*/ 	.word	0xffffffff


	//   ....[6]....
        /*005c*/ 	.word	0xffffffff


	//   ....[7]....
        /*0060*/ 	.word	0xffffffff


	//   ....[8]....
        /*0064*/ 	.word	0xffffffff


	//   ....[9]....
        /*0068*/ 	.word	0xffffffff


	//   ....[10]....
        /*006c*/ 	.word	0xffffffff


	//   ....[11]....
        /*0070*/ 	.word	0xffffffff


	//   ....[12]....
        /*0074*/ 	.word	0xffffffff


	//   ....[13]....
        /*0078*/ 	.word	0xffffffff


	//   ....[14]....
        /*007c*/ 	.word	0xffffffff


	//   ....[15]....
        /*0080*/ 	.word	0xffffffff


	//   ....[16]....
        /*0084*/ 	.word	0xffffffff


	//   ....[17]....
        /*0088*/ 	.word	0xffffffff


	//   ....[18]....
        /*008c*/ 	.word	0xffffffff


	//   ....[19]....
        /*0090*/ 	.word	0xffffffff


	//   ....[20]....
        /*0094*/ 	.word	0xffffffff


	//   ....[21]....
        /*0098*/ 	.word	0xffffffff


	//   ....[22]....
        /*009c*/ 	.word	0xffffffff


	//   ....[23]....
        /*00a0*/ 	.word	0xffffffff


	//   ....[24]....
        /*00a4*/ 	.word	0xffffffff


	//   ....[25]....
        /*00a8*/ 	.word	0xffffffff


	//   ....[26]....
        /*00ac*/ 	.word	0xffffffff


	//   ....[27]....
        /*00b0*/ 	.word	0xffffffff


	//   ....[28]....
        /*00b4*/ 	.word	0xffffffff


	//----- nvinfo : EIATTR_COOP_GROUP_INSTR_OFFSETS
	.align		4
.L_257:
        /*00b8*/ 	.byte	0x04, 0x28
        /*00ba*/ 	.short	(.L_259 - .L_258)


	//   ....[0]....
.L_258:
        /*00bc*/ 	.word	0x00002ba0


	//   ....[1]....
        /*00c0*/ 	.word	0x00002bd0


	//   ....[2]....
        /*00c4*/ 	.word	0x00002bf0


	//   ....[3]....
        /*00c8*/ 	.word	0x00002c10


	//   ....[4]....
        /*00cc*/ 	.word	0x00002c30


	//   ....[5]....
        /*00d0*/ 	.word	0x00007890


	//   ....[6]....
        /*00d4*/ 	.word	0x000078c0


	//   ....[7]....
        /*00d8*/ 	.word	0x00007b30


	//   ....[8]....
        /*00dc*/ 	.word	0x00007b60


	//   ....[9]....
        /*00e0*/ 	.word	0x00007b80


	//   ....[10]....
        /*00e4*/ 	.word	0x00007c90


	//   ....[11]....
        /*00e8*/ 	.word	0x00007cb0


	//   ....[12]....
        /*00ec*/ 	.word	0x00008360


	//   ....[13]....
        /*00f0*/ 	.word	0x00008440


	//   ....[14]....
        /*00f4*/ 	.word	0x00008480


	//   ....[15]....
        /*00f8*/ 	.word	0x000084a0


	//   ....[16]....
        /*00fc*/ 	.word	0x000084c0


	//   ....[17]....
        /*0100*/ 	.word	0x00008540


	//   ....[18]....
        /*0104*/ 	.word	0x00008580


	//   ....[19]....
        /*0108*/ 	.word	0x0000b2f0


	//   ....[20]....
        /*010c*/ 	.word	0x0000b370


	//   ....[21]....
        /*0110*/ 	.word	0x0000b3e0


	//   ....[22]....
        /*0114*/ 	.word	0x0000b450


	//   ....[23]....
        /*0118*/ 	.word	0x0000b4c0


	//   ....[24]....
        /*011c*/ 	.word	0x0000b540


	//   ....[25]....
        /*0120*/ 	.word	0x0000b5c0


	//   ....[26]....
        /*0124*/ 	.word	0x0000b640


	//   ....[27]....
        /*0128*/ 	.word	0x0000b6c0


	//   ....[28]....
        /*012c*/ 	.word	0x0000b730


	//----- nvinfo : EIATTR_SYSCALL_OFFSETS
	.align		4
.L_259:
        /*0130*/ 	.byte	0x04, 0x46
        /*0132*/ 	.short	(.L_261 - .L_260)


	//   ....[0]....
.L_260:
        /*0134*/ 	.word	0x00000ef0


	//----- nvinfo : EIATTR_EXIT_INSTR_OFFSETS
	.align		4
.L_261:
        /*0138*/ 	.byte	0x04, 0x1c
        /*013a*/ 	.short	(.L_263 - .L_262)


	//   ....[0]....
.L_262:
        /*013c*/ 	.word	0x000000a0


	//   ....[1]....
        /*0140*/ 	.word	0x0000ae10


	//   ....[2]....
        /*0144*/ 	.word	0x0000aef0


	//   ....[3]....
        /*0148*/ 	.word	0x0000b290


	//----- nvinfo : EIATTR_CRS_STACK_SIZE
	.align		4
.L_263:
        /*014c*/ 	.byte	0x04, 0x1e
        /*014e*/ 	.short	(.L_265 - .L_264)
.L_264:
        /*0150*/ 	.word	0x00000000
.L_265:


//--------------------- .nv.info._ZN4mmha33masked_multihead_attention_kernelItLi224ELi256ELi1ELi32ELi256ELb1ELb0EEEv26Multihead_attention_paramsIT_XT5_EE --------------------------
	.section	.nv.info._ZN4mmha33masked_multihead_attention_kernelItLi224ELi256ELi1ELi32ELi256ELb1ELb0EEEv26Multihead_attention_paramsIT_XT5_EE,"",@"SHT_CUDA_INFO"
	.sectionflags	@""
	.align	4


	//----- nvinfo : EIATTR_CUDA_API_VERSION
	.align		4
        /*0000*/ 	.byte	0x04, 0x37
        /*0002*/ 	.short	(.L_267 - .L_266)
.L_266:
        /*0004*/ 	.word	0x00000082


	//----- nvinfo : EIATTR_SW2861232_WAR
	.align		4
.L_267:
        /*0008*/ 	.byte	0x01, 0x35
	.zero		2


	//----- nvinfo : EIATTR_PARAM_CBANK
	.align		4
        /*000c*/ 	.byte	0x04, 0x0a
        /*000e*/ 	.short	(.L_269 - .L_268)
	.align		4
.L_268:
        /*0010*/ 	.word	index@(.nv.constant0._ZN4mmha33masked_multihead_attention_kernelItLi224ELi256ELi1ELi32ELi256ELb1ELb0EEEv26Multihead_attention_paramsIT_XT5_EE)
        /*0014*/ 	.short	0x0160
        /*0016*/ 	.short	0x0128


	//----- nvinfo : EIATTR_CBANK_PARAM_SIZE
	.align		4
.L_269:
        /*0018*/ 	.byte	0x03, 0x19
        /*001a*/ 	.short	0x0128


	//----- nvinfo : EIATTR_KPARAM_INFO
	.align		4
        /*001c*/ 	.byte	0x04, 0x17
        /*001e*/ 	.short	(.L_271 - .L_270)
.L_270:
        /*0020*/ 	.word	0x00000000
        /*0024*/ 	.short	0x0000
        /*0026*/ 	.short	0x0000
        /*0028*/ 	.byte	0x00, 0xf0, 0xa1, 0x04


	//----- nvinfo : EIATTR_MAXREG_COUNT
	.align		4
.L_271:
        /*002c*/ 	.byte	0x03, 0x1b
        /*002e*/ 	.short	0x00ff


	//----- nvinfo : EIATTR_NUM_BARRIERS
	.align		4
        /*0030*/ 	.byte	0x02, 0x4c
        /*0032*/ 	.byte	0x01
	.zero		1


	//----- nvinfo : EIATTR_EXTERNS
	.align		4
        /*0034*/ 	.byte	0x04, 0x0f
        /*0036*/ 	.short	(.L_273 - .L_272)


	//   ....[0]....
	.align		4
.L_272:
        /*0038*/ 	.word	index@(__assertfail)


	//----- nvinfo : EIATTR_ANNOTATIONS
	.align		4
.L_273:
        /*003c*/ 	.byte	0x04, 0x55
        /*003e*/ 	.short	(.L_275 - .L_274)


	//   ....[0]....
.L_274:
        /* <DEDUP_REMOVED lines=158> */
        /*0a14*/ 	.byte	0x60, 0xc8, 0x00, 0x00, 0x01, 0x00, 0x00, 0x00, 0x80, 0xc8, 0x00, 0x00


	//----- nvinfo : EIATTR_MERCURY_ISA_VERSION
	.align		4
.L_275:
        /*0a20*/ 	.byte	0x03, 0x5f
        /*0a22*/ 	.short	0x0000


	//----- nvinfo : EIATTR_COOP_GROUP_MASK_REGIDS
	.align		4
        /*0a24*/ 	.byte	0x04, 0x29
        /*0a26*/ 	.short	(.L_277 - .L_276)


	//   ....[0]....
.L_276:
        /*0a28*/ 	.word	0xffffffff


	//   ....[1]....
        /*0a2c*/ 	.word	0xffffffff


	//   ....[2]....
        /*0a30*/ 	.word	0xffffffff


	//   ....[3]....
        /*0a34*/ 	.word	0xffffffff


	//   ....[4]....
        /*0a38*/ 	.word	0xffffffff


	//   ....[5]....
        /*0a3c*/ 	.word	0xffffffff


	//   ....[6]....
        /*0a40*/ 	.word	0xffffffff


	//   ....[7]....
        /*0a44*/ 	.word	0xffffffff


	//   ....[8]....
        /*0a48*/ 	.word	0xffffffff


	//   ....[9]....
        /*0a4c*/ 	.word	0xffffffff


	//   ....[10]....
        /*0a50*/ 	.word	0xffffffff


	//   ....[11]....
        /*0a54*/ 	.word	0xffffffff


	//   ....[12]....
        /*0a58*/ 	.word	0xffffffff


	//   ....[13]....
        /*0a5c*/ 	.word	0xffffffff


	//   ....[14]....
        /*0a60*/ 	.word	0xffffffff


	//   ....[15]....
        /*0a64*/ 	.word	0xffffffff


	//   ....[16]....
        /*0a68*/ 	.word	0xffffffff


	//   ....[17]....
        /*0a6c*/ 	.word	0xffffffff


	//   ....[18]....
        /*0a70*/ 	.word	0xffffffff


	//   ....[19]....
        /*0a74*/ 	.word	0xffffffff


	//   ....[20]....
        /*0a78*/ 	.word	0xffffffff


	//   ....[21]....
        /*0a7c*/ 	.word	0xffffffff


	//   ....[22]....
        /*0a80*/ 	.word	0xffffffff


	//   ....[23]....
        /*0a84*/ 	.word	0xffffffff


	//   ....[24]....
        /*0a88*/ 	.word	0xffffffff


	//   ....[25]....
        /*0a8c*/ 	.word	0xffffffff


	//   ....[26]....
        /*0a90*/ 	.word	0xffffffff


	//   ....[27]....
        /*0a94*/ 	.word	0xffffffff


	//----- nvinfo : EIATTR_COOP_GROUP_INSTR_OFFSETS
	.align		4
.L_277:
        /*0a98*/ 	.byte	0x04, 0x28
        /*0a9a*/ 	.short	(.L_279 - .L_278)


	//   ....[0]....
.L_278:
        /*0a9c*/ 	.word	0x00002c60


	//   ....[1]....
        /*0aa0*/ 	.word	0x00002c90


	//   ....[2]....
        /*0aa4*/ 	.word	0x00002cb0


	//   ....[3]....
        /*0aa8*/ 	.word	0x00002cd0


	//   ....[4]....
        /*0aac*/ 	.word	0x00002cf0


	//   ....[5]....
        /*0ab0*/ 	.word	0x00009bd0


	//   ....[6]....
        /*0ab4*/ 	.word	0x00009bf0


	//   ....[7]....
        /*0ab8*/ 	.word	0x00009c10


	//   ....[8]....
        /*0abc*/ 	.word	0x00009c40


	//   ....[9]....
        /*0ac0*/ 	.word	0x00009c70


	//   ....[10]....
        /*0ac4*/ 	.word	0x00009d20


	//   ....[11]....
        /*0ac8*/ 	.word	0x00009d40


	//   ....[12]....
        /*0acc*/ 	.word	0x00009d60


	//   ....[13]....
        /*0ad0*/ 	.word	0x00009d80


	//   ....[14]....
        /*0ad4*/ 	.word	0x0000a440


	//   ....[15]....
        /*0ad8*/ 	.word	0x0000a530


	//   ....[16]....
        /*0adc*/ 	.word	0x0000a5b0


	//   ....[17]....
        /*0ae0*/ 	.word	0x0000a5d0


	//   ....[18]....
        /*0ae4*/ 	.word	0x0000a5f0


	//   ....[19]....
        /*0ae8*/ 	.word	0x0000a680


	//   ....[20]....
        /*0aec*/ 	.word	0x0000a6a0


	//   ....[21]....
        /*0af0*/ 	.word	0x0000a6c0


	//   ....[22]....
        /*0af4*/ 	.word	0x0000a710


	//   ....[23]....
        /*0af8*/ 	.word	0x0000d640


	//   ....[24]....
        /*0afc*/ 	.word	0x0000d6b0


	//   ....[25]....
        /*0b00*/ 	.word	0x0000d710


	//   ....[26]....
        /*0b04*/ 	.word	0x0000d770


	//   ....[27]....
        /*0b08*/ 	.word	0x0000d7d0


	//----- nvinfo : EIATTR_SYSCALL_OFFSETS
	.align		4
.L_279:
        /*0b0c*/ 	.byte	0x04, 0x46
        /*0b0e*/ 	.short	(.L_281 - .L_280)


	//   ....[0]....
.L_280:
        /*0b10*/ 	.word	0x00000fb0


	//----- nvinfo : EIATTR_EXIT_INSTR_OFFSETS
	.align		4
.L_281:
        /*0b14*/ 	.byte	0x04, 0x1c
        /*0b16*/ 	.short	(.L_283 - .L_282)


	//   ....[0]....
.L_282:
        /*0b18*/ 	.word	0x000000b0


	//   ....[1]....
        /*0b1c*/ 	.word	0x0000d170


	//   ....[2]....
        /*0b20*/ 	.word	0x0000d250


	//   ....[3]....
        /*0b24*/ 	.word	0x0000d5f0


	//----- nvinfo : EIATTR_CRS_STACK_SIZE
	.align		4
.L_283:
        /*0b28*/ 	.byte	0x04, 0x1e
        /*0b2a*/ 	.short	(.L_285 - .L_284)
.L_284:
        /*0b2c*/ 	.word	0x00000000
.L_285:


//--------------------- .nv.info._ZN4mmha33masked_multihead_attention_kernelItLi224ELi256ELi2ELi32ELi128ELb1ELb0EEEv26Multihead_attention_paramsIT_XT5_EE --------------------------
	.section	.nv.info._ZN4mmha33masked_multihead_attention_kernelItLi224ELi256ELi2ELi32ELi128ELb1ELb0EEEv26Multihead_attention_paramsIT_XT5_EE,"",@"SHT_CUDA_INFO"
	.sectionflags	@""
	.align	4


	//----- nvinfo : EIATTR_CUDA_API_VERSION
	.align		4
        /*0000*/ 	.byte	0x04, 0x37
        /*0002*/ 	.short	(.L_287 - .L_286)
.L_286:
        /*0004*/ 	.word	0x00000082


	//----- nvinfo : EIATTR_SW2861232_WAR
	.align		4
.L_287:
        /*0008*/ 	.byte	0x01, 0x35
	.zero		2


	//----- nvinfo : EIATTR_PARAM_CBANK
	.align		4
        /*000c*/ 	.byte	0x04, 0x0a
        /*000e*/ 	.short	(.L_289 - .L_288)
	.align		4
.L_288:
        /*0010*/ 	.word	index@(.nv.constant0._ZN4mmha33masked_multihead_attention_kernelItLi224ELi256ELi2ELi32ELi128ELb1ELb0EEEv26Multihead_attention_paramsIT_XT5_EE)
        /*0014*/ 	.short	0x0160
        /*0016*/ 	.short	0x0128


	//----- nvinfo : EIATTR_CBANK_PARAM_SIZE
	.align		4
.L_289:
        /*0018*/ 	.byte	0x03, 0x19
        /*001a*/ 	.short	0x0128


	//----- nvinfo : EIATTR_KPARAM_INFO
	.align		4
        /*001c*/ 	.byte	0x04, 0x17
        /*001e*/ 	.short	(.L_291 - .L_290)
.L_290:
        /*0020*/ 	.word	0x00000000
        /*0024*/ 	.short	0x0000
        /*0026*/ 	.short	0x0000
        /*0028*/ 	.byte	0x00, 0xf0, 0xa1, 0x04


	//----- nvinfo : EIATTR_MAXREG_COUNT
	.align		4
.L_291:
        /*002c*/ 	.byte	0x03, 0x1b
        /*002e*/ 	.short	0x00ff


	//----- nvinfo : EIATTR_NUM_BARRIERS
	.align		4
        /*0030*/ 	.byte	0x02, 0x4c
        /*0032*/ 	.byte	0x01
	.zero		1


	//----- nvinfo : EIATTR_EXTERNS
	.align		4
        /*0034*/ 	.byte	0x04, 0x0f
        /*0036*/ 	.short	(.L_293 - .L_292)


	//   ....[0]....
	.align		4
.L_292:
        /*0038*/ 	.word	index@(__assertfail)


	//----- nvinfo : EIATTR_MERCURY_ISA_VERSION
	.align		4
.L_293:
        /*003c*/ 	.byte	0x03, 0x5f
        /*003e*/ 	.short	0x0000


	//----- nvinfo : EIATTR_COOP_GROUP_MASK_REGIDS
	.align		4
        /*0040*/ 	.byte	0x04, 0x29
        /*0042*/ 	.short	(.L_295 - .L_294)


	//   ....[0]....
.L_294:
        /*0044*/ 	.word	0xffffffff


	//   ....[1]....
        /*0048*/ 	.word	0xffffffff


	//   ....[2]....
        /*004c*/ 	.word	0xffffffff


	//   ....[3]....
        /*0050*/ 	.word	0xffffffff


	//   ....[4]....
        /*0054*/ 	.word	0xffffffff


	//   ....[5]....
        /*0058*/ 	.word	0xffffffff


	//   ....[6]....
        /*005c*/ 	.word	0xffffffff


	//   ....[7]....
        /*0060*/ 	.word	0xffffffff


	//   ....[8]....
        /*0064*/ 	.word	0xffffffff


	//   ....[9]....
        /*0068*/ 	.word	0xffffffff


	//   ....[10]....
        /*006c*/ 	.word	0xffffffff


	//   ....[11]....
        /*0070*/ 	.word	0xffffffff


	//   ....[12]....
        /*0074*/ 	.word	0xffffffff


	//   ....[13]....
        /*0078*/ 	.word	0xffffffff


	//   ....[14]....
        /*007c*/ 	.word	0xffffffff


	//   ....[15]....
        /*0080*/ 	.word	0xffffffff


	//   ....[16]....
        /*0084*/ 	.word	0xffffffff


	//   ....[17]....
        /*0088*/ 	.word	0xffffffff


	//   ....[18]....
        /*008c*/ 	.word	0xffffffff


	//   ....[19]....
        /*0090*/ 	.word	0xffffffff


	//   ....[20]....
        /*0094*/ 	.word	0xffffffff


	//   ....[21]....
        /*0098*/ 	.word	0xffffffff


	//   ....[22]....
        /*009c*/ 	.word	0xffffffff


	//   ....[23]....
        /*00a0*/ 	.word	0xffffffff


	//   ....[24]....
        /*00a4*/ 	.word	0xffffffff


	//   ....[25]....
        /*00a8*/ 	.word	0xffffffff


	//   ....[26]....
        /*00ac*/ 	.word	0xffffffff


	//   ....[27]....
        /*00b0*/ 	.word	0xffffffff


	//   ....[28]....
        /*00b4*/ 	.word	0xffffffff


	//   ....[29]....
        /*00b8*/ 	.word	0xffffffff


	//   ....[30]....
        /*00bc*/ 	.word	0xffffffff


	//----- nvinfo : EIATTR_COOP_GROUP_INSTR_OFFSETS
	.align		4
.L_295:
        /*00c0*/ 	.byte	0x04, 0x28
        /*00c2*/ 	.short	(.L_297 - .L_296)


	//   ....[0]....
.L_296:
        /*00c4*/ 	.word	0x00002ba0


	//   ....[1]....
        /*00c8*/ 	.word	0x00002bd0


	//   ....[2]....
        /*00cc*/ 	.word	0x00002bf0


	//   ....[3]....
        /*00d0*/ 	.word	0x00002c10


	//   ....[4]....
        /*00d4*/ 	.word	0x00002c30


	//   ....[5]....
        /*00d8*/ 	.word	0x00007640


	//   ....[6]....
        /*00dc*/ 	.word	0x000078a0


	//   ....[7]....
        /*00e0*/ 	.word	0x000078d0


	//   ....[8]....
        /*00e4*/ 	.word	0x000078f0


	//   ....[9]....
        /*00e8*/ 	.word	0x00007910


	//   ....[10]....
        /*00ec*/ 	.word	0x00007a30


	//   ....[11]....
        /*00f0*/ 	.word	0x00007a50


	//   ....[12]....
        /*00f4*/ 	.word	0x00007a70


	//   ....[13]....
        /*00f8*/ 	.word	0x00008120


	//   ....[14]....
        /*00fc*/ 	.word	0x00008200


	//   ....[15]....
        /*0100*/ 	.word	0x00008240


	//   ....[16]....
        /*0104*/ 	.word	0x00008260


	//   ....[17]....
        /*0108*/ 	.word	0x00008280


	//   ....[18]....
        /*010c*/ 	.word	0x00008310


	//   ....[19]....
        /*0110*/ 	.word	0x00008330


	//   ....[20]....
        /*0114*/ 	.word	0x00008380


	//   ....[21]....
        /*0118*/ 	.word	0x0000af80


	//   ....[22]....
        /*011c*/ 	.word	0x0000b000


	//   ....[23]....
        /*0120*/ 	.word	0x0000b070


	//   ....[24]....
        /*0124*/ 	.word	0x0000b0e0


	//   ....[25]....
        /*0128*/ 	.word	0x0000b150


	//   ....[26]....
        /*012c*/ 	.word	0x0000b1d0


	//   ....[27]....
        /*0130*/ 	.word	0x0000b250


	//   ....[28]....
        /*0134*/ 	.word	0x0000b2d0


	//   ....[29]....
        /*0138*/ 	.word	0x0000b340


	//   ....[30]....
        /*013c*/ 	.word	0x0000b3b0


	//----- nvinfo : EIATTR_SYSCALL_OFFSETS
	.align		4
.L_297:
        /*0140*/ 	.byte	0x04, 0x46
        /*0142*/ 	.short	(.L_299 - .L_298)


	//   ....[0]....
.L_298:
        /*0144*/ 	.word	0x00000ef0


	//----- nvinfo : EIATTR_EXIT_INSTR_OFFSETS
	.align		4
.L_299:
        /*0148*/ 	.byte	0x04, 0x1c
        /*014a*/ 	.short	(.L_301 - .L_300)


	//   ....[0]....
.L_300:
        /*014c*/ 	.word	0x000000a0


	//   ....[1]....
        /*0150*/ 	.word	0x0000aaa0


	//   ....[2]....
        /*0154*/ 	.word	0x0000ab80


	//   ....[3]....
        /*0158*/ 	.word	0x0000af20


	//----- nvinfo : EIATTR_CRS_STACK_SIZE
	.align		4
.L_301:
        /*015c*/ 	.byte	0x04, 0x1e
        /*015e*/ 	.short	(.L_303 - .L_302)
.L_302:
        /*0160*/ 	.word	0x00000000
.L_303:


//--------------------- .nv.info._ZN4mmha33masked_multihead_attention_kernelItLi224ELi256ELi4ELi32ELi64ELb1ELb0EEEv26Multihead_attention_paramsIT_XT5_EE --------------------------
	.section	.nv.info._ZN4mmha33masked_multihead_attention_kernelItLi224ELi256ELi4ELi32ELi64ELb1ELb0EEEv26Multihead_attention_paramsIT_XT5_EE,"",@"SHT_CUDA_INFO"
	.sectionflags	@""
	.align	4


	//----- nvinfo : EIATTR_CUDA_API_VERSION
	.align		4
        /*0000*/ 	.byte	0x04, 0x37
        /*0002*/ 	.short	(.L_305 - .L_304)
.L_304:
        /*0004*/ 	.word	0x00000082


	//----- nvinfo : EIATTR_SW2861232_WAR
	.align		4
.L_305:
        /*0008*/ 	.byte	0x01, 0x35
	.zero		2


	//----- nvinfo : EIATTR_PARAM_CBANK
	.align		4
        /*000c*/ 	.byte	0x04, 0x0a
        /*000e*/ 	.short	(.L_307 - .L_306)
	.align		4
.L_306:
        /*0010*/ 	.word	index@(.nv.constant0._ZN4mmha33masked_multihead_attention_kernelItLi224ELi256ELi4ELi32ELi64ELb1ELb0EEEv26Multihead_attention_paramsIT_XT5_EE)
        /*0014*/ 	.short	0x0160
        /*0016*/ 	.short	0x0128


	//----- nvinfo : EIATTR_CBANK_PARAM_SIZE
	.align		4
.L_307:
        /*0018*/ 	.byte	0x03, 0x19
        /*001a*/ 	.short	0x0128


	//----- nvinfo : EIATTR_KPARAM_INFO
	.align		4
        /*001c*/ 	.byte	0x04, 0x17
        /*001e*/ 	.short	(.L_309 - .L_308)
.L_308:
        /*0020*/ 	.word	0x00000000
        /*0024*/ 	.short	0x0000
        /*0026*/ 	.short	0x0000
        /*0028*/ 	.byte	0x00, 0xf0, 0xa1, 0x04


	//----- nvinfo : EIATTR_MAXREG_COUNT
	.align		4
.L_309:
        /*002c*/ 	.byte	0x03, 0x1b
        /*002e*/ 	.short	0x00ff


	//----- nvinfo : EIATTR_NUM_BARRIERS
	.align		4
        /*0030*/ 	.byte	0x02, 0x4c
        /*0032*/ 	.byte	0x01
	.zero		1


	//----- nvinfo : EIATTR_EXTERNS
	.align		4
        /*0034*/ 	.byte	0x04, 0x0f
        /*0036*/ 	.short	(.L_311 - .L_310)


	//   ....[0]....
	.align		4
.L_310:
        /*0038*/ 	.word	index@(__assertfail)


	//----- nvinfo : EIATTR_MERCURY_ISA_VERSION
	.align		4
.L_311:
        /*003c*/ 	.byte	0x03, 0x5f
        /*003e*/ 	.short	0x0000


	//----- nvinfo : EIATTR_COOP_GROUP_MASK_REGIDS
	.align		4
        /*0040*/ 	.byte	0x04, 0x29
        /*0042*/ 	.short	(.L_313 - .L_312)


	//   ....[0]....
.L_312:
        /*0044*/ 	.word	0xffffffff


	//   ....[1]....
        /*0048*/ 	.word	0xffffffff


	//   ....[2]....
        /*004c*/ 	.word	0xffffffff


	//   ....[3]....
        /*0050*/ 	.word	0xffffffff


	//   ....[4]....
        /*0054*/ 	.word	0xffffffff


	//   ....[5]....
        /*0058*/ 	.word	0xffffffff


	//   ....[6]....
        /*005c*/ 	.word	0xffffffff


	//   ....[7]....
        /*0060*/ 	.word	0xffffffff


	//   ....[8]....
        /*0064*/ 	.word	0xffffffff


	//   ....[9]....
        /*0068*/ 	.word	0xffffffff


	//   ....[10]....
        /*006c*/ 	.word	0xffffffff


	//   ....[11]....
        /*0070*/ 	.word	0xffffffff


	//   ....[12]....
        /*0074*/ 	.word	0xffffffff


	//   ....[13]....
        /*0078*/ 	.word	0xffffffff


	//   ....[14]....
        /*007c*/ 	.word	0xffffffff


	//   ....[15]....
        /*0080*/ 	.word	0xffffffff


	//   ....[16]....
        /*0084*/ 	.word	0xffffffff


	//   ....[17]....
        /*0088*/ 	.word	0xffffffff


	//   ....[18]....
        /*008c*/ 	.word	0xffffffff


	//   ....[19]....
        /*0090*/ 	.word	0xffffffff


	//   ....[20]....
        /*0094*/ 	.word	0xffffffff


	//   ....[21]....
        /*0098*/ 	.word	0xffffffff


	//   ....[22]....
        /*009c*/ 	.word	0xffffffff


	//   ....[23]....
        /*00a0*/ 	.word	0xffffffff


	//   ....[24]....
        /*00a4*/ 	.word	0xffffffff


	//   ....[25]....
        /*00a8*/ 	.word	0xffffffff


	//   ....[26]....
        /*00ac*/ 	.word	0xffffffff


	//   ....[27]....
        /*00b0*/ 	.word	0xffffffff


	//   ....[28]....
        /*00b4*/ 	.word	0xffffffff


	//----- nvinfo : EIATTR_COOP_GROUP_INSTR_OFFSETS
	.align		4
.L_313:
        /*00b8*/ 	.byte	0x04, 0x28
        /*00ba*/ 	.short	(.L_315 - .L_314)


	//   ....[0]....
.L_314:
        /*00bc*/ 	.word	0x00002ba0


	//   ....[1]....
        /*00c0*/ 	.word	0x00002bd0


	//   ....[2]....
        /*00c4*/ 	.word	0x00002bf0


	//   ....[3]....
        /*00c8*/ 	.word	0x00002c10


	//   ....[4]....
        /*00cc*/ 	.word	0x00002c30


	//   ....[5]....
        /*00d0*/ 	.word	0x00007040


	//   ....[6]....
        /*00d4*/ 	.word	0x00007070


	//   ....[7]....
        /*00d8*/ 	.word	0x000072e0


	//   ....[8]....
        /*00dc*/ 	.word	0x00007310


	//   ....[9]....
        /*00e0*/ 	.word	0x00007330


	//   ....[10]....
        /*00e4*/ 	.word	0x00007440


	//   ....[11]....
        /*00e8*/ 	.word	0x00007460


	//   ....[12]....
        /*00ec*/ 	.word	0x00007b10


	//   ....[13]....
        /*00f0*/ 	.word	0x00007bf0


	//   ....[14]....
        /*00f4*/ 	.word	0x00007c30


	//   ....[15]....
        /*00f8*/ 	.word	0x00007c50


	//   ....[16]....
        /*00fc*/ 	.word	0x00007c70


	//   ....[17]....
        /*0100*/ 	.word	0x00007cf0


	//   ....[18]....
        /*0104*/ 	.word	0x00007d30


	//   ....[19]....
        /*0108*/ 	.word	0x0000a760


	//   ....[20]....
        /*010c*/ 	.word	0x0000a7e0


	//   ....[21]....
        /*0110*/ 	.word	0x0000a850


	//   ....[22]....
        /*0114*/ 	.word	0x0000a8c0


	//   ....[23]....
        /*0118*/ 	.word	0x0000a930


	//   ....[24]....
        /*011c*/ 	.word	0x0000a9b0


	//   ....[25]....
        /*0120*/ 	.word	0x0000aa30


	//   ....[26]....
        /*0124*/ 	.word	0x0000aab0


	//   ....[27]....
        /*0128*/ 	.word	0x0000ab30


	//   ....[28]....
        /*012c*/ 	.word	0x0000aba0


	//----- nvinfo : EIATTR_SYSCALL_OFFSETS
	.align		4
.L_315:
        /*0130*/ 	.byte	0x04, 0x46
        /*0132*/ 	.short	(.L_317 - .L_316)


	//   ....[0]....
.L_316:
        /*0134*/ 	.word	0x00000ef0


	//----- nvinfo : EIATTR_EXIT_INSTR_OFFSETS
	.align		4
.L_317:
        /*0138*/ 	.byte	0x04, 0x1c
        /*013a*/ 	.short	(.L_319 - .L_318)


	//   ....[0]....
.L_318:
        /*013c*/ 	.word	0x000000a0


	//   ....[1]....
        /*0140*/ 	.word	0x0000a280


	//   ....[2]....
        /*0144*/ 	.word	0x0000a360


	//   ....[3]....
        /*0148*/ 	.word	0x0000a700


	//----- nvinfo : EIATTR_CRS_STACK_SIZE
	.align		4
.L_319:
        /*014c*/ 	.byte	0x04, 0x1e
        /*014e*/ 	.short	(.L_321 - .L_320)
.L_320:
        /*0150*/ 	.word	0x00000000
.L_321:


//--------------------- .nv.info._ZN4mmha33masked_multihead_attention_kernelIfLi224ELi256ELi1ELi64ELi256ELb1ELb1EEEv26Multihead_attention_paramsIT_XT5_EE --------------------------
	.section	.nv.info._ZN4mmha33masked_multihead_attention_kernelIfLi224ELi256ELi1ELi64ELi256ELb1ELb1EEEv26Multihead_attention_paramsIT_XT5_EE,"",@"SHT_CUDA_INFO"
	.sectionflags	@""
	.align	4


	//----- nvinfo : EIATTR_CUDA_API_VERSION
	.align		4
        /*0000*/ 	.byte	0x04, 0x37
        /*0002*/ 	.short	(.L_323 - .L_322)
.L_322:
        /*0004*/ 	.word	0x00000082


	//----- nvinfo : EIATTR_SW2861232_WAR
	.align		4
.L_323:
        /*0008*/ 	.byte	0x01, 0x35
	.zero		2


	//----- nvinfo : EIATTR_PARAM_CBANK
	.align		4
        /*000c*/ 	.byte	0x04, 0x0a
        /*000e*/ 	.short	(.L_325 - .L_324)
	.align		4
.L_324:
        /*0010*/ 	.word	index@(.nv.constant0._ZN4mmha33masked_multihead_attention_kernelIfLi224ELi256ELi1ELi64ELi256ELb1ELb1EEEv26Multihead_attention_paramsIT_XT5_EE)
        /*0014*/ 	.short	0x0160
        /*0016*/ 	.short	0x0128


	//----- nvinfo : EIATTR_CBANK_PARAM_SIZE
	.align		4
.L_325:
        /*0018*/ 	.byte	0x03, 0x19
        /*001a*/ 	.short	0x0128


	//----- nvinfo : EIATTR_KPARAM_INFO
	.align		4
        /*001c*/ 	.byte	0x04, 0x17
        /*001e*/ 	.short	(.L_327 - .L_326)
.L_326:
        /*0020*/ 	.word	0x00000000
        /*0024*/ 	.short	0x0000
        /*0026*/ 	.short	0x0000
        /*0028*/ 	.byte	0x00, 0xf0, 0xa1, 0x04


	//----- nvinfo : EIATTR_MAXREG_COUNT
	.align		4
.L_327:
        /*002c*/ 	.byte	0x03, 0x1b
        /*002e*/ 	.short	0x00ff


	//----- nvinfo : EIATTR_NUM_BARRIERS
	.align		4
        /*0030*/ 	.byte	0x02, 0x4c
        /*0032*/ 	.byte	0x01
	.zero		1


	//----- nvinfo : EIATTR_EXTERNS
	.align		4
        /*0034*/ 	.byte	0x04, 0x0f
        /*0036*/ 	.short	(.L_329 - .L_328)


	//   ....[0]....
	.align		4
.L_328:
        /*0038*/ 	.word	index@(__assertfail)


	//----- nvinfo : EIATTR_ANNOTATIONS
	.align		4
.L_329:
        /*003c*/ 	.byte	0x04, 0x55
        /*003e*/ 	.short	(.L_331 - .L_330)


	//   ....[0]....
.L_330:
        /* <DEDUP_REMOVED lines=1192> */


	//----- nvinfo : EIATTR_MERCURY_ISA_VERSION
	.align		4
.L_331:
        /*4aa8*/ 	.byte	0x03, 0x5f
        /*4aaa*/ 	.short	0x0000


	//----- nvinfo : EIATTR_COOP_GROUP_MASK_REGIDS
	.align		4
        /*4aac*/ 	.byte	0x04, 0x29
        /*4aae*/ 	.short	(.L_333 - .L_332)


	//   ....[0]....
.L_332:
        /*4ab0*/ 	.word	0xffffffff


	//   ....[1]....
        /*4ab4*/ 	.word	0xffffffff


	//   ....[2]....
        /*4ab8*/ 	.word	0xffffffff


	//   ....[3]....
        /*4abc*/ 	.word	0xffffffff


	//   ....[4]....
        /*4ac0*/ 	.word	0xffffffff


	//   ....[5]....
        /*4ac4*/ 	.word	0xffffffff


	//   ....[6]....
        /*4ac8*/ 	.word	0xffffffff


	//   ....[7]....
        /*4acc*/ 	.word	0xffffffff


	//   ....[8]....
        /*4ad0*/ 	.word	0xffffffff


	//   ....[9]....
        /*4ad4*/ 	.word	0xffffffff


	//   ....[10]....
        /*4ad8*/ 	.word	0xffffffff


	//   ....[11]....
        /*4adc*/ 	.word	0xffffffff


	//   ....[12]....
        /*4ae0*/ 	.word	0xffffffff


	//   ....[13]....
        /*4ae4*/ 	.word	0xffffffff


	//   ....[14]....
        /*4ae8*/ 	.word	0xffffffff


	//   ....[15]....
        /*4aec*/ 	.word	0xffffffff


	//   ....[16]....
        /*4af0*/ 	.word	0xffffffff


	//   ....[17]....
        /*4af4*/ 	.word	0xffffffff


	//   ....[18]....
        /*4af8*/ 	.word	0xffffffff


	//   ....[19]....
        /*4afc*/ 	.word	0xffffffff


	//   ....[20]....
        /*4b00*/ 	.word	0xffffffff


	//   ....[21]....
        /*4b04*/ 	.word	0xffffffff


	//   ....[22]....
        /*4b08*/ 	.word	0xffffffff


	//   ....[23]....
        /*4b0c*/ 	.word	0xffffffff


	//   ....[24]....
        /*4b10*/ 	.word	0xffffffff


	//----- nvinfo : EIATTR_COOP_GROUP_INSTR_OFFSETS
	.align		4
.L_333:
        /*4b14*/ 	.byte	0x04, 0x28
        /*4b16*/ 	.short	(.L_335 - .L_334)


	//   ....[0]....
.L_334:
        /*4b18*/ 	.word	0x00001cb0


	//   ....[1]....
        /*4b1c*/ 	.word	0x00001d10


	//   ....[2]....
        /*4b20*/ 	.word	0x00001d50


	//   ....[3]....
        /*4b24*/ 	.word	0x00001d90


	//   ....[4]....
        /*4b28*/ 	.word	0x00001dd0


	//   ....[5]....
        /*4b2c*/ 	.word	0x00001e50


	//   ....[6]....
        /*4b30*/ 	.word	0x00001e70


	//   ....[7]....
        /*4b34*/ 	.word	0x00019210


	//   ....[8]....
        /*4b38*/ 	.word	0x00019240


	//   ....[9]....
        /*4b3c*/ 	.word	0x00019290


	//   ....[10]....
        /*4b40*/ 	.word	0x00019300


	//   ....[11]....
        /*4b44*/ 	.word	0x00019320


	//   ....[12]....
        /*4b48*/ 	.word	0x000193a0


	//   ....[13]....
        /*4b4c*/ 	.word	0x000193c0


	//   ....[14]....
        /*4b50*/ 	.word	0x000193e0


	//   ....[15]....
        /*4b54*/ 	.word	0x00019400


	//   ....[16]....
        /*4b58*/ 	.word	0x00019b40


	//   ....[17]....
        /*4b5c*/ 	.word	0x00019b80


	//   ....[18]....
        /*4b60*/ 	.word	0x00019be0


	//   ....[19]....
        /*4b64*/ 	.word	0x00019c00


	//   ....[20]....
        /*4b68*/ 	.word	0x00019c20


	//   ....[21]....
        /*4b6c*/ 	.word	0x00019ca0


	//   ....[22]....
        /*4b70*/ 	.word	0x00019cc0


	//   ....[23]....
        /*4b74*/ 	.word	0x00019ce0


	//   ....[24]....
        /*4b78*/ 	.word	0x00019d00


	//----- nvinfo : EIATTR_SYSCALL_OFFSETS
	.align		4
.L_335:
        /*4b7c*/ 	.byte	0x04, 0x46
        /*4b7e*/ 	.short	(.L_337 - .L_336)


	//   ....[0]....
.L_336:
        /*4b80*/ 	.word	0x00000e40


	//----- nvinfo : EIATTR_EXIT_INSTR_OFFSETS
	.align		4
.L_337:
        /*4b84*/ 	.byte	0x04, 0x1c
        /*4b86*/ 	.short	(.L_339 - .L_338)


	//   ....[0]....
.L_338:
        /*4b88*/ 	.word	0x000000b0


	//   ....[1]....
        /*4b8c*/ 	.word	0x0001c060


	//   ....[2]....
        /*4b90*/ 	.word	0x0001c0d0


	//   ....[3]....
        /*4b94*/ 	.word	0x0001c290


	//----- nvinfo : EIATTR_CRS_STACK_SIZE
	.align		4
.L_339:
        /*4b98*/ 	.byte	0x04, 0x1e
        /*4b9a*/ 	.short	(.L_341 - .L_340)
.L_340:
        /*4b9c*/ 	.word	0x00000000
.L_341:


//--------------------- .nv.info._ZN4mmha33masked_multihead_attention_kernelIfLi224ELi256ELi2ELi64ELi128ELb1ELb1EEEv26Multihead_attention_paramsIT_XT5_EE --------------------------
	.section	.nv.info._ZN4mmha33masked_multihead_attention_kernelIfLi224ELi256ELi2ELi64ELi128ELb1ELb1EEEv26Multihead_attention_paramsIT_XT5_EE,"",@"SHT_CUDA_INFO"
	.sectionflags	@""
	.align	4


	//----- nvinfo : EIATTR_CUDA_API_VERSION
	.align		4
        /*0000*/ 	.byte	0x04, 0x37
        /*0002*/ 	.short	(.L_343 - .L_342)
.L_342:
        /*0004*/ 	.word	0x00000082


	//----- nvinfo : EIATTR_SW2861232_WAR
	.align		4
.L_343:
        /*0008*/ 	.byte	0x01, 0x35
	.zero		2


	//----- nvinfo : EIATTR_PARAM_CBANK
	.align		4
        /*000c*/ 	.byte	0x04, 0x0a
        /*000e*/ 	.short	(.L_345 - .L_344)
	.align		4
.L_344:
        /*0010*/ 	.word	index@(.nv.constant0._ZN4mmha33masked_multihead_attention_kernelIfLi224ELi256ELi2ELi64ELi128ELb1ELb1EEEv26Multihead_attention_paramsIT_XT5_EE)
        /*0014*/ 	.short	0x0160
        /*0016*/ 	.short	0x0128


	//----- nvinfo : EIATTR_CBANK_PARAM_SIZE
	.align		4
.L_345:
        /*0018*/ 	.byte	0x03, 0x19
        /*001a*/ 	.short	0x0128


	//----- nvinfo : EIATTR_KPARAM_INFO
	.align		4
        /*001c*/ 	.byte	0x04, 0x17
        /*001e*/ 	.short	(.L_347 - .L_346)
.L_346:
        /*0020*/ 	.word	0x00000000
        /*0024*/ 	.short	0x0000
        /*0026*/ 	.short	0x0000
        /*0028*/ 	.byte	0x00, 0xf0, 0xa1, 0x04


	//----- nvinfo : EIATTR_MAXREG_COUNT
	.align		4
.L_347:
        /*002c*/ 	.byte	0x03, 0x1b
        /*002e*/ 	.short	0x00ff


	//----- nvinfo : EIATTR_NUM_BARRIERS
	.align		4
        /*0030*/ 	.byte	0x02, 0x4c
        /*0032*/ 	.byte	0x01
	.zero		1


	//----- nvinfo : EIATTR_EXTERNS
	.align		4
        /*0034*/ 	.byte	0x04, 0x0f
        /*0036*/ 	.short	(.L_349 - .L_348)


	//   ....[0]....
	.align		4
.L_348:
        /*0038*/ 	.word	index@(__assertfail)


	//----- nvinfo : EIATTR_ANNOTATIONS
	.align		4
.L_349:
        /*003c*/ 	.byte	0x04, 0x55
        /*003e*/ 	.short	(.L_351 - .L_350)


	//   ....[0]....
.L_350:
        /* <DEDUP_REMOVED lines=140> */


	//----- nvinfo : EIATTR_MERCURY_ISA_VERSION
	.align		4
.L_351:
        /*08f0*/ 	.byte	0x03, 0x5f
        /*08f2*/ 	.short	0x0000


	//----- nvinfo : EIATTR_COOP_GROUP_MASK_REGIDS
	.align		4
        /*08f4*/ 	.byte	0x04, 0x29
        /*08f6*/ 	.short	(.L_353 - .L_352)


	//   ....[0]....
.L_352:
        /*08f8*/ 	.word	0xffffffff


	//   ....[1]....
        /*08fc*/ 	.word	0xffffffff


	//   ....[2]....
        /*0900*/ 	.word	0xffffffff


	//   ....[3]....
        /*0904*/ 	.word	0xffffffff


	//   ....[4]....
        /*0908*/ 	.word	0xffffffff


	//   ....[5]....
        /*090c*/ 	.word	0xffffffff


	//   ....[6]....
        /*0910*/ 	.word	0xffffffff


	//   ....[7]....
        /*0914*/ 	.word	0xffffffff


	//   ....[8]....
        /*0918*/ 	.word	0xffffffff


	//   ....[9]....
        /*091c*/ 	.word	0xffffffff


	//   ....[10]....
        /*0920*/ 	.word	0xffffffff


	//   ....[11]....
        /*0924*/ 	.word	0xffffffff


	//   ....[12]....
        /*0928*/ 	.word	0xffffffff


	//   ....[13]....
        /*092c*/ 	.word	0xffffffff


	//   ....[14]....
        /*0930*/ 	.word	0xffffffff


	//   ....[15]....
        /*0934*/ 	.word	0xffffffff


	//   ....[16]....
        /*0938*/ 	.word	0xffffffff


	//   ....[17]....
        /*093c*/ 	.word	0xffffffff


	//   ....[18]....
        /*0940*/ 	.word	0xffffffff


	//   ....[19]....
        /*0944*/ 	.word	0xffffffff


	//   ....[20]....
        /*0948*/ 	.word	0xffffffff


	//   ....[21]....
        /*094c*/ 	.word	0xffffffff


	//   ....[22]....
        /*0950*/ 	.word	0xffffffff


	//   ....[23]....
        /*0954*/ 	.word	0xffffffff


	//   ....[24]....
        /*0958*/ 	.word	0xffffffff


	//   ....[25]....
        /*095c*/ 	.word	0xffffffff


	//   ....[26]....
        /*0960*/ 	.word	0xffffffff


	//   ....[27]....
        /*0964*/ 	.word	0xffffffff


	//----- nvinfo : EIATTR_COOP_GROUP_INSTR_OFFSETS
	.align		4
.L_353:
        /*0968*/ 	.byte	0x04, 0x28
        /*096a*/ 	.short	(.L_355 - .L_354)


	//   ....[0]....
.L_354:
        /*096c*/ 	.word	0x00001cc0


	//   ....[1]....
        /*0970*/ 	.word	0x00001d30


	//   ....[2]....
        /*0974*/ 	.word	0x00001d70


	//   ....[3]....
        /*0978*/ 	.word	0x00001db0


	//   ....[4]....
        /*097c*/ 	.word	0x00001df0


	//   ....[5]....
        /*0980*/ 	.word	0x00001e50


	//   ....[6]....
        /*0984*/ 	.word	0x00001e70


	//   ....[7]....
        /*0988*/ 	.word	0x0000e220


	//   ....[8]....
        /*098c*/ 	.word	0x0000e4b0


	//   ....[9]....
        /*0990*/ 	.word	0x0000e4e0


	//   ....[10]....
        /*0994*/ 	.word	0x0000e500


	//   ....[11]....
        /*0998*/ 	.word	0x0000e520


	//   ....[12]....
        /*099c*/ 	.word	0x0000e650


	//   ....[13]....
        /*09a0*/ 	.word	0x0000e670


	//   ....[14]....
        /*09a4*/ 	.word	0x0000e690


	//   ....[15]....
        /*09a8*/ 	.word	0x0000ee10


	//   ....[16]....
        /*09ac*/ 	.word	0x0000ee50


	//   ....[17]....
        /*09b0*/ 	.word	0x0000eeb0


	//   ....[18]....
        /*09b4*/ 	.word	0x0000eed0


	//   ....[19]....
        /*09b8*/ 	.word	0x0000eef0


	//   ....[20]....
        /*09bc*/ 	.word	0x0000ef70


	//   ....[21]....
        /*09c0*/ 	.word	0x0000ef90


	//   ....[22]....
        /*09c4*/ 	.word	0x0000efb0


	//   ....[23]....
        /*09c8*/ 	.word	0x000114c0


	//   ....[24]....
        /*09cc*/ 	.word	0x00011530


	//   ....[25]....
        /*09d0*/ 	.word	0x000115a0


	//   ....[26]....
        /*09d4*/ 	.word	0x00011600


	//   ....[27]....
        /*09d8*/ 	.word	0x00011660


	//----- nvinfo : EIATTR_SYSCALL_OFFSETS
	.align		4
.L_355:
        /*09dc*/ 	.byte	0x04, 0x46
        /*09de*/ 	.short	(.L_357 - .L_356)


	//   ....[0]....
.L_356:
        /*09e0*/ 	.word	0x00000e50


	//----- nvinfo : EIATTR_EXIT_INSTR_OFFSETS
	.align		4
.L_357:
        /*09e4*/ 	.byte	0x04, 0x1c
        /*09e6*/ 	.short	(.L_359 - .L_358)


	//   ....[0]....
.L_358:
        /*09e8*/ 	.word	0x000000b0


	//   ....[1]....
        /*09ec*/ 	.word	0x00011240


	//   ....[2]....
        /*09f0*/ 	.word	0x000112b0


	//   ....[3]....
        /*09f4*/ 	.word	0x00011470


	//----- nvinfo : EIATTR_CRS_STACK_SIZE
	.align		4
.L_359:
        /*09f8*/ 	.byte	0x04, 0x1e
        /*09fa*/ 	.short	(.L_361 - .L_360)
.L_360:
        /*09fc*/ 	.word	0x00000000
.L_361:


//--------------------- .nv.info._ZN4mmha33masked_multihead_attention_kernelIfLi224ELi256ELi4ELi64ELi64ELb1ELb1EEEv26Multihead_attention_paramsIT_XT5_EE --------------------------
	.section	.nv.info._ZN4mmha33masked_multihead_attention_kernelIfLi224ELi256ELi4ELi64ELi64ELb1ELb1EEEv26Multihead_attention_paramsIT_XT5_EE,"",@"SHT_CUDA_INFO"
	.sectionflags	@""
	.align	4


	//----- nvinfo : EIATTR_CUDA_API_VERSION
	.align		4
        /*0000*/ 	.byte	0x04, 0x37
        /*0002*/ 	.short	(.L_363 - .L_362)
.L_362:
        /*0004*/ 	.word	0x00000082


	//----- nvinfo : EIATTR_SW2861232_WAR
	.align		4
.L_363:
        /*0008*/ 	.byte	0x01, 0x35
	.zero		2


	//----- nvinfo : EIATTR_PARAM_CBANK
	.align		4
        /*000c*/ 	.byte	0x04, 0x0a
        /*000e*/ 	.short	(.L_365 - .L_364)
	.align		4
.L_364:
        /*0010*/ 	.word	index@(.nv.constant0._ZN4mmha33masked_multihead_attention_kernelIfLi224ELi256ELi4ELi64ELi64ELb1ELb1EEEv26Multihead_attention_paramsIT_XT5_EE)
        /*0014*/ 	.short	0x0160
        /*0016*/ 	.short	0x0128


	//----- nvinfo : EIATTR_CBANK_PARAM_SIZE
	.align		4
.L_365:
        /*0018*/ 	.byte	0x03, 0x19
        /*001a*/ 	.short	0x0128


	//----- nvinfo : EIATTR_KPARAM_INFO
	.align		4
        /*001c*/ 	.byte	0x04, 0x17
        /*001e*/ 	.short	(.L_367 - .L_366)
.L_366:
        /*0020*/ 	.word	0x00000000
        /*0024*/ 	.short	0x0000
        /*0026*/ 	.short	0x0000
        /*0028*/ 	.byte	0x00, 0xf0, 0xa1, 0x04


	//----- nvinfo : EIATTR_MAXREG_COUNT
	.align		4
.L_367:
        /*002c*/ 	.byte	0x03, 0x1b
        /*002e*/ 	.short	0x00ff


	//----- nvinfo : EIATTR_NUM_BARRIERS
	.align		4
        /*0030*/ 	.byte	0x02, 0x4c
        /*0032*/ 	.byte	0x01
	.zero		1


	//----- nvinfo : EIATTR_EXTERNS
	.align		4
        /*0034*/ 	.byte	0x04, 0x0f
        /*0036*/ 	.short	(.L_369 - .L_368)


	//   ....[0]....
	.align		4
.L_368:
        /*0038*/ 	.word	index@(__assertfail)


	//----- nvinfo : EIATTR_MERCURY_ISA_VERSION
	.align		4
.L_369:
        /*003c*/ 	.byte	0x03, 0x5f
        /*003e*/ 	.short	0x0000


	//----- nvinfo : EIATTR_COOP_GROUP_MASK_REGIDS
	.align		4
        /*0040*/ 	.byte	0x04, 0x29
        /*0042*/ 	.short	(.L_371 - .L_370)


	//   ....[0]....
.L_370:
        /*0044*/ 	.word	0xffffffff


	//   ....[1]....
        /*0048*/ 	.word	0xffffffff


	//   ....[2]....
        /*004c*/ 	.word	0xffffffff


	//   ....[3]....
        /*0050*/ 	.word	0xffffffff


	//   ....[4]....
        /*0054*/ 	.word	0xffffffff


	//   ....[5]....
        /*0058*/ 	.word	0xffffffff


	//   ....[6]....
        /*005c*/ 	.word	0xffffffff


	//   ....[7]....
        /*0060*/ 	.word	0xffffffff


	//   ....[8]....
        /*0064*/ 	.word	0xffffffff


	//   ....[9]....
        /*0068*/ 	.word	0xffffffff


	//   ....[10]....
        /*006c*/ 	.word	0xffffffff


	//   ....[11]....
        /*0070*/ 	.word	0xffffffff


	//   ....[12]....
        /*0074*/ 	.word	0xffffffff


	//   ....[13]....
        /*0078*/ 	.word	0xffffffff


	//   ....[14]....
        /*007c*/ 	.word	0xffffffff


	//   ....[15]....
        /*0080*/ 	.word	0xffffffff


	//   ....[16]....
        /*0084*/ 	.word	0xffffffff


	//   ....[17]....
        /*0088*/ 	.word	0xffffffff


	//   ....[18]....
        /*008c*/ 	.word	0xffffffff


	//   ....[19]....
        /*0090*/ 	.word	0xffffffff


	//   ....[20]....
        /*0094*/ 	.word	0xffffffff


	//   ....[21]....
        /*0098*/ 	.word	0xffffffff


	//   ....[22]....
        /*009c*/ 	.word	0xffffffff


	//   ....[23]....
        /*00a0*/ 	.word	0xffffffff


	//   ....[24]....
        /*00a4*/ 	.word	0xffffffff


	//   ....[25]....
        /*00a8*/ 	.word	0xffffffff


	//----- nvinfo : EIATTR_COOP_GROUP_INSTR_OFFSETS
	.align		4
.L_371:
        /*00ac*/ 	.byte	0x04, 0x28
        /*00ae*/ 	.short	(.L_373 - .L_372)


	//   ....[0]....
.L_372:
        /*00b0*/ 	.word	0x00001c00


	//   ....[1]....
        /*00b4*/ 	.word	0x00001c60


	//   ....[2]....
        /*00b8*/ 	.word	0x00001ca0


	//   ....[3]....
        /*00bc*/ 	.word	0x00001cc0


	//   ....[4]....
        /*00c0*/ 	.word	0x00001ce0


	//   ....[5]....
        /*00c4*/ 	.word	0x00001d40


	//   ....[6]....
        /*00c8*/ 	.word	0x00001d80


	//   ....[7]....
        /*00cc*/ 	.word	0x0000ba50


	//   ....[8]....
        /*00d0*/ 	.word	0x0000ba80


	//   ....[9]....
        /*00d4*/ 	.word	0x0000bcd0


	//   ....[10]....
        /*00d8*/ 	.word	0x0000bd00


	//   ....[11]....
        /*00dc*/ 	.word	0x0000bd20


	//   ....[12]....
        /*00e0*/ 	.word	0x0000be30


	//   ....[13]....
        /*00e4*/ 	.word	0x0000be50


	//   ....[14]....
        /*00e8*/ 	.word	0x0000c560


	//   ....[15]....
        /*00ec*/ 	.word	0x0000c5d0


	//   ....[16]....
        /*00f0*/ 	.word	0x0000c600


	//   ....[17]....
        /*00f4*/ 	.word	0x0000c630


	//   ....[18]....
        /*00f8*/ 	.word	0x0000c650


	//   ....[19]....
        /*00fc*/ 	.word	0x0000c6a0


	//   ....[20]....
        /*0100*/ 	.word	0x0000c6c0


	//   ....[21]....
        /*0104*/ 	.word	0x0000e9a0


	//   ....[22]....
        /*0108*/ 	.word	0x0000ea20


	//   ....[23]....
        /*010c*/ 	.word	0x0000eaa0


	//   ....[24]....
        /*0110*/ 	.word	0x0000eb20


	//   ....[25]....
        /*0114*/ 	.word	0x0000eb90


	//----- nvinfo : EIATTR_SYSCALL_OFFSETS
	.align		4
.L_373:
        /*0118*/ 	.byte	0x04, 0x46
        /*011a*/ 	.short	(.L_375 - .L_374)


	//   ....[0]....
.L_374:
        /*011c*/ 	.word	0x00000da0


	//----- nvinfo : EIATTR_EXIT_INSTR_OFFSETS
	.align		4
.L_375:
        /*0120*/ 	.byte	0x04, 0x1c
        /*0122*/ 	.short	(.L_377 - .L_376)


	//   ....[0]....
.L_376:
        /*0124*/ 	.word	0x000000a0


	//   ....[1]....
        /*0128*/ 	.word	0x0000e710


	//   ....[2]....
        /*012c*/ 	.word	0x0000e780


	//   ....[3]....
        /*0130*/ 	.word	0x0000e940


	//----- nvinfo : EIATTR_CRS_STACK_SIZE
	.align		4
.L_377:
        /*0134*/ 	.byte	0x04, 0x1e
        /*0136*/ 	.short	(.L_379 - .L_378)
.L_378:
        /*0138*/ 	.word	0x00000000
.L_379:


//--------------------- .nv.info._ZN4mmha33masked_multihead_attention_kernelIfLi224ELi256ELi1ELi64ELi256ELb1ELb0EEEv26Multihead_attention_paramsIT_XT5_EE --------------------------
	.section	.nv.info._ZN4mmha33masked_multihead_attention_kernelIfLi224ELi256ELi1ELi64ELi256ELb1ELb0EEEv26Multihead_attention_paramsIT_XT5_EE,"",@"SHT_CUDA_INFO"
	.sectionflags	@""
	.align	4


	//----- nvinfo : EIATTR_CUDA_API_VERSION
	.align		4
        /*0000*/ 	.byte	0x04, 0x37
        /*0002*/ 	.short	(.L_381 - .L_380)
.L_380:
        /*0004*/ 	.word	0x00000082


	//----- nvinfo : EIATTR_SW2861232_WAR
	.align		4
.L_381:
        /*0008*/ 	.byte	0x01, 0x35
	.zero		2


	//----- nvinfo : EIATTR_PARAM_CBANK
	.align		4
        /*000c*/ 	.byte	0x04, 0x0a
        /*000e*/ 	.short	(.L_383 - .L_382)
	.align		4
.L_382:
        /*0010*/ 	.word	index@(.nv.constant0._ZN4mmha33masked_multihead_attention_kernelIfLi224ELi256ELi1ELi64ELi256ELb1ELb0EEEv26Multihead_attention_paramsIT_XT5_EE)
        /*0014*/ 	.short	0x0160
        /*0016*/ 	.short	0x0128


	//----- nvinfo : EIATTR_CBANK_PARAM_SIZE
	.align		4
.L_383:
        /*0018*/ 	.byte	0x03, 0x19
        /*001a*/ 	.short	0x0128


	//----- nvinfo : EIATTR_KPARAM_INFO
	.align		4
        /*001c*/ 	.byte	0x04, 0x17
        /*001e*/ 	.short	(.L_385 - .L_384)
.L_384:
        /*0020*/ 	.word	0x00000000
        /*0024*/ 	.short	0x0000
        /*0026*/ 	.short	0x0000
        /*0028*/ 	.byte	0x00, 0xf0, 0xa1, 0x04


	//----- nvinfo : EIATTR_MAXREG_COUNT
	.align		4
.L_385:
        /*002c*/ 	.byte	0x03, 0x1b
        /*002e*/ 	.short	0x00ff


	//----- nvinfo : EIATTR_NUM_BARRIERS
	.align		4
        /*0030*/ 	.byte	0x02, 0x4c
        /*0032*/ 	.byte	0x01
	.zero		1


	//----- nvinfo : EIATTR_EXTERNS
	.align		4
        /*0034*/ 	.byte	0x04, 0x0f
        /*0036*/ 	.short	(.L_387 - .L_386)


	//   ....[0]....
	.align		4
.L_386:
        /*0038*/ 	.word	index@(__assertfail)


	//----- nvinfo : EIATTR_ANNOTATIONS
	.align		4
.L_387:
        /*003c*/ 	.byte	0x04, 0x55
        /*003e*/ 	.short	(.L_389 - .L_388)


	//   ....[0]....
.L_388:
        /* <DEDUP_REMOVED lines=1000> */


	//----- nvinfo : EIATTR_MERCURY_ISA_VERSION
	.align		4
.L_389:
        /*3eb0*/ 	.byte	0x03, 0x5f
        /*3eb2*/ 	.short	0x0000


	//----- nvinfo : EIATTR_COOP_GROUP_MASK_REGIDS
	.align		4
        /*3eb4*/ 	.byte	0x04, 0x29
        /*3eb6*/ 	.short	(.L_391 - .L_390)


	//   ....[0]....
.L_390:
        /*3eb8*/ 	.word	0xffffffff


	//   ....[1]....
        /*3ebc*/ 	.word	0xffffffff


	//   ....[2]....
        /*3ec0*/ 	.word	0xffffffff


	//   ....[3]....
        /*3ec4*/ 	.word	0xffffffff


	//   ....[4]....
        /*3ec8*/ 	.word	0xffffffff


	//   ....[5]....
        /*3ecc*/ 	.word	0xffffffff


	//   ....[6]....
        /*3ed0*/ 	.word	0xffffffff


	//   ....[7]....
        /*3ed4*/ 	.word	0xffffffff


	//   ....[8]....
        /*3ed8*/ 	.word	0xffffffff


	//   ....[9]....
        /*3edc*/ 	.word	0xffffffff


	//   ....[10]....
        /*3ee0*/ 	.word	0xffffffff


	//   ....[11]....
        /*3ee4*/ 	.word	0xffffffff


	//   ....[12]....
        /*3ee8*/ 	.word	0xffffffff


	//   ....[13]....
        /*3eec*/ 	.word	0xffffffff


	//   ....[14]....
        /*3ef0*/ 	.word	0xffffffff


	//   ....[15]....
        /*3ef4*/ 	.word	0xffffffff


	//   ....[16]....
        /*3ef8*/ 	.word	0xffffffff


	//   ....[17]....
        /*3efc*/ 	.word	0xffffffff


	//   ....[18]....
        /*3f00*/ 	.word	0xffffffff


	//   ....[19]....
        /*3f04*/ 	.word	0xffffffff


	//   ....[20]....
        /*3f08*/ 	.word	0xffffffff


	//   ....[21]....
        /*3f0c*/ 	.word	0xffffffff


	//   ....[22]....
        /*3f10*/ 	.word	0xffffffff


	//   ....[23]....
        /*3f14*/ 	.word	0xffffffff


	//   ....[24]....
        /*3f18*/ 	.word	0xffffffff


	//----- nvinfo : EIATTR_COOP_GROUP_INSTR_OFFSETS
	.align		4
.L_391:
        /*3f1c*/ 	.byte	0x04, 0x28
        /*3f1e*/ 	.short	(.L_393 - .L_392)


	//   ....[0]....
.L_392:
        /*3f20*/ 	.word	0x00001cb0


	//   ....[1]....
        /*3f24*/ 	.word	0x00001d10


	//   ....[2]....
        /*3f28*/ 	.word	0x00001d50


	//   ....[3]....
        /*3f2c*/ 	.word	0x00001d90


	//   ....[4]....
        /*3f30*/ 	.word	0x00001dd0


	//   ....[5]....
        /*3f34*/ 	.word	0x00001e50


	//   ....[6]....
        /*3f38*/ 	.word	0x00001e70


	//   ....[7]....
        /*3f3c*/ 	.word	0x000169f0


	//   ....[8]....
        /*3f40*/ 	.word	0x00016a20


	//   ....[9]....
        /*3f44*/ 	.word	0x00016a70


	//   ....[10]....
        /*3f48*/ 	.word	0x00016ae0


	//   ....[11]....
        /*3f4c*/ 	.word	0x00016b00


	//   ....[12]....
        /*3f50*/ 	.word	0x00016b80


	//   ....[13]....
        /*3f54*/ 	.word	0x00016ba0


	//   ....[14]....
        /*3f58*/ 	.word	0x00016bc0


	//   ....[15]....
        /*3f5c*/ 	.word	0x00016be0


	//   ....[16]....
        /*3f60*/ 	.word	0x00017320


	//   ....[17]....
        /*3f64*/ 	.word	0x00017360


	//   ....[18]....
        /*3f68*/ 	.word	0x000173c0


	//   ....[19]....
        /*3f6c*/ 	.word	0x000173e0


	//   ....[20]....
        /*3f70*/ 	.word	0x00017400


	//   ....[21]....
        /*3f74*/ 	.word	0x00017480


	//   ....[22]....
        /*3f78*/ 	.word	0x000174a0


	//   ....[23]....
        /*3f7c*/ 	.word	0x000174c0


	//   ....[24]....
        /*3f80*/ 	.word	0x000174e0


	//----- nvinfo : EIATTR_SYSCALL_OFFSETS
	.align		4
.L_393:
        /*3f84*/ 	.byte	0x04, 0x46
        /*3f86*/ 	.short	(.L_395 - .L_394)


	//   ....[0]....
.L_394:
        /*3f88*/ 	.word	0x00000e40


	//----- nvinfo : EIATTR_EXIT_INSTR_OFFSETS
	.align		4
.L_395:
        /*3f8c*/ 	.byte	0x04, 0x1c
        /*3f8e*/ 	.short	(.L_397 - .L_396)


	//   ....[0]....
.L_396:
        /*3f90*/ 	.word	0x000000b0


	//   ....[1]....
        /*3f94*/ 	.word	0x00019490


	//   ....[2]....
        /*3f98*/ 	.word	0x00019500


	//   ....[3]....
        /*3f9c*/ 	.word	0x000196c0


	//----- nvinfo : EIATTR_CRS_STACK_SIZE
	.align		4
.L_397:
        /*3fa0*/ 	.byte	0x04, 0x1e
        /*3fa2*/ 	.short	(.L_399 - .L_398)
.L_398:
        /*3fa4*/ 	.word	0x00000000
.L_399:


//--------------------- .nv.info._ZN4mmha33masked_multihead_attention_kernelIfLi224ELi256ELi2ELi64ELi128ELb1ELb0EEEv26Multihead_attention_paramsIT_XT5_EE --------------------------
	.section	.nv.info._ZN4mmha33masked_multihead_attention_kernelIfLi224ELi256ELi2ELi64ELi128ELb1ELb0EEEv26Multihead_attention_paramsIT_XT5_EE,"",@"SHT_CUDA_INFO"
	.sectionflags	@""
	.align	4


	//----- nvinfo : EIATTR_CUDA_API_VERSION
	.align		4
        /*0000*/ 	.byte	0x04, 0x37
        /*0002*/ 	.short	(.L_401 - .L_400)
.L_400:
        /*0004*/ 	.word	0x00000082


	//----- nvinfo : EIATTR_SW2861232_WAR
	.align		4
.L_401:
        /*0008*/ 	.byte	0x01, 0x35
	.zero		2


	//----- nvinfo : EIATTR_PARAM_CBANK
	.align		4
        /*000c*/ 	.byte	0x04, 0x0a
        /*000e*/ 	.short	(.L_403 - .L_402)
	.align		4
.L_402:
        /*0010*/ 	.word	index@(.nv.constant0._ZN4mmha33masked_multihead_attention_kernelIfLi224ELi256ELi2ELi64ELi128ELb1ELb0EEEv26Multihead_attention_paramsIT_XT5_EE)
        /*0014*/ 	.short	0x0160
        /*0016*/ 	.short	0x0128


	//----- nvinfo : EIATTR_CBANK_PARAM_SIZE
	.align		4
.L_403:
        /*0018*/ 	.byte	0x03, 0x19
        /*001a*/ 	.short	0x0128


	//----- nvinfo : EIATTR_KPARAM_INFO
	.align		4
        /*001c*/ 	.byte	0x04, 0x17
        /*001e*/ 	.short	(.L_405 - .L_404)
.L_404:
        /*0020*/ 	.word	0x00000000
        /*0024*/ 	.short	0x0000
        /*0026*/ 	.short	0x0000
        /*0028*/ 	.byte	0x00, 0xf0, 0xa1, 0x04


	//----- nvinfo : EIATTR_MAXREG_COUNT
	.align		4
.L_405:
        /*002c*/ 	.byte	0x03, 0x1b
        /*002e*/ 	.short	0x00ff


	//----- nvinfo : EIATTR_NUM_BARRIERS
	.align		4
        /*0030*/ 	.byte	0x02, 0x4c
        /*0032*/ 	.byte	0x01
	.zero		1


	//----- nvinfo : EIATTR_EXTERNS
	.align		4
        /*0034*/ 	.byte	0x04, 0x0f
        /*0036*/ 	.short	(.L_407 - .L_406)


	//   ....[0]....
	.align		4
.L_406:
        /*0038*/ 	.word	index@(__assertfail)


	//----- nvinfo : EIATTR_ANNOTATIONS
	.align		4
.L_407:
        /*003c*/ 	.byte	0x04, 0x55
        /*003e*/ 	.short	(.L_409 - .L_408)


	//   ....[0]....
.L_408:
        /* <DEDUP_REMOVED lines=141> */


	//----- nvinfo : EIATTR_MERCURY_ISA_VERSION
	.align		4
.L_409:
        /*08f8*/ 	.byte	0x03, 0x5f
        /*08fa*/ 	.short	0x0000


	//----- nvinfo : EIATTR_COOP_GROUP_MASK_REGIDS
	.align		4
        /*08fc*/ 	.byte	0x04, 0x29
        /*08fe*/ 	.short	(.L_411 - .L_410)


	//   ....[0]....
.L_410:
        /*0900*/ 	.word	0xffffffff


	//   ....[1]....
        /*0904*/ 	.word	0xffffffff


	//   ....[2]....
        /*0908*/ 	.word	0xffffffff


	//   ....[3]....
        /*090c*/ 	.word	0xffffffff


	//   ....[4]....
        /*0910*/ 	.word	0xffffffff


	//   ....[5]....
        /*0914*/ 	.word	0xffffffff


	//   ....[6]....
        /*0918*/ 	.word	0xffffffff


	//   ....[7]....
        /*091c*/ 	.word	0xffffffff


	//   ....[8]....
        /*0920*/ 	.word	0xffffffff


	//   ....[9]....
        /*0924*/ 	.word	0xffffffff


	//   ....[10]....
        /*0928*/ 	.word	0xffffffff


	//   ....[11]....
        /*092c*/ 	.word	0xffffffff


	//   ....[12]....
        /*0930*/ 	.word	0xffffffff


	//   ....[13]....
        /*0934*/ 	.word	0xffffffff


	//   ....[14]....
        /*0938*/ 	.word	0xffffffff


	//   ....[15]....
        /*093c*/ 	.word	0xffffffff


	//   ....[16]....
        /*0940*/ 	.word	0xffffffff


	//   ....[17]....
        /*0944*/ 	.word	0xffffffff


	//   ....[18]....
        /*0948*/ 	.word	0xffffffff


	//   ....[19]....
        /*094c*/ 	.word	0xffffffff


	//   ....[20]....
        /*0950*/ 	.word	0xffffffff


	//   ....[21]....
        /*0954*/ 	.word	0xffffffff


	//   ....[22]....
        /*0958*/ 	.word	0xffffffff


	//   ....[23]....
        /*095c*/ 	.word	0xffffffff


	//   ....[24]....
        /*0960*/ 	.word	0xffffffff


	//   ....[25]....
        /*0964*/ 	.word	0xffffffff


	//   ....[26]....
        /*0968*/ 	.word	0xffffffff


	//   ....[27]....
        /*096c*/ 	.word	0xffffffff


	//----- nvinfo : EIATTR_COOP_GROUP_INSTR_OFFSETS
	.align		4
.L_411:
        /*0970*/ 	.byte	0x04, 0x28
        /*0972*/ 	.short	(.L_413 - .L_412)


	//   ....[0]....
.L_412:
        /*0974*/ 	.word	0x00001cc0


	//   ....[1]....
        /*0978*/ 	.word	0x00001d30


	//   ....[2]....
        /*097c*/ 	.word	0x00001d70


	//   ....[3]....
        /*0980*/ 	.word	0x00001db0


	//   ....[4]....
        /*0984*/ 	.word	0x00001df0


	//   ....[5]....
        /*0988*/ 	.word	0x00001e50


	//   ....[6]....
        /*098c*/ 	.word	0x00001e70


	//   ....[7]....
        /*0990*/ 	.word	0x0000d1b0


	//   ....[8]....
        /*0994*/ 	.word	0x0000d440


	//   ....[9]....
        /*0998*/ 	.word	0x0000d470


	//   ....[10]....
        /*099c*/ 	.word	0x0000d490


	//   ....[11]....
        /*09a0*/ 	.word	0x0000d4b0


	//   ....[12]....
        /*09a4*/ 	.word	0x0000d5e0


	//   ....[13]....
        /*09a8*/ 	.word	0x0000d600


	//   ....[14]....
        /*09ac*/ 	.word	0x0000d620


	//   ....[15]....
        /*09b0*/ 	.word	0x0000dda0


	//   ....[16]....
        /*09b4*/ 	.word	0x0000dde0


	//   ....[17]....
        /*09b8*/ 	.word	0x0000de40


	//   ....[18]....
        /*09bc*/ 	.word	0x0000de60


	//   ....[19]....
        /*09c0*/ 	.word	0x0000de80


	//   ....[20]....
        /*09c4*/ 	.word	0x0000df00


	//   ....[21]....
        /*09c8*/ 	.word	0x0000df20


	//   ....[22]....
        /*09cc*/ 	.word	0x0000df40


	//   ....[23]....
        /*09d0*/ 	.word	0x00010090


	//   ....[24]....
        /*09d4*/ 	.word	0x000100f0


	//   ....[25]....
        /*09d8*/ 	.word	0x00010150


	//   ....[26]....
        /*09dc*/ 	.word	0x000101a0


	//   ....[27]....
        /*09e0*/ 	.word	0x000101f0


	//----- nvinfo : EIATTR_SYSCALL_OFFSETS
	.align		4
.L_413:
        /*09e4*/ 	.byte	0x04, 0x46
        /*09e6*/ 	.short	(.L_415 - .L_414)


	//   ....[0]....
.L_414:
        /*09e8*/ 	.word	0x00000e50


	//----- nvinfo : EIATTR_EXIT_INSTR_OFFSETS
	.align		4
.L_415:
        /*09ec*/ 	.byte	0x04, 0x1c
        /*09ee*/ 	.short	(.L_417 - .L_416)


	//   ....[0]....
.L_416:
        /*09f0*/ 	.word	0x000000b0


	//   ....[1]....
        /*09f4*/ 	.word	0x0000fe20


	//   ....[2]....
        /*09f8*/ 	.word	0x0000fe90


	//   ....[3]....
        /*09fc*/ 	.word	0x00010050


	//----- nvinfo : EIATTR_CRS_STACK_SIZE
	.align		4
.L_417:
        /*0a00*/ 	.byte	0x04, 0x1e
        /*0a02*/ 	.short	(.L_419 - .L_418)
.L_418:
        /*0a04*/ 	.word	0x00000000
.L_419:


//--------------------- .nv.info._ZN4mmha33masked_multihead_attention_kernelIfLi224ELi256ELi4ELi64ELi64ELb1ELb0EEEv26Multihead_attention_paramsIT_XT5_EE --------------------------
	.section	.nv.info._ZN4mmha33masked_multihead_attention_kernelIfLi224ELi256ELi4ELi64ELi64ELb1ELb0EEEv26Multihead_attention_paramsIT_XT5_EE,"",@"SHT_CUDA_INFO"
	.sectionflags	@""
	.align	4


	//----- nvinfo : EIATTR_CUDA_API_VERSION
	.align		4
        /*0000*/ 	.byte	0x04, 0x37
        /*0002*/ 	.short	(.L_421 - .L_420)
.L_420:
        /*0004*/ 	.word	0x00000082


	//----- nvinfo : EIATTR_SW2861232_WAR
	.align		4
.L_421:
        /*0008*/ 	.byte	0x01, 0x35
	.zero		2


	//----- nvinfo : EIATTR_PARAM_CBANK
	.align		4
        /*000c*/ 	.byte	0x04, 0x0a
        /*000e*/ 	.short	(.L_423 - .L_422)
	.align		4
.L_422:
        /*0010*/ 	.word	index@(.nv.constant0._ZN4mmha33masked_multihead_attention_kernelIfLi224ELi256ELi4ELi64ELi64ELb1ELb0EEEv26Multihead_attention_paramsIT_XT5_EE)
        /*0014*/ 	.short	0x0160
        /*0016*/ 	.short	0x0128


	//----- nvinfo : EIATTR_CBANK_PARAM_SIZE
	.align		4
.L_423:
        /*0018*/ 	.byte	0x03, 0x19
        /*001a*/ 	.short	0x0128


	//----- nvinfo : EIATTR_KPARAM_INFO
	.align		4
        /*001c*/ 	.byte	0x04, 0x17
        /*001e*/ 	.short	(.L_425 - .L_424)
.L_424:
        /*0020*/ 	.word	0x00000000
        /*0024*/ 	.short	0x0000
        /*0026*/ 	.short	0x0000
        /*0028*/ 	.byte	0x00, 0xf0, 0xa1, 0x04


	//----- nvinfo : EIATTR_MAXREG_COUNT
	.align		4
.L_425:
        /*002c*/ 	.byte	0x03, 0x1b
        /*002e*/ 	.short	0x00ff


	//----- nvinfo : EIATTR_NUM_BARRIERS
	.align		4
        /*0030*/ 	.byte	0x02, 0x4c
        /*0032*/ 	.byte	0x01
	.zero		1


	//----- nvinfo : EIATTR_EXTERNS
	.align		4
        /*0034*/ 	.byte	0x04, 0x0f
        /*0036*/ 	.short	(.L_427 - .L_426)


	//   ....[0]....
	.align		4
.L_426:
        /*0038*/ 	.word	index@(__assertfail)


	//----- nvinfo : EIATTR_MERCURY_ISA_VERSION
	.align		4
.L_427:
        /*003c*/ 	.byte	0x03, 0x5f
        /*003e*/ 	.short	0x0000


	//----- nvinfo : EIATTR_COOP_GROUP_MASK_REGIDS
	.align		4
        /*0040*/ 	.byte	0x04, 0x29
        /*0042*/ 	.short	(.L_429 - .L_428)


	//   ....[0]....
.L_428:
        /*0044*/ 	.word	0xffffffff


	//   ....[1]....
        /*0048*/ 	.word	0xffffffff


	//   ....[2]....
        /*004c*/ 	.word	0xffffffff


	//   ....[3]....
        /*0050*/ 	.word	0xffffffff


	//   ....[4]....
        /*0054*/ 	.word	0xffffffff


	//   ....[5]....
        /*0058*/ 	.word	0xffffffff


	//   ....[6]....
        /*005c*/ 	.word	0xffffffff


	//   ....[7]....
        /*0060*/ 	.word	0xffffffff


	//   ....[8]....
        /*0064*/ 	.word	0xffffffff


	//   ....[9]....
        /*0068*/ 	.word	0xffffffff


	//   ....[10]....
        /*006c*/ 	.word	0xffffffff


	//   ....[11]....
        /*0070*/ 	.word	0xffffffff


	//   ....[12]....
        /*0074*/ 	.word	0xffffffff


	//   ....[13]....
        /*0078*/ 	.word	0xffffffff


	//   ....[14]....
        /*007c*/ 	.word	0xffffffff


	//   ....[15]....
        /*0080*/ 	.word	0xffffffff


	//   ....[16]....
        /*0084*/ 	.word	0xffffffff


	//   ....[17]....
        /*0088*/ 	.word	0xffffffff


	//   ....[18]....
        /*008c*/ 	.word	0xffffffff


	//   ....[19]....
        /*0090*/ 	.word	0xffffffff


	//   ....[20]....
        /*0094*/ 	.word	0xffffffff


	//   ....[21]....
        /*0098*/ 	.word	0xffffffff


	//   ....[22]....
        /*009c*/ 	.word	0xffffffff


	//   ....[23]....
        /*00a0*/ 	.word	0xffffffff


	//   ....[24]....
        /*00a4*/ 	.word	0xffffffff


	//   ....[25]....
        /*00a8*/ 	.word	0xffffffff


	//----- nvinfo : EIATTR_COOP_GROUP_INSTR_OFFSETS
	.align		4
.L_429:
        /*00ac*/ 	.byte	0x04, 0x28
        /*00ae*/ 	.short	(.L_431 - .L_430)


	//   ....[0]....
.L_430:
        /*00b0*/ 	.word	0x00001be0


	//   ....[1]....
        /*00b4*/ 	.word	0x00001c40


	//   ....[2]....
        /*00b8*/ 	.word	0x00001c80


	//   ....[3]....
        /*00bc*/ 	.word	0x00001ca0


	//   ....[4]....
        /*00c0*/ 	.word	0x00001cc0


	//   ....[5]....
        /*00c4*/ 	.word	0x00001d20


	//   ....[6]....
        /*00c8*/ 	.word	0x00001d60


	//   ....[7]....
        /*00cc*/ 	.word	0x00009ec0


	//   ....[8]....
        /*00d0*/ 	.word	0x00009ef0


	//   ....[9]....
        /*00d4*/ 	.word	0x0000a140


	//   ....[10]....
        /*00d8*/ 	.word	0x0000a170


	//   ....[11]....
        /*00dc*/ 	.word	0x0000a190


	//   ....[12]....
        /*00e0*/ 	.word	0x0000a2a0


	//   ....[13]....
        /*00e4*/ 	.word	0x0000a2c0


	//   ....[14]....
        /*00e8*/ 	.word	0x0000a9d0


	//   ....[15]....
        /*00ec*/ 	.word	0x0000aa40


	//   ....[16]....
        /*00f0*/ 	.word	0x0000aa70


	//   ....[17]....
        /*00f4*/ 	.word	0x0000aaa0


	//   ....[18]....
        /*00f8*/ 	.word	0x0000aac0


	//   ....[19]....
        /*00fc*/ 	.word	0x0000ab10


	//   ....[20]....
        /*0100*/ 	.word	0x0000ab30


	//   ....[21]....
        /*0104*/ 	.word	0x0000cb90


	//   ....[22]....
        /*0108*/ 	.word	0x0000cc10


	//   ....[23]....
        /*010c*/ 	.word	0x0000cc90


	//   ....[24]....
        /*0110*/ 	.word	0x0000cd10


	//   ....[25]....
        /*0114*/ 	.word	0x0000cd80


	//----- nvinfo : EIATTR_SYSCALL_OFFSETS
	.align		4
.L_431:
        /*0118*/ 	.byte	0x04, 0x46
        /*011a*/ 	.short	(.L_433 - .L_432)


	//   ....[0]....
.L_432:
        /*011c*/ 	.word	0x00000d90


	//----- nvinfo : EIATTR_EXIT_INSTR_OFFSETS
	.align		4
.L_433:
        /*0120*/ 	.byte	0x04, 0x1c
        /*0122*/ 	.short	(.L_435 - .L_434)


	//   ....[0]....
.L_434:
        /*0124*/ 	.word	0x000000a0


	//   ....[1]....
        /*0128*/ 	.word	0x0000c900


	//   ....[2]....
        /*012c*/ 	.word	0x0000c970


	//   ....[3]....
        /*0130*/ 	.word	0x0000cb30


	//----- nvinfo : EIATTR_CRS_STACK_SIZE
	.align		4
.L_435:
        /*0134*/ 	.byte	0x04, 0x1e
        /*0136*/ 	.short	(.L_437 - .L_436)
.L_436:
        /*0138*/ 	.word	0x00000000
.L_437:


//--------------------- .nv.info._ZN4mmha33masked_multihead_attention_kernelItLi224ELi256ELi1ELi32ELi256ELb0ELb1EEEv26Multihead_attention_paramsIT_XT5_EE --------------------------
	.section	.nv.info._ZN4mmha33masked_multihead_attention_kernelItLi224ELi256ELi1ELi32ELi256ELb0ELb1EEEv26Multihead_attention_paramsIT_XT5_EE,"",@"SHT_CUDA_INFO"
	.sectionflags	@""
	.align	4


	//----- nvinfo : EIATTR_CUDA_API_VERSION
	.align		4
        /*0000*/ 	.byte	0x04, 0x37
        /*0002*/ 	.short	(.L_439 - .L_438)
.L_438:
        /*0004*/ 	.word	0x00000082


	//----- nvinfo : EIATTR_SW2861232_WAR
	.align		4
.L_439:
        /*0008*/ 	.byte	0x01, 0x35
	.zero		2


	//----- nvinfo : EIATTR_PARAM_CBANK
	.align		4
        /*000c*/ 	.byte	0x04, 0x0a
        /*000e*/ 	.short	(.L_441 - .L_440)
	.align		4
.L_440:
        /*0010*/ 	.word	index@(.nv.constant0._ZN4mmha33masked_multihead_attention_kernelItLi224ELi256ELi1ELi32ELi256ELb0ELb1EEEv26Multihead_attention_paramsIT_XT5_EE)
        /*0014*/ 	.short	0x0160
        /*0016*/ 	.short	0x0128


	//----- nvinfo : EIATTR_CBANK_PARAM_SIZE
	.align		4
.L_441:
        /*0018*/ 	.byte	0x03, 0x19
        /*001a*/ 	.short	0x0128


	//----- nvinfo : EIATTR_KPARAM_INFO
	.align		4
        /*001c*/ 	.byte	0x04, 0x17
        /*001e*/ 	.short	(.L_443 - .L_442)
.L_442:
        /*0020*/ 	.word	0x00000000
        /*0024*/ 	.short	0x0000
        /*0026*/ 	.short	0x0000
        /*0028*/ 	.byte	0x00, 0xf0, 0xa1, 0x04


	//----- nvinfo : EIATTR_MAXREG_COUNT
	.align		4
.L_443:
        /*002c*/ 	.byte	0x03, 0x1b
        /*002e*/ 	.short	0x00ff


	//----- nvinfo : EIATTR_NUM_BARRIERS
	.align		4
        /*0030*/ 	.byte	0x02, 0x4c
        /*0032*/ 	.byte	0x01
	.zero		1


	//----- nvinfo : EIATTR_EXTERNS
	.align		4
        /*0034*/ 	.byte	0x04, 0x0f
        /*0036*/ 	.short	(.L_445 - .L_444)


	//   ....[0]....
	.align		4
.L_444:
        /*0038*/ 	.word	index@(__assertfail)


	//----- nvinfo : EIATTR_ANNOTATIONS
	.align		4
.L_445:
        /*003c*/ 	.byte	0x04, 0x55
        /*003e*/ 	.short	(.L_447 - .L_446)


	//   ....[0]....
.L_446:
        /* <DEDUP_REMOVED lines=13> */


	//----- nvinfo : EIATTR_MERCURY_ISA_VERSION
	.align		4
.L_447:
        /*0100*/ 	.byte	0x03, 0x5f
        /*0102*/ 	.short	0x0000


	//----- nvinfo : EIATTR_COOP_GROUP_MASK_REGIDS
	.align		4
        /*0104*/ 	.byte	0x04, 0x29
        /*0106*/ 	.short	(.L_449 - .L_448)


	//   ....[0]....
.L_448:
        /*0108*/ 	.word	0xffffffff


	//   ....[1]....
        /*010c*/ 	.word	0xffffffff


	//   ....[2]....
        /*0110*/ 	.word	0xffffffff


	//   ....[3]....
        /*0114*/ 	.word	0xffffffff


	//   ....[4]....
        /*0118*/ 	.word	0xffffffff


	//   ....[5]....
        /*011c*/ 	.word	0xffffffff


	//   ....[6]....
        /*0120*/ 	.word	0xffffffff


	//   ....[7]....
        /*0124*/ 	.word	0xffffffff


	//   ....[8]....
        /*0128*/ 	.word	0xffffffff


	//   ....[9]....
        /*012c*/ 	.word	0xffffffff


	//   ....[10]....
        /*0130*/ 	.word	0xffffffff


	//   ....[11]....
        /*0134*/ 	.word	0xffffffff


	//   ....[12]....
        /*0138*/ 	.word	0xffffffff


	//   ....[13]....
        /*013c*/ 	.word	0xffffffff


	//   ....[14]....
        /*0140*/ 	.word	0xffffffff


	//   ....[15]....
        /*0144*/ 	.word	0xffffffff


	//   ....[16]....
        /*0148*/ 	.word	0xffffffff


	//   ....[17]....
        /*014c*/ 	.word	0xffffffff


	//   ....[18]....
        /*0150*/ 	.word	0xffffffff


	//   ....[19]....
        /*0154*/ 	.word	0xffffffff


	//   ....[20]....
        /*0158*/ 	.word	0xffffffff


	//   ....[21]....
        /*015c*/ 	.word	0xffffffff


	//   ....[22]....
        /*0160*/ 	.word	0xffffffff


	//   ....[23]....
        /*0164*/ 	.word	0xffffffff


	//   ....[24]....
        /*0168*/ 	.word	0xffffffff


	//   ....[25]....
        /*016c*/ 	.word	0xffffffff


	//   ....[26]....
        /*0170*/ 	.word	0xffffffff


	//   ....[27]....
        /*0174*/ 	.word	0xffffffff


	//----- nvinfo : EIATTR_COOP_GROUP_INSTR_OFFSETS
	.align		4
.L_449:
        /*0178*/ 	.byte	0x04, 0x28
        /*017a*/ 	.short	(.L_451 - .L_450)


	//   ....[0]....
.L_450:
        /*017c*/ 	.word	0x00002740


	//   ....[1]....
        /*0180*/ 	.word	0x00002770


	//   ....[2]....
        /*0184*/ 	.word	0x00002790


	//   ....[3]....
        /*0188*/ 	.word	0x000027b0


	//   ....[4]....
        /*018c*/ 	.word	0x000027d0


	//   ....[5]....
        /*0190*/ 	.word	0x00006840


	//   ....[6]....
        /*0194*/ 	.word	0x00006890


	//   ....[7]....
        /*0198*/ 	.word	0x000068c0


	//   ....[8]....
        /*019c*/ 	.word	0x000068e0


	//   ....[9]....
        /*01a0*/ 	.word	0x00006910


	//   ....[10]....
        /*01a4*/ 	.word	0x000069c0


	//   ....[11]....
        /*01a8*/ 	.word	0x000069e0


	//   ....[12]....
        /*01ac*/ 	.word	0x00006a10


	//   ....[13]....
        /*01b0*/ 	.word	0x00006a40


	//   ....[14]....
        /*01b4*/ 	.word	0x00006c40


	//   ....[15]....
        /*01b8*/ 	.word	0x00006d40


	//   ....[16]....
        /*01bc*/ 	.word	0x00006e20


	//   ....[17]....
        /*01c0*/ 	.word	0x00006e40


	//   ....[18]....
        /*01c4*/ 	.word	0x00006e60


	//   ....[19]....
        /*01c8*/ 	.word	0x00006eb0


	//   ....[20]....
        /*01cc*/ 	.word	0x00006ed0


	//   ....[21]....
        /*01d0*/ 	.word	0x00006ef0


	//   ....[22]....
        /*01d4*/ 	.word	0x00006f10


	//   ....[23]....
        /*01d8*/ 	.word	0x00009950


	//   ....[24]....
        /*01dc*/ 	.word	0x000099c0


	//   ....[25]....
        /*01e0*/ 	.word	0x00009a20


	//   ....[26]....
        /*01e4*/ 	.word	0x00009a80


	//   ....[27]....
        /*01e8*/ 	.word	0x00009ae0


	//----- nvinfo : EIATTR_SYSCALL_OFFSETS
	.align		4
.L_451:
        /*01ec*/ 	.byte	0x04, 0x46
        /*01ee*/ 	.short	(.L_453 - .L_452)


	//   ....[0]....
.L_452:
        /*01f0*/ 	.word	0x00001420


	//----- nvinfo : EIATTR_EXIT_INSTR_OFFSETS
	.align		4
.L_453:
        /*01f4*/ 	.byte	0x04, 0x1c
        /*01f6*/ 	.short	(.L_455 - .L_454)


	//   ....[0]....
.L_454:
        /*01f8*/ 	.word	0x000000e0


	//   ....[1]....
        /*01fc*/ 	.word	0x00009460


	//   ....[2]....
        /*0200*/ 	.word	0x00009550


	//   ....[3]....
        /*0204*/ 	.word	0x00009900


	//----- nvinfo : EIATTR_CRS_STACK_SIZE
	.align		4
.L_455:
        /*0208*/ 	.byte	0x04, 0x1e
        /*020a*/ 	.short	(.L_457 - .L_456)
.L_456:
        /*020c*/ 	.word	0x00000000
.L_457:


//--------------------- .nv.info._ZN4mmha33masked_multihead_attention_kernelItLi224ELi256ELi2ELi32ELi128ELb0ELb1EEEv26Multihead_attention_paramsIT_XT5_EE --------------------------
	.section	.nv.info._ZN4mmha33masked_multihead_attention_kernelItLi224ELi256ELi2ELi32ELi128ELb0ELb1EEEv26Multihead_attention_paramsIT_XT5_EE,"",@"SHT_CUDA_INFO"
	.sectionflags	@""
	.align	4


	//----- nvinfo : EIATTR_CUDA_API_VERSION
	.align		4
        /*0000*/ 	.byte	0x04, 0x37
        /*0002*/ 	.short	(.L_459 - .L_458)
.L_458:
        /*0004*/ 	.word	0x00000082


	//----- nvinfo : EIATTR_SW2861232_WAR
	.align		4
.L_459:
        /*0008*/ 	.byte	0x01, 0x35
	.zero		2


	//----- nvinfo : EIATTR_PARAM_CBANK
	.align		4
        /*000c*/ 	.byte	0x04, 0x0a
        /*000e*/ 	.short	(.L_461 - .L_460)
	.align		4
.L_460:
        /*0010*/ 	.word	index@(.nv.constant0._ZN4mmha33masked_multihead_attention_kernelItLi224ELi256ELi2ELi32ELi128ELb0ELb1EEEv26Multihead_attention_paramsIT_XT5_EE)
        /*0014*/ 	.short	0x0160
        /*0016*/ 	.short	0x0128


	//----- nvinfo : EIATTR_CBANK_PARAM_SIZE
	.align		4
.L_461:
        /*0018*/ 	.byte	0x03, 0x19
        /*001a*/ 	.short	0x0128


	//----- nvinfo : EIATTR_KPARAM_INFO
	.align		4
        /*001c*/ 	.byte	0x04, 0x17
        /*001e*/ 	.short	(.L_463 - .L_462)
.L_462:
        /*0020*/ 	.word	0x00000000
        /*0024*/ 	.short	0x0000
        /*0026*/ 	.short	0x0000
        /*0028*/ 	.byte	0x00, 0xf0, 0xa1, 0x04


	//----- nvinfo : EIATTR_MAXREG_COUNT
	.align		4
.L_463:
        /*002c*/ 	.byte	0x03, 0x1b
        /*002e*/ 	.short	0x00ff


	//----- nvinfo : EIATTR_NUM_BARRIERS
	.align		4
        /*0030*/ 	.byte	0x02, 0x4c
        /*0032*/ 	.byte	0x01
	.zero		1


	//----- nvinfo : EIATTR_EXTERNS
	.align		4
        /*0034*/ 	.byte	0x04, 0x0f
        /*0036*/ 	.short	(.L_465 - .L_464)


	//   ....[0]....
	.align		4
.L_464:
        /*0038*/ 	.word	index@(__assertfail)


	//----- nvinfo : EIATTR_MERCURY_ISA_VERSION
	.align		4
.L_465:
        /*003c*/ 	.byte	0x03, 0x5f
        /*003e*/ 	.short	0x0000


	//----- nvinfo : EIATTR_COOP_GROUP_MASK_REGIDS
	.align		4
        /*0040*/ 	.byte	0x04, 0x29
        /*0042*/ 	.short	(.L_467 - .L_466)


	//   ....[0]....
.L_466:
        /*0044*/ 	.word	0xffffffff


	//   ....[1]....
        /*0048*/ 	.word	0xffffffff


	//   ....[2]....
        /*004c*/ 	.word	0xffffffff


	//   ....[3]....
        /*0050*/ 	.word	0xffffffff


	//   ....[4]....
        /*0054*/ 	.word	0xffffffff


	//   ....[5]....
        /*0058*/ 	.word	0xffffffff


	//   ....[6]....
        /*005c*/ 	.word	0xffffffff


	//   ....[7]....
        /*0060*/ 	.word	0xffffffff


	//   ....[8]....
        /*0064*/ 	.word	0xffffffff


	//   ....[9]....
        /*0068*/ 	.word	0xffffffff


	//   ....[10]....
        /*006c*/ 	.word	0xffffffff


	//   ....[11]....
        /*0070*/ 	.word	0xffffffff


	//   ....[12]....
        /*0074*/ 	.word	0xffffffff


	//   ....[13]....
        /*0078*/ 	.word	0xffffffff


	//   ....[14]....
        /*007c*/ 	.word	0xffffffff


	//   ....[15]....
        /*0080*/ 	.word	0xffffffff


	//   ....[16]....
        /*0084*/ 	.word	0xffffffff


	//   ....[17]....
        /*0088*/ 	.word	0xffffffff


	//   ....[18]....
        /*008c*/ 	.word	0xffffffff


	//   ....[19]....
        /*0090*/ 	.word	0xffffffff


	//   ....[20]....
        /*0094*/ 	.word	0xffffffff


	//   ....[21]....
        /*0098*/ 	.word	0xffffffff


	//   ....[22]....
        /*009c*/ 	.word	0xffffffff


	//   ....[23]....
        /*00a0*/ 	.word	0xffffffff


	//   ....[24]....
        /*00a4*/ 	.word	0xffffffff


	//   ....[25]....
        /*00a8*/ 	.word	0xffffffff


	//   ....[26]....
        /*00ac*/ 	.word	0xffffffff


	//   ....[27]....
        /*00b0*/ 	.word	0xffffffff


	//   ....[28]....
        /*00b4*/ 	.word	0xffffffff


	//   ....[29]....
        /*00b8*/ 	.word	0xffffffff


	//   ....[30]....
        /*00bc*/ 	.word	0xffffffff


	//----- nvinfo : EIATTR_COOP_GROUP_INSTR_OFFSETS
	.align		4
.L_467:
        /*00c0*/ 	.byte	0x04, 0x28
        /*00c2*/ 	.short	(.L_469 - .L_468)


	//   ....[0]....
.L_468:
        /*00c4*/ 	.word	0x00002490


	//   ....[1]....
        /*00c8*/ 	.word	0x000024c0


	//   ....[2]....
        /*00cc*/ 	.word	0x000024e0


	//   ....[3]....
        /*00d0*/ 	.word	0x00002500


	//   ....[4]....
        /*00d4*/ 	.word	0x00002520


	//   ....[5]....
        /*00d8*/ 	.word	0x00004c80


	//   ....[6]....
        /*00dc*/ 	.word	0x00004ec0


	//   ....[7]....
        /*00e0*/ 	.word	0x00004ef0


	//   ....[8]....
        /*00e4*/ 	.word	0x00004f10


	//   ....[9]....
        /*00e8*/ 	.word	0x00004f30


	//   ....[10]....
        /*00ec*/ 	.word	0x00005050


	//   ....[11]....
        /*00f0*/ 	.word	0x00005070


	//   ....[12]....
        /*00f4*/ 	.word	0x00005090


	//   ....[13]....
        /*00f8*/ 	.word	0x00005270


	//   ....[14]....
        /*00fc*/ 	.word	0x000052d0


	//   ....[15]....
        /*0100*/ 	.word	0x00005310


	//   ....[16]....
        /*0104*/ 	.word	0x00005360


	//   ....[17]....
        /*0108*/ 	.word	0x000053a0


	//   ....[18]....
        /*010c*/ 	.word	0x000054d0


	//   ....[19]....
        /*0110*/ 	.word	0x00005510


	//   ....[20]....
        /*0114*/ 	.word	0x00005590


	//   ....[21]....
        /*0118*/ 	.word	0x00007b20


	//   ....[22]....
        /*011c*/ 	.word	0x00007ba0


	//   ....[23]....
        /*0120*/ 	.word	0x00007c10


	//   ....[24]....
        /*0124*/ 	.word	0x00007c80


	//   ....[25]....
        /*0128*/ 	.word	0x00007cf0


	//   ....[26]....
        /*012c*/ 	.word	0x00007d70


	//   ....[27]....
        /*0130*/ 	.word	0x00007de0


	//   ....[28]....
        /*0134*/ 	.word	0x00007e60


	//   ....[29]....
        /*0138*/ 	.word	0x00007ed0


	//   ....[30]....
        /*013c*/ 	.word	0x00007f40


	//----- nvinfo : EIATTR_SYSCALL_OFFSETS
	.align		4
.L_469:
        /*0140*/ 	.byte	0x04, 0x46
        /*0142*/ 	.short	(.L_471 - .L_470)


	//   ....[0]....
.L_470:
        /*0144*/ 	.word	0x000011a0


	//----- nvinfo : EIATTR_EXIT_INSTR_OFFSETS
	.align		4
.L_471:
        /*0148*/ 	.byte	0x04, 0x1c
        /*014a*/ 	.short	(.L_473 - .L_472)


	//   ....[0]....
.L_472:
        /*014c*/ 	.word	0x000000a0


	//   ....[1]....
        /*0150*/ 	.word	0x00007640


	//   ....[2]....
        /*0154*/ 	.word	0x00007720


	//   ....[3]....
        /*0158*/ 	.word	0x00007ac0


	//----- nvinfo : EIATTR_CRS_STACK_SIZE
	.align		4
.L_473:
        /*015c*/ 	.byte	0x04, 0x1e
        /*015e*/ 	.short	(.L_475 - .L_474)
.L_474:
        /*0160*/ 	.word	0x00000000
.L_475:


//--------------------- .nv.info._ZN4mmha33masked_multihead_attention_kernelItLi224ELi256ELi4ELi32ELi64ELb0ELb1EEEv26Multihead_attention_paramsIT_XT5_EE --------------------------
	.section	.nv.info._ZN4mmha33masked_multihead_attention_kernelItLi224ELi256ELi4ELi32ELi64ELb0ELb1EEEv26Multihead_attention_paramsIT_XT5_EE,"",@"SHT_CUDA_INFO"
	.sectionflags	@""
	.align	4


	//----- nvinfo : EIATTR_CUDA_API_VERSION
	.align		4
        /*0000*/ 	.byte	0x04, 0x37
        /*0002*/ 	.short	(.L_477 - .L_476)
.L_476:
        /*0004*/ 	.word	0x00000082


	//----- nvinfo : EIATTR_SW2861232_WAR
	.align		4
.L_477:
        /*0008*/ 	.byte	0x01, 0x35
	.zero		2


	//----- nvinfo : EIATTR_PARAM_CBANK
	.align		4
        /*000c*/ 	.byte	0x04, 0x0a
        /*000e*/ 	.short	(.L_479 - .L_478)
	.align		4
.L_478:
        /*0010*/ 	.word	index@(.nv.constant0._ZN4mmha33masked_multihead_attention_kernelItLi224ELi256ELi4ELi32ELi64ELb0ELb1EEEv26Multihead_attention_paramsIT_XT5_EE)
        /*0014*/ 	.short	0x0160
        /*0016*/ 	.short	0x0128


	//----- nvinfo : EIATTR_CBANK_PARAM_SIZE
	.align		4
.L_479:
        /*0018*/ 	.byte	0x03, 0x19
        /*001a*/ 	.short	0x0128


	//----- nvinfo : EIATTR_KPARAM_INFO
	.align		4
        /*001c*/ 	.byte	0x04, 0x17
        /*001e*/ 	.short	(.L_481 - .L_480)
.L_480:
        /*0020*/ 	.word	0x00000000
        /*0024*/ 	.short	0x0000
        /*0026*/ 	.short	0x0000
        /*0028*/ 	.byte	0x00, 0xf0, 0xa1, 0x04


	//----- nvinfo : EIATTR_MAXREG_COUNT
	.align		4
.L_481:
        /*002c*/ 	.byte	0x03, 0x1b
        /*002e*/ 	.short	0x00ff


	//----- nvinfo : EIATTR_NUM_BARRIERS
	.align		4
        /*0030*/ 	.byte	0x02, 0x4c
        /*0032*/ 	.byte	0x01
	.zero		1


	//----- nvinfo : EIATTR_EXTERNS
	.align		4
        /*0034*/ 	.byte	0x04, 0x0f
        /*0036*/ 	.short	(.L_483 - .L_482)


	//   ....[0]....
	.align		4
.L_482:
        /*0038*/ 	.word	index@(__assertfail)


	//----- nvinfo : EIATTR_MERCURY_ISA_VERSION
	.align		4
.L_483:
        /*003c*/ 	.byte	0x03, 0x5f
        /*003e*/ 	.short	0x0000


	//----- nvinfo : EIATTR_COOP_GROUP_MASK_REGIDS
	.align		4
        /*0040*/ 	.byte	0x04, 0x29
        /*0042*/ 	.short	(.L_485 - .L_484)


	//   ....[0]....
.L_484:
        /*0044*/ 	.word	0xffffffff


	//   ....[1]....
        /*0048*/ 	.word	0xffffffff


	//   ....[2]....
        /*004c*/ 	.word	0xffffffff


	//   ....[3]....
        /*0050*/ 	.word	0xffffffff


	//   ....[4]....
        /*0054*/ 	.word	0xffffffff


	//   ....[5]....
        /*0058*/ 	.word	0xffffffff


	//   ....[6]....
        /*005c*/ 	.word	0xffffffff


	//   ....[7]....
        /*0060*/ 	.word	0xffffffff


	//   ....[8]....
        /*0064*/ 	.word	0xffffffff


	//   ....[9]....
        /*0068*/ 	.word	0xffffffff


	//   ....[10]....
        /*006c*/ 	.word	0xffffffff


	//   ....[11]....
        /*0070*/ 	.word	0xffffffff


	//   ....[12]....
        /*0074*/ 	.word	0xffffffff


	//   ....[13]....
        /*0078*/ 	.word	0xffffffff


	//   ....[14]....
        /*007c*/ 	.word	0xffffffff


	//   ....[15]....
        /*0080*/ 	.word	0xffffffff


	//   ....[16]....
        /*0084*/ 	.word	0xffffffff


	//   ....[17]....
        /*0088*/ 	.word	0xffffffff


	//   ....[18]....
        /*008c*/ 	.word	0xffffffff


	//   ....[19]....
        /*0090*/ 	.word	0xffffffff


	//   ....[20]....
        /*0094*/ 	.word	0xffffffff


	//   ....[21]....
        /*0098*/ 	.word	0xffffffff


	//   ....[22]....
        /*009c*/ 	.word	0xffffffff


	//   ....[23]....
        /*00a0*/ 	.word	0xffffffff


	//   ....[24]....
        /*00a4*/ 	.word	0xffffffff


	//   ....[25]....
        /*00a8*/ 	.word	0xffffffff


	//   ....[26]....
        /*00ac*/ 	.word	0xffffffff


	//   ....[27]....
        /*00b0*/ 	.word	0xffffffff


	//   ....[28]....
        /*00b4*/ 	.word	0xffffffff


	//----- nvinfo : EIATTR_COOP_GROUP_INSTR_OFFSETS
	.align		4
.L_485:
        /*00b8*/ 	.byte	0x04, 0x28
        /*00ba*/ 	.short	(.L_487 - .L_486)


	//   ....[0]....
.L_486:
        /*00bc*/ 	.word	0x000024b0


	//   ....[1]....
        /*00c0*/ 	.word	0x000024e0


	//   ....[2]....
        /*00c4*/ 	.word	0x00002500


	//   ....[3]....
        /*00c8*/ 	.word	0x00002520


	//   ....[4]....
        /*00cc*/ 	.word	0x00002540


	//   ....[5]....
        /*00d0*/ 	.word	0x000048b0


	//   ....[6]....
        /*00d4*/ 	.word	0x000048e0


	//   ....[7]....
        /*00d8*/ 	.word	0x00004b30


	//   ....[8]....
        /*00dc*/ 	.word	0x00004b60


	//   ....[9]....
        /*00e0*/ 	.word	0x00004b80


	//   ....[10]....
        /*00e4*/ 	.word	0x00004c90


	//   ....[11]....
        /*00e8*/ 	.word	0x00004cb0


	//   ....[12]....
        /*00ec*/ 	.word	0x00004e90


	//   ....[13]....
        /*00f0*/ 	.word	0x00004f00


	//   ....[14]....
        /*00f4*/ 	.word	0x00004f40


	//   ....[15]....
        /*00f8*/ 	.word	0x00004f70


	//   ....[16]....
        /*00fc*/ 	.word	0x00004fa0


	//   ....[17]....
        /*0100*/ 	.word	0x00005140


	//   ....[18]....
        /*0104*/ 	.word	0x00005190


	//   ....[19]....
        /*0108*/ 	.word	0x00007510


	//   ....[20]....
        /*010c*/ 	.word	0x00007590


	//   ....[21]....
        /*0110*/ 	.word	0x00007600


	//   ....[22]....
        /*0114*/ 	.word	0x00007670


	//   ....[23]....
        /*0118*/ 	.word	0x000076e0


	//   ....[24]....
        /*011c*/ 	.word	0x00007760


	//   ....[25]....
        /*0120*/ 	.word	0x000077e0


	//   ....[26]....
        /*0124*/ 	.word	0x00007860


	//   ....[27]....
        /*0128*/ 	.word	0x000078e0


	//   ....[28]....
        /*012c*/ 	.word	0x00007950


	//----- nvinfo : EIATTR_SYSCALL_OFFSETS
	.align		4
.L_487:
        /*0130*/ 	.byte	0x04, 0x46
        /*0132*/ 	.short	(.L_489 - .L_488)


	//   ....[0]....
.L_488:
        /*0134*/ 	.word	0x000011c0


	//----- nvinfo : EIATTR_EXIT_INSTR_OFFSETS
	.align		4
.L_489:
        /*0138*/ 	.byte	0x04, 0x1c
        /*013a*/ 	.short	(.L_491 - .L_490)


	//   ....[0]....
.L_490:
        /*013c*/ 	.word	0x000000a0


	//   ....[1]....
        /*0140*/ 	.word	0x00007030


	//   ....[2]....
        /*0144*/ 	.word	0x00007110


	//   ....[3]....
        /*0148*/ 	.word	0x000074b0


	//----- nvinfo : EIATTR_CRS_STACK_SIZE
	.align		4
.L_491:
        /*014c*/ 	.byte	0x04, 0x1e
        /*014e*/ 	.short	(.L_493 - .L_492)
.L_492:
        /*0150*/ 	.word	0x00000000
.L_493:


//--------------------- .nv.info._ZN4mmha33masked_multihead_attention_kernelItLi224ELi256ELi1ELi32ELi256ELb0ELb0EEEv26Multihead_attention_paramsIT_XT5_EE --------------------------
	.section	.nv.info._ZN4mmha33masked_multihead_attention_kernelItLi224ELi256ELi1ELi32ELi256ELb0ELb0EEEv26Multihead_attention_paramsIT_XT5_EE,"",@"SHT_CUDA_INFO"
	.sectionflags	@""
	.align	4


	//----- nvinfo : EIATTR_CUDA_API_VERSION
	.align		4
        /*0000*/ 	.byte	0x04, 0x37
        /*0002*/ 	.short	(.L_495 - .L_494)
.L_494:
        /*0004*/ 	.word	0x00000082


	//----- nvinfo : EIATTR_SW2861232_WAR
	.align		4
.L_495:
        /*0008*/ 	.byte	0x01, 0x35
	.zero		2


	//----- nvinfo : EIATTR_PARAM_CBANK
	.align		4
        /*000c*/ 	.byte	0x04, 0x0a
        /*000e*/ 	.short	(.L_497 - .L_496)
	.align		4
.L_496:
        /*0010*/ 	.word	index@(.nv.constant0._ZN4mmha33masked_multihead_attention_kernelItLi224ELi256ELi1ELi32ELi256ELb0ELb0EEEv26Multihead_attention_paramsIT_XT5_EE)
        /*0014*/ 	.short	0x0160
        /*0016*/ 	.short	0x0128


	//----- nvinfo : EIATTR_CBANK_PARAM_SIZE
	.align		4
.L_497:
        /*0018*/ 	.byte	0x03, 0x19
        /*001a*/ 	.short	0x0128


	//----- nvinfo : EIATTR_KPARAM_INFO
	.align		4
        /*001c*/ 	.byte	0x04, 0x17
        /*001e*/ 	.short	(.L_499 - .L_498)
.L_498:
        /*0020*/ 	.word	0x00000000
        /*0024*/ 	.short	0x0000
        /*0026*/ 	.short	0x0000
        /*0028*/ 	.byte	0x00, 0xf0, 0xa1, 0x04


	//----- nvinfo : EIATTR_MAXREG_COUNT
	.align		4
.L_499:
        /*002c*/ 	.byte	0x03, 0x1b
        /*002e*/ 	.short	0x00ff


	//----- nvinfo : EIATTR_NUM_BARRIERS
	.align		4
        /*0030*/ 	.byte	0x02, 0x4c
        /*0032*/ 	.byte	0x01
	.zero		1


	//----- nvinfo : EIATTR_EXTERNS
	.align		4
        /*0034*/ 	.byte	0x04, 0x0f
        /*0036*/ 	.short	(.L_501 - .L_500)


	//   ....[0]....
	.align		4
.L_500:
        /*0038*/ 	.word	index@(__assertfail)


	//----- nvinfo : EIATTR_ANNOTATIONS
	.align		4
.L_501:
        /*003c*/ 	.byte	0x04, 0x55
        /*003e*/ 	.short	(.L_503 - .L_502)


	//   ....[0]....
.L_502:
        /* <DEDUP_REMOVED lines=15> */


	//----- nvinfo : EIATTR_MERCURY_ISA_VERSION
	.align		4
.L_503:
        /*0120*/ 	.byte	0x03, 0x5f
        /*0122*/ 	.short	0x0000


	//----- nvinfo : EIATTR_COOP_GROUP_MASK_REGIDS
	.align		4
        /*0124*/ 	.byte	0x04, 0x29
        /*0126*/ 	.short	(.L_505 - .L_504)


	//   ....[0]....
.L_504:
        /*0128*/ 	.word	0xffffffff


	//   ....[1]....
        /*012c*/ 	.word	0xffffffff


	//   ....[2]....
        /*0130*/ 	.word	0xffffffff


	//   ....[3]....
        /*0134*/ 	.word	0xffffffff


	//   ....[4]....
        /*0138*/ 	.word	0xffffffff


	//   ....[5]....
        /*013c*/ 	.word	0xffffffff


	//   ....[6]....
        /*0140*/ 	.word	0xffffffff


	//   ....[7]....
        /*0144*/ 	.word	0xffffffff


	//   ....[8]....
        /*0148*/ 	.word	0xffffffff


	//   ....[9]....
        /*014c*/ 	.word	0xffffffff


	//   ....[10]....
        /*0150*/ 	.word	0xffffffff


	//   ....[11]....
        /*0154*/ 	.word	0xffffffff


	//   ....[12]....
        /*0158*/ 	.word	0xffffffff


	//   ....[13]....
        /*015c*/ 	.word	0xffffffff


	//   ....[14]....
        /*0160*/ 	.word	0xffffffff


	//   ....[15]....
        /*0164*/ 	.word	0xffffffff


	//   ....[16]....
        /*0168*/ 	.word	0xffffffff


	//   ....[17]....
        /*016c*/ 	.word	0xffffffff


	//   ....[18]....
        /*0170*/ 	.word	0xffffffff


	//   ....[19]....
        /*0174*/ 	.word	0xffffffff


	//   ....[20]....
        /*0178*/ 	.word	0xffffffff


	//   ....[21]....
        /*017c*/ 	.word	0xffffffff


	//   ....[22]....
        /*0180*/ 	.word	0xffffffff


	//   ....[23]....
        /*0184*/ 	.word	0xffffffff


	//   ....[24]....
        /*0188*/ 	.word	0xffffffff


	//   ....[25]....
        /*018c*/ 	.word	0xffffffff


	//   ....[26]....
        /*0190*/ 	.word	0xffffffff


	//   ....[27]....
        /*0194*/ 	.word	0xffffffff


	//----- nvinfo : EIATTR_COOP_GROUP_INSTR_OFFSETS
	.align		4
.L_505:
        /*0198*/ 	.byte	0x04, 0x28
        /*019a*/ 	.short	(.L_507 - .L_506)


	//   ....[0]....
.L_506:
        /*019c*/ 	.word	0x00002740


	//   ....[1]....
        /*01a0*/ 	.word	0x00002770


	//   ....[2]....
        /*01a4*/ 	.word	0x00002790


	//   ....[3]....
        /*01a8*/ 	.word	0x000027b0


	//   ....[4]....
        /*01ac*/ 	.word	0x000027d0


	//   ....[5]....
        /*01b0*/ 	.word	0x000058a0


	//   ....[6]....
        /*01b4*/ 	.word	0x000058f0


	//   ....[7]....
        /*01b8*/ 	.word	0x00005940


	//   ....[8]....
        /*01bc*/ 	.word	0x00005990


	//   ....[9]....
        /*01c0*/ 	.word	0x000059c0


	//   ....[10]....
        /*01c4*/ 	.word	0x00005a20


	//   ....[11]....
        /*01c8*/ 	.word	0x00005a40


	//   ....[12]....
        /*01cc*/ 	.word	0x00005a70


	//   ....[13]....
        /*01d0*/ 	.word	0x00005aa0


	//   ....[14]....
        /*01d4*/ 	.word	0x00005ca0


	//   ....[15]....
        /*01d8*/ 	.word	0x00005d80


	//   ....[16]....
        /*01dc*/ 	.word	0x00005df0


	//   ....[17]....
        /*01e0*/ 	.word	0x00005e10


	//   ....[18]....
        /*01e4*/ 	.word	0x00005e30


	//   ....[19]....
        /*01e8*/ 	.word	0x00005e80


	//   ....[20]....
        /*01ec*/ 	.word	0x00005ea0


	//   ....[21]....
        /*01f0*/ 	.word	0x00005ec0


	//   ....[22]....
        /*01f4*/ 	.word	0x00005ef0


	//   ....[23]....
        /*01f8*/ 	.word	0x000088b0


	//   ....[24]....
        /*01fc*/ 	.word	0x00008920


	//   ....[25]....
        /*0200*/ 	.word	0x00008980


	//   ....[26]....
        /*0204*/ 	.word	0x000089e0


	//   ....[27]....
        /*0208*/ 	.word	0x00008a40


	//----- nvinfo : EIATTR_SYSCALL_OFFSETS
	.align		4
.L_507:
        /*020c*/ 	.byte	0x04, 0x46
        /*020e*/ 	.short	(.L_509 - .L_508)


	//   ....[0]....
.L_508:
        /*0210*/ 	.word	0x00001420


	//----- nvinfo : EIATTR_EXIT_INSTR_OFFSETS
	.align		4
.L_509:
        /*0214*/ 	.byte	0x04, 0x1c
        /*0216*/ 	.short	(.L_511 - .L_510)


	//   ....[0]....
.L_510:
        /*0218*/ 	.word	0x000000e0


	//   ....[1]....
        /*021c*/ 	.word	0x000083c0


	//   ....[2]....
        /*0220*/ 	.word	0x000084b0


	//   ....[3]....
        /*0224*/ 	.word	0x00008860


	//----- nvinfo : EIATTR_CRS_STACK_SIZE
	.align		4
.L_511:
        /*0228*/ 	.byte	0x04, 0x1e
        /*022a*/ 	.short	(.L_513 - .L_512)
.L_512:
        /*022c*/ 	.word	0x00000000
.L_513:


//--------------------- .nv.info._ZN4mmha33masked_multihead_attention_kernelItLi224ELi256ELi2ELi32ELi128ELb0ELb0EEEv26Multihead_attention_paramsIT_XT5_EE --------------------------
	.section	.nv.info._ZN4mmha33masked_multihead_attention_kernelItLi224ELi256ELi2ELi32ELi128ELb0ELb0EEEv26Multihead_attention_paramsIT_XT5_EE,"",@"SHT_CUDA_INFO"
	.sectionflags	@""
	.align	4


	//----- nvinfo : EIATTR_CUDA_API_VERSION
	.align		4
        /*0000*/ 	.byte	0x04, 0x37
        /*0002*/ 	.short	(.L_515 - .L_514)
.L_514:
        /*0004*/ 	.word	0x00000082


	//----- nvinfo : EIATTR_SW2861232_WAR
	.align		4
.L_515:
        /*0008*/ 	.byte	0x01, 0x35
	.zero		2


	//----- nvinfo : EIATTR_PARAM_CBANK
	.align		4
        /*000c*/ 	.byte	0x04, 0x0a
        /*000e*/ 	.short	(.L_517 - .L_516)
	.align		4
.L_516:
        /*0010*/ 	.word	index@(.nv.constant0._ZN4mmha33masked_multihead_attention_kernelItLi224ELi256ELi2ELi32ELi128ELb0ELb0EEEv26Multihead_attention_paramsIT_XT5_EE)
        /*0014*/ 	.short	0x0160
        /*0016*/ 	.short	0x0128


	//----- nvinfo : EIATTR_CBANK_PARAM_SIZE
	.align		4
.L_517:
        /*0018*/ 	.byte	0x03, 0x19
        /*001a*/ 	.short	0x0128


	//----- nvinfo : EIATTR_KPARAM_INFO
	.align		4
        /*001c*/ 	.byte	0x04, 0x17
        /*001e*/ 	.short	(.L_519 - .L_518)
.L_518:
        /*0020*/ 	.word	0x00000000
        /*0024*/ 	.short	0x0000
        /*0026*/ 	.short	0x0000
        /*0028*/ 	.byte	0x00, 0xf0, 0xa1, 0x04


	//----- nvinfo : EIATTR_MAXREG_COUNT
	.align		4
.L_519:
        /*002c*/ 	.byte	0x03, 0x1b
        /*002e*/ 	.short	0x00ff


	//----- nvinfo : EIATTR_NUM_BARRIERS
	.align		4
        /*0030*/ 	.byte	0x02, 0x4c
        /*0032*/ 	.byte	0x01
	.zero		1


	//----- nvinfo : EIATTR_EXTERNS
	.align		4
        /*0034*/ 	.byte	0x04, 0x0f
        /*0036*/ 	.short	(.L_521 - .L_520)


	//   ....[0]....
	.align		4
.L_520:
        /*0038*/ 	.word	index@(__assertfail)


	//----- nvinfo : EIATTR_MERCURY_ISA_VERSION
	.align		4
.L_521:
        /*003c*/ 	.byte	0x03, 0x5f
        /*003e*/ 	.short	0x0000


	//----- nvinfo : EIATTR_COOP_GROUP_MASK_REGIDS
	.align		4
        /*0040*/ 	.byte	0x04, 0x29
        /*0042*/ 	.short	(.L_523 - .L_522)


	//   ....[0]....
.L_522:
        /*0044*/ 	.word	0xffffffff


	//   ....[1]....
        /*0048*/ 	.word	0xffffffff


	//   ....[2]....
        /*004c*/ 	.word	0xffffffff


	//   ....[3]....
        /*0050*/ 	.word	0xffffffff


	//   ....[4]....
        /*0054*/ 	.word	0xffffffff


	//   ....[5]....
        /*0058*/ 	.word	0xffffffff


	//   ....[6]....
        /*005c*/ 	.word	0xffffffff


	//   ....[7]....
        /*0060*/ 	.word	0xffffffff


	//   ....[8]....
        /*0064*/ 	.word	0xffffffff


	//   ....[9]....
        /*0068*/ 	.word	0xffffffff


	//   ....[10]....
        /*006c*/ 	.word	0xffffffff


	//   ....[11]....
        /*0070*/ 	.word	0xffffffff


	//   ....[12]....
        /*0074*/ 	.word	0xffffffff


	//   ....[13]....
        /*0078*/ 	.word	0xffffffff


	//   ....[14]....
        /*007c*/ 	.word	0xffffffff


	//   ....[15]....
        /*0080*/ 	.word	0xffffffff


	//   ....[16]....
        /*0084*/ 	.word	0xffffffff


	//   ....[17]....
        /*0088*/ 	.word	0xffffffff


	//   ....[18]....
        /*008c*/ 	.word	0xffffffff


	//   ....[19]....
        /*0090*/ 	.word	0xffffffff


	//   ....[20]....
        /*0094*/ 	.word	0xffffffff


	//   ....[21]....
        /*0098*/ 	.word	0xffffffff


	//   ....[22]....
        /*009c*/ 	.word	0xffffffff


	//   ....[23]....
        /*00a0*/ 	.word	0xffffffff


	//   ....[24]....
        /*00a4*/ 	.word	0xffffffff


	//   ....[25]....
        /*00a8*/ 	.word	0xffffffff


	//   ....[26]....
        /*00ac*/ 	.word	0xffffffff


	//   ....[27]....
        /*00b0*/ 	.word	0xffffffff


	//   ....[28]....
        /*00b4*/ 	.word	0xffffffff


	//   ....[29]....
        /*00b8*/ 	.word	0xffffffff


	//   ....[30]....
        /*00bc*/ 	.word	0xffffffff


	//----- nvinfo : EIATTR_COOP_GROUP_INSTR_OFFSETS
	.align		4
.L_523:
        /*00c0*/ 	.byte	0x04, 0x28
        /*00c2*/ 	.short	(.L_525 - .L_524)


	//   ....[0]....
.L_524:
        /*00c4*/ 	.word	0x00002490


	//   ....[1]....
        /*00c8*/ 	.word	0x000024c0


	//   ....[2]....
        /*00cc*/ 	.word	0x000024e0


	//   ....[3]....
        /*00d0*/ 	.word	0x00002500


	//   ....[4]....
        /*00d4*/ 	.word	0x00002520


	//   ....[5]....
        /*00d8*/ 	.word	0x00004430


	//   ....[6]....
        /*00dc*/ 	.word	0x00004670


	//   ....[7]....
        /*00e0*/ 	.word	0x000046a0


	//   ....[8]....
        /*00e4*/ 	.word	0x000046c0


	//   ....[9]....
        /*00e8*/ 	.word	0x000046e0


	//   ....[10]....
        /*00ec*/ 	.word	0x00004800


	//   ....[11]....
        /*00f0*/ 	.word	0x00004820


	//   ....[12]....
        /*00f4*/ 	.word	0x00004840


	//   ....[13]....
        /*00f8*/ 	.word	0x00004a20


	//   ....[14]....
        /*00fc*/ 	.word	0x00004ab0


	//   ....[15]....
        /*0100*/ 	.word	0x00004b10


	//   ....[16]....
        /*0104*/ 	.word	0x00004b40


	//   ....[17]....
        /*0108*/ 	.word	0x00004b60


	//   ....[18]....
        /*010c*/ 	.word	0x00004c90


	//   ....[19]....
        /*0110*/ 	.word	0x00004cc0


	//   ....[20]....
        /*0114*/ 	.word	0x00004d00


	//   ....[21]....
        /*0118*/ 	.word	0x00007220


	//   ....[22]....
        /*011c*/ 	.word	0x000072a0


	//   ....[23]....
        /*0120*/ 	.word	0x00007310


	//   ....[24]....
        /*0124*/ 	.word	0x00007380


	//   ....[25]....
        /*0128*/ 	.word	0x000073f0


	//   ....[26]....
        /*012c*/ 	.word	0x00007470


	//   ....[27]....
        /*0130*/ 	.word	0x000074e0


	//   ....[28]....
        /*0134*/ 	.word	0x00007560


	//   ....[29]....
        /*0138*/ 	.word	0x000075d0


	//   ....[30]....
        /*013c*/ 	.word	0x00007640


	//----- nvinfo : EIATTR_SYSCALL_OFFSETS
	.align		4
.L_525:
        /*0140*/ 	.byte	0x04, 0x46
        /*0142*/ 	.short	(.L_527 - .L_526)


	//   ....[0]....
.L_526:
        /*0144*/ 	.word	0x000011a0


	//----- nvinfo : EIATTR_EXIT_INSTR_OFFSETS
	.align		4
.L_527:
        /*0148*/ 	.byte	0x04, 0x1c
        /*014a*/ 	.short	(.L_529 - .L_528)


	//   ....[0]....
.L_528:
        /*014c*/ 	.word	0x000000a0


	//   ....[1]....
        /*0150*/ 	.word	0x00006d40


	//   ....[2]....
        /*0154*/ 	.word	0x00006e20


	//   ....[3]....
        /*0158*/ 	.word	0x000071c0


	//----- nvinfo : EIATTR_CRS_STACK_SIZE
	.align		4
.L_529:
        /*015c*/ 	.byte	0x04, 0x1e
        /*015e*/ 	.short	(.L_531 - .L_530)
.L_530:
        /*0160*/ 	.word	0x00000000
.L_531:


//--------------------- .nv.info._ZN4mmha33masked_multihead_attention_kernelItLi224ELi256ELi4ELi32ELi64ELb0ELb0EEEv26Multihead_attention_paramsIT_XT5_EE --------------------------
	.section	.nv.info._ZN4mmha33masked_multihead_attention_kernelItLi224ELi256ELi4ELi32ELi64ELb0ELb0EEEv26Multihead_attention_paramsIT_XT5_EE,"",@"SHT_CUDA_INFO"
	.sectionflags	@""
	.align	4


	//----- nvinfo : EIATTR_CUDA_API_VERSION
	.align		4
        /*0000*/ 	.byte	0x04, 0x37
        /*0002*/ 	.short	(.L_533 - .L_532)
.L_532:
        /*0004*/ 	.word	0x00000082


	//----- nvinfo : EIATTR_SW2861232_WAR
	.align		4
.L_533:
        /*0008*/ 	.byte	0x01, 0x35
	.zero		2


	//----- nvinfo : EIATTR_PARAM_CBANK
	.align		4
        /*000c*/ 	.byte	0x04, 0x0a
        /*000e*/ 	.short	(.L_535 - .L_534)
	.align		4
.L_534:
        /*0010*/ 	.word	index@(.nv.constant0._ZN4mmha33masked_multihead_attention_kernelItLi224ELi256ELi4ELi32ELi64ELb0ELb0EEEv26Multihead_attention_paramsIT_XT5_EE)
        /*0014*/ 	.short	0x0160
        /*0016*/ 	.short	0x0128


	//----- nvinfo : EIATTR_CBANK_PARAM_SIZE
	.align		4
.L_535:
        /*0018*/ 	.byte	0x03, 0x19
        /*001a*/ 	.short	0x0128


	//----- nvinfo : EIATTR_KPARAM_INFO
	.align		4
        /*001c*/ 	.byte	0x04, 0x17
        /*001e*/ 	.short	(.L_537 - .L_536)
.L_536:
        /*0020*/ 	.word	0x00000000
        /*0024*/ 	.short	0x0000
        /*0026*/ 	.short	0x0000
        /*0028*/ 	.byte	0x00, 0xf0, 0xa1, 0x04


	//----- nvinfo : EIATTR_MAXREG_COUNT
	.align		4
.L_537:
        /*002c*/ 	.byte	0x03, 0x1b
        /*002e*/ 	.short	0x00ff


	//----- nvinfo : EIATTR_NUM_BARRIERS
	.align		4
        /*0030*/ 	.byte	0x02, 0x4c
        /*0032*/ 	.byte	0x01
	.zero		1


	//----- nvinfo : EIATTR_EXTERNS
	.align		4
        /*0034*/ 	.byte	0x04, 0x0f
        /*0036*/ 	.short	(.L_539 - .L_538)


	//   ....[0]....
	.align		4
.L_538:
        /*0038*/ 	.word	index@(__assertfail)


	//----- nvinfo : EIATTR_MERCURY_ISA_VERSION
	.align		4
.L_539:
        /*003c*/ 	.byte	0x03, 0x5f
        /*003e*/ 	.short	0x0000


	//----- nvinfo : EIATTR_COOP_GROUP_MASK_REGIDS
	.align		4
        /*0040*/ 	.byte	0x04, 0x29
        /*0042*/ 	.short	(.L_541 - .L_540)


	//   ....[0]....
.L_540:
        /*0044*/ 	.word	0xffffffff


	//   ....[1]....
        /*0048*/ 	.word	0xffffffff


	//   ....[2]....
        /*004c*/ 	.word	0xffffffff


	//   ....[3]....
        /*0050*/ 	.word	0xffffffff


	//   ....[4]....
        /*0054*/ 	.word	0xffffffff


	//   ....[5]....
        /*0058*/ 	.word	0xffffffff


	//   ....[6]....
        /*005c*/ 	.word	0xffffffff


	//   ....[7]....
        /*0060*/ 	.word	0xffffffff


	//   ....[8]....
        /*0064*/ 	.word	0xffffffff


	//   ....[9]....
        /*0068*/ 	.word	0xffffffff


	//   ....[10]....
        /*006c*/ 	.word	0xffffffff


	//   ....[11]....
        /*0070*/ 	.word	0xffffffff


	//   ....[12]....
        /*0074*/ 	.word	0xffffffff


	//   ....[13]....
        /*0078*/ 	.word	0xffffffff


	//   ....[14]....
        /*007c*/ 	.word	0xffffffff


	//   ....[15]....
        /*0080*/ 	.word	0xffffffff


	//   ....[16]....
        /*0084*/ 	.word	0xffffffff


	//   ....[17]....
        /*0088*/ 	.word	0xffffffff


	//   ....[18]....
        /*008c*/ 	.word	0xffffffff


	//   ....[19]....
        /*0090*/ 	.word	0xffffffff


	//   ....[20]....
        /*0094*/ 	.word	0xffffffff


	//   ....[21]....
        /*0098*/ 	.word	0xffffffff


	//   ....[22]....
        /*009c*/ 	.word	0xffffffff


	//   ....[23]....
        /*00a0*/ 	.word	0xffffffff


	//   ....[24]....
        /*00a4*/ 	.word	0xffffffff


	//   ....[25]....
        /*00a8*/ 	.word	0xffffffff


	//   ....[26]....
        /*00ac*/ 	.word	0xffffffff


	//   ....[27]....
        /*00b0*/ 	.word	0xffffffff


	//   ....[28]....
        /*00b4*/ 	.word	0xffffffff


	//----- nvinfo : EIATTR_COOP_GROUP_INSTR_OFFSETS
	.align		4
.L_541:
        /*00b8*/ 	.byte	0x04, 0x28
        /*00ba*/ 	.short	(.L_543 - .L_542)


	//   ....[0]....
.L_542:
        /*00bc*/ 	.word	0x000024a0


	//   ....[1]....
        /*00c0*/ 	.word	0x000024d0


	//   ....[2]....
        /*00c4*/ 	.word	0x000024f0


	//   ....[3]....
        /*00c8*/ 	.word	0x00002510


	//   ....[4]....
        /*00cc*/ 	.word	0x00002530


	//   ....[5]....
        /*00d0*/ 	.word	0x00004040


	//   ....[6]....
        /*00d4*/ 	.word	0x00004070


	//   ....[7]....
        /*00d8*/ 	.word	0x000042c0


	//   ....[8]....
        /*00dc*/ 	.word	0x000042f0


	//   ....[9]....
        /*00e0*/ 	.word	0x00004310


	//   ....[10]....
        /*00e4*/ 	.word	0x00004420


	//   ....[11]....
        /*00e8*/ 	.word	0x00004440


	//   ....[12]....
        /*00ec*/ 	.word	0x00004620


	//   ....[13]....
        /*00f0*/ 	.word	0x000046b0


	//   ....[14]....
        /*00f4*/ 	.word	0x000046f0


	//   ....[15]....
        /*00f8*/ 	.word	0x00004740


	//   ....[16]....
        /*00fc*/ 	.word	0x00004770


	//   ....[17]....
        /*0100*/ 	.word	0x000048a0


	//   ....[18]....
        /*0104*/ 	.word	0x000048e0


	//   ....[19]....
        /*0108*/ 	.word	0x00006c40


	//   ....[20]....
        /*010c*/ 	.word	0x00006ca0


	//   ....[21]....
        /*0110*/ 	.word	0x00006d00


	//   ....[22]....
        /*0114*/ 	.word	0x00006d60


	//   ....[23]....
        /*0118*/ 	.word	0x00006dd0


	//   ....[24]....
        /*011c*/ 	.word	0x00006e30


	//   ....[25]....
        /*0120*/ 	.word	0x00006e90


	//   ....[26]....
        /*0124*/ 	.word	0x00006f00


	//   ....[27]....
        /*0128*/ 	.word	0x00006f60


	//   ....[28]....
        /*012c*/ 	.word	0x00006fd0


	//----- nvinfo : EIATTR_SYSCALL_OFFSETS
	.align		4
.L_543:
        /*0130*/ 	.byte	0x04, 0x46
        /*0132*/ 	.short	(.L_545 - .L_544)


	//   ....[0]....
.L_544:
        /*0134*/ 	.word	0x000011b0


	//----- nvinfo : EIATTR_EXIT_INSTR_OFFSETS
	.align		4
.L_545:
        /*0138*/ 	.byte	0x04, 0x1c
        /*013a*/ 	.short	(.L_547 - .L_546)


	//   ....[0]....
.L_546:
        /*013c*/ 	.word	0x000000a0


	//   ....[1]....
        /*0140*/ 	.word	0x00006770


	//   ....[2]....
        /*0144*/ 	.word	0x00006850


	//   ....[3]....
        /*0148*/ 	.word	0x00006bf0


	//----- nvinfo : EIATTR_CRS_STACK_SIZE
	.align		4
.L_547:
        /*014c*/ 	.byte	0x04, 0x1e
        /*014e*/ 	.short	(.L_549 - .L_548)
.L_548:
        /*0150*/ 	.word	0x00000000
.L_549:


//--------------------- .nv.info._ZN4mmha33masked_multihead_attention_kernelIfLi224ELi256ELi1ELi64ELi256ELb0ELb1EEEv26Multihead_attention_paramsIT_XT5_EE --------------------------
	.section	.nv.info._ZN4mmha33masked_multihead_attention_kernelIfLi224ELi256ELi1ELi64ELi256ELb0ELb1EEEv26Multihead_attention_paramsIT_XT5_EE,"",@"SHT_CUDA_INFO"
	.sectionflags	@""
	.align	4


	//----- nvinfo : EIATTR_CUDA_API_VERSION
	.align		4
        /*0000*/ 	.byte	0x04, 0x37
        /*0002*/ 	.short	(.L_551 - .L_550)
.L_550:
        /*0004*/ 	.word	0x00000082


	//----- nvinfo : EIATTR_SW2861232_WAR
	.align		4
.L_551:
        /*0008*/ 	.byte	0x01, 0x35
	.zero		2


	//----- nvinfo : EIATTR_PARAM_CBANK
	.align		4
        /*000c*/ 	.byte	0x04, 0x0a
        /*000e*/ 	.short	(.L_553 - .L_552)
	.align		4
.L_552:
        /*0010*/ 	.word	index@(.nv.constant0._ZN4mmha33masked_multihead_attention_kernelIfLi224ELi256ELi1ELi64ELi256ELb0ELb1EEEv26Multihead_attention_paramsIT_XT5_EE)
        /*0014*/ 	.short	0x0160
        /*0016*/ 	.short	0x0128


	//----- nvinfo : EIATTR_CBANK_PARAM_SIZE
	.align		4
.L_553:
        /*0018*/ 	.byte	0x03, 0x19
        /*001a*/ 	.short	0x0128


	//----- nvinfo : EIATTR_KPARAM_INFO
	.align		4
        /*001c*/ 	.byte	0x04, 0x17
        /*001e*/ 	.short	(.L_555 - .L_554)
.L_554:
        /*0020*/ 	.word	0x00000000
        /*0024*/ 	.short	0x0000
        /*0026*/ 	.short	0x0000
        /*0028*/ 	.byte	0x00, 0xf0, 0xa1, 0x04


	//----- nvinfo : EIATTR_MAXREG_COUNT
	.align		4
.L_555:
        /*002c*/ 	.byte	0x03, 0x1b
        /*002e*/ 	.short	0x00ff


	//----- nvinfo : EIATTR_NUM_BARRIERS
	.align		4
        /*0030*/ 	.byte	0x02, 0x4c
        /*0032*/ 	.byte	0x01
	.zero		1


	//----- nvinfo : EIATTR_EXTERNS
	.align		4
        /*0034*/ 	.byte	0x04, 0x0f
        /*0036*/ 	.short	(.L_557 - .L_556)


	//   ....[0]....
	.align		4
.L_556:
        /*0038*/ 	.word	index@(__assertfail)


	//----- nvinfo : EIATTR_ANNOTATIONS
	.align		4
.L_557:
        /*003c*/ 	.byte	0x04, 0x55
        /*003e*/ 	.short	(.L_559 - .L_558)


	//   ....[0]....
.L_558:
        /* <DEDUP_REMOVED lines=394> */


	//----- nvinfo : EIATTR_MERCURY_ISA_VERSION
	.align		4
.L_559:
        /*18c8*/ 	.byte	0x03, 0x5f
        /*18ca*/ 	.short	0x0000


	//----- nvinfo : EIATTR_COOP_GROUP_MASK_REGIDS
	.align		4
        /*18cc*/ 	.byte	0x04, 0x29
        /*18ce*/ 	.short	(.L_561 - .L_560)


	//   ....[0]....
.L_560:
        /*18d0*/ 	.word	0xffffffff


	//   ....[1]....
        /*18d4*/ 	.word	0xffffffff


	//   ....[2]....
        /*18d8*/ 	.word	0xffffffff


	//   ....[3]....
        /*18dc*/ 	.word	0xffffffff


	//   ....[4]....
        /*18e0*/ 	.word	0xffffffff


	//   ....[5]....
        /*18e4*/ 	.word	0xffffffff


	//   ....[6]....
        /*18e8*/ 	.word	0xffffffff


	//   ....[7]....
        /*18ec*/ 	.word	0xffffffff


	//   ....[8]....
        /*18f0*/ 	.word	0xffffffff


	//   ....[9]....
        /*18f4*/ 	.word	0xffffffff


	//   ....[10]....
        /*18f8*/ 	.word	0xffffffff


	//   ....[11]....
        /*18fc*/ 	.word	0xffffffff


	//   ....[12]....
        /*1900*/ 	.word	0xffffffff


	//   ....[13]....
        /*1904*/ 	.word	0xffffffff


	//   ....[14]....
        /*1908*/ 	.word	0xffffffff


	//   ....[15]....
        /*190c*/ 	.word	0xffffffff


	//   ....[16]....
        /*1910*/ 	.word	0xffffffff


	//   ....[17]....
        /*1914*/ 	.word	0xffffffff


	//   ....[18]....
        /*1918*/ 	.word	0xffffffff


	//   ....[19]....
        /*191c*/ 	.word	0xffffffff


	//   ....[20]....
        /*1920*/ 	.word	0xffffffff


	//   ....[21]....
        /*1924*/ 	.word	0xffffffff


	//   ....[22]....
        /*1928*/ 	.word	0xffffffff


	//   ....[23]....
        /*192c*/ 	.word	0xffffffff


	//   ....[24]....
        /*1930*/ 	.word	0xffffffff


	//----- nvinfo : EIATTR_COOP_GROUP_INSTR_OFFSETS
	.align		4
.L_561:
        /*1934*/ 	.byte	0x04, 0x28
        /*1936*/ 	.short	(.L_563 - .L_562)


	//   ....[0]....
.L_562:
        /*1938*/ 	.word	0x00001ba0


	//   ....[1]....
        /*193c*/ 	.word	0x00001c20


	//   ....[2]....
        /*1940*/ 	.word	0x00001c50


	//   ....[3]....
        /*1944*/ 	.word	0x00001c70


	//   ....[4]....
        /*1948*/ 	.word	0x00001c90


	//   ....[5]....
        /*194c*/ 	.word	0x00001d10


	//   ....[6]....
        /*1950*/ 	.word	0x00001d30


	//   ....[7]....
        /*1954*/ 	.word	0x0000c380


	//   ....[8]....
        /*1958*/ 	.word	0x0000c3a0


	//   ....[9]....
        /*195c*/ 	.word	0x0000c3d0


	//   ....[10]....
        /*1960*/ 	.word	0x0000c3f0


	//   ....[11]....
        /*1964*/ 	.word	0x0000c410


	//   ....[12]....
        /*1968*/ 	.word	0x0000c470


	//   ....[13]....
        /*196c*/ 	.word	0x0000c4a0


	//   ....[14]....
        /*1970*/ 	.word	0x0000c4d0


	//   ....[15]....
        /*1974*/ 	.word	0x0000c4f0


	//   ....[16]....
        /*1978*/ 	.word	0x0000c6f0


	//   ....[17]....
        /*197c*/ 	.word	0x0000c730


	//   ....[18]....
        /*1980*/ 	.word	0x0000c790


	//   ....[19]....
        /*1984*/ 	.word	0x0000c7d0


	//   ....[20]....
        /*1988*/ 	.word	0x0000c7f0


	//   ....[21]....
        /*198c*/ 	.word	0x0000c840


	//   ....[22]....
        /*1990*/ 	.word	0x0000c860


	//   ....[23]....
        /*1994*/ 	.word	0x0000c880


	//   ....[24]....
        /*1998*/ 	.word	0x0000c8a0


	//----- nvinfo : EIATTR_SYSCALL_OFFSETS
	.align		4
.L_563:
        /*199c*/ 	.byte	0x04, 0x46
        /*199e*/ 	.short	(.L_565 - .L_564)


	//   ....[0]....
.L_564:
        /*19a0*/ 	.word	0x00001200


	//----- nvinfo : EIATTR_EXIT_INSTR_OFFSETS
	.align		4
.L_565:
        /*19a4*/ 	.byte	0x04, 0x1c
        /*19a6*/ 	.short	(.L_567 - .L_566)


	//   ....[0]....
.L_566:
        /*19a8*/ 	.word	0x000000e0


	//   ....[1]....
        /*19ac*/ 	.word	0x0000eb90


	//   ....[2]....
        /*19b0*/ 	.word	0x0000ec10


	//   ....[3]....
        /*19b4*/ 	.word	0x0000ede0


	//----- nvinfo : EIATTR_CRS_STACK_SIZE
	.align		4
.L_567:
        /*19b8*/ 	.byte	0x04, 0x1e
        /*19ba*/ 	.short	(.L_569 - .L_568)
.L_568:
        /*19bc*/ 	.word	0x00000000
.L_569:


//--------------------- .nv.info._ZN4mmha33masked_multihead_attention_kernelIfLi224ELi256ELi2ELi64ELi128ELb0ELb1EEEv26Multihead_attention_paramsIT_XT5_EE --------------------------
	.section	.nv.info._ZN4mmha33masked_multihead_attention_kernelIfLi224ELi256ELi2ELi64ELi128ELb0ELb1EEEv26Multihead_attention_paramsIT_XT5_EE,"",@"SHT_CUDA_INFO"
	.sectionflags	@""
	.align	4


	//----- nvinfo : EIATTR_CUDA_API_VERSION
	.align		4
        /*0000*/ 	.byte	0x04, 0x37
        /*0002*/ 	.short	(.L_571 - .L_570)
.L_570:
        /*0004*/ 	.word	0x00000082


	//----- nvinfo : EIATTR_SW2861232_WAR
	.align		4
.L_571:
        /*0008*/ 	.byte	0x01, 0x35
	.zero		2


	//----- nvinfo : EIATTR_PARAM_CBANK
	.align		4
        /*000c*/ 	.byte	0x04, 0x0a
        /*000e*/ 	.short	(.L_573 - .L_572)
	.align		4
.L_572:
        /*0010*/ 	.word	index@(.nv.constant0._ZN4mmha33masked_multihead_attention_kernelIfLi224ELi256ELi2ELi64ELi128ELb0ELb1EEEv26Multihead_attention_paramsIT_XT5_EE)
        /*0014*/ 	.short	0x0160
        /*0016*/ 	.short	0x0128


	//----- nvinfo : EIATTR_CBANK_PARAM_SIZE
	.align		4
.L_573:
        /*0018*/ 	.byte	0x03, 0x19
        /*001a*/ 	.short	0x0128


	//----- nvinfo : EIATTR_KPARAM_INFO
	.align		4
        /*001c*/ 	.byte	0x04, 0x17
        /*001e*/ 	.short	(.L_575 - .L_574)
.L_574:
        /*0020*/ 	.word	0x00000000
        /*0024*/ 	.short	0x0000
        /*0026*/ 	.short	0x0000
        /*0028*/ 	.byte	0x00, 0xf0, 0xa1, 0x04


	//----- nvinfo : EIATTR_MAXREG_COUNT
	.align		4
.L_575:
        /*002c*/ 	.byte	0x03, 0x1b
        /*002e*/ 	.short	0x00ff


	//----- nvinfo : EIATTR_NUM_BARRIERS
	.align		4
        /*0030*/ 	.byte	0x02, 0x4c
        /*0032*/ 	.byte	0x01
	.zero		1


	//----- nvinfo : EIATTR_EXTERNS
	.align		4
        /*0034*/ 	.byte	0x04, 0x0f
        /*0036*/ 	.short	(.L_577 - .L_576)


	//   ....[0]....
	.align		4
.L_576:
        /*0038*/ 	.word	index@(__assertfail)


	//----- nvinfo : EIATTR_ANNOTATIONS
	.align		4
.L_577:
        /*003c*/ 	.byte	0x04, 0x55
        /*003e*/ 	.short	(.L_579 - .L_578)


	//   ....[0]....
.L_578:
        /* <DEDUP_REMOVED lines=27> */


	//----- nvinfo : EIATTR_MERCURY_ISA_VERSION
	.align		4
.L_579:
        /*01e0*/ 	.byte	0x03, 0x5f
        /*01e2*/ 	.short	0x0000


	//----- nvinfo : EIATTR_COOP_GROUP_MASK_REGIDS
	.align		4
        /*01e4*/ 	.byte	0x04, 0x29
        /*01e6*/ 	.short	(.L_581 - .L_580)


	//   ....[0]....
.L_580:
        /*01e8*/ 	.word	0xffffffff


	//   ....[1]....
        /*01ec*/ 	.word	0xffffffff


	//   ....[2]....
        /*01f0*/ 	.word	0xffffffff


	//   ....[3]....
        /*01f4*/ 	.word	0xffffffff


	//   ....[4]....
        /*01f8*/ 	.word	0xffffffff


	//   ....[5]....
        /*01fc*/ 	.word	0xffffffff


	//   ....[6]....
        /*0200*/ 	.word	0xffffffff


	//   ....[7]....
        /*0204*/ 	.word	0xffffffff


	//   ....[8]....
        /*0208*/ 	.word	0xffffffff


	//   ....[9]....
        /*020c*/ 	.word	0xffffffff


	//   ....[10]....
        /*0210*/ 	.word	0xffffffff


	//   ....[11]....
        /*0214*/ 	.word	0xffffffff


	//   ....[12]....
        /*0218*/ 	.word	0xffffffff


	//   ....[13]....
        /*021c*/ 	.word	0xffffffff


	//   ....[14]....
        /*0220*/ 	.word	0xffffffff


	//   ....[15]....
        /*0224*/ 	.word	0xffffffff


	//   ....[16]....
        /*0228*/ 	.word	0xffffffff


	//   ....[17]....
        /*022c*/ 	.word	0xffffffff


	//   ....[18]....
        /*0230*/ 	.word	0xffffffff


	//   ....[19]....
        /*0234*/ 	.word	0xffffffff


	//   ....[20]....
        /*0238*/ 	.word	0xffffffff


	//   ....[21]....
        /*023c*/ 	.word	0xffffffff


	//   ....[22]....
        /*0240*/ 	.word	0xffffffff


	//   ....[23]....
        /*0244*/ 	.word	0xffffffff


	//   ....[24]....
        /*0248*/ 	.word	0xffffffff


	//   ....[25]....
        /*024c*/ 	.word	0xffffffff


	//   ....[26]....
        /*0250*/ 	.word	0xffffffff


	//   ....[27]....
        /*0254*/ 	.word	0xffffffff


	//----- nvinfo : EIATTR_COOP_GROUP_INSTR_OFFSETS
	.align		4
.L_581:
        /*0258*/ 	.byte	0x04, 0x28
        /*025a*/ 	.short	(.L_583 - .L_582)


	//   ....[0]....
.L_582:
        /*025c*/ 	.word	0x00001ba0


	//   ....[1]....
        /*0260*/ 	.word	0x00001c20


	//   ....[2]....
        /*0264*/ 	.word	0x00001c50


	//   ....[3]....
        /*0268*/ 	.word	0x00001c70


	//   ....[4]....
        /*026c*/ 	.word	0x00001c90


	//   ....[5]....
        /*0270*/ 	.word	0x00001d00


	//   ....[6]....
        /*0274*/ 	.word	0x00001d20


	//   ....[7]....
        /*0278*/ 	.word	0x00006a00


	//   ....[8]....
        /*027c*/ 	.word	0x00006ce0


	//   ....[9]....
        /*0280*/ 	.word	0x00006d10


	//   ....[10]....
        /*0284*/ 	.word	0x00006d30


	//   ....[11]....
        /*0288*/ 	.word	0x00006d50


	//   ....[12]....
        /*028c*/ 	.word	0x00006e80


	//   ....[13]....
        /*0290*/ 	.word	0x00006ea0


	//   ....[14]....
        /*0294*/ 	.word	0x00006ec0


	//   ....[15]....
        /*0298*/ 	.word	0x000070d0


	//   ....[16]....
        /*029c*/ 	.word	0x00007110


	//   ....[17]....
        /*02a0*/ 	.word	0x00007180


	//   ....[18]....
        /*02a4*/ 	.word	0x000071b0


	//   ....[19]....
        /*02a8*/ 	.word	0x000071d0


	//   ....[20]....
        /*02ac*/ 	.word	0x00007220


	//   ....[21]....
        /*02b0*/ 	.word	0x00007240


	//   ....[22]....
        /*02b4*/ 	.word	0x00007260


	//   ....[23]....
        /*02b8*/ 	.word	0x00009710


	//   ....[24]....
        /*02bc*/ 	.word	0x00009780


	//   ....[25]....
        /*02c0*/ 	.word	0x000097f0


	//   ....[26]....
        /*02c4*/ 	.word	0x00009850


	//   ....[27]....
        /*02c8*/ 	.word	0x000098b0


	//----- nvinfo : EIATTR_SYSCALL_OFFSETS
	.align		4
.L_583:
        /*02cc*/ 	.byte	0x04, 0x46
        /*02ce*/ 	.short	(.L_585 - .L_584)


	//   ....[0]....
.L_584:
        /*02d0*/ 	.word	0x00001200


	//----- nvinfo : EIATTR_EXIT_INSTR_OFFSETS
	.align		4
.L_585:
        /*02d4*/ 	.byte	0x04, 0x1c
        /*02d6*/ 	.short	(.L_587 - .L_586)


	//   ....[0]....
.L_586:
        /*02d8*/ 	.word	0x000000e0


	//   ....[1]....
        /*02dc*/ 	.word	0x00009470


	//   ....[2]....
        /*02e0*/ 	.word	0x000094f0


	//   ....[3]....
        /*02e4*/ 	.word	0x000096c0


	//----- nvinfo : EIATTR_CRS_STACK_SIZE
	.align		4
.L_587:
        /*02e8*/ 	.byte	0x04, 0x1e
        /*02ea*/ 	.short	(.L_589 - .L_588)
.L_588:
        /*02ec*/ 	.word	0x00000000
.L_589:


//--------------------- .nv.info._ZN4mmha33masked_multihead_attention_kernelIfLi224ELi256ELi4ELi64ELi64ELb0ELb1EEEv26Multihead_attention_paramsIT_XT5_EE --------------------------
	.section	.nv.info._ZN4mmha33masked_multihead_attention_kernelIfLi224ELi256ELi4ELi64ELi64ELb0ELb1EEEv26Multihead_attention_paramsIT_XT5_EE,"",@"SHT_CUDA_INFO"
	.sectionflags	@""
	.align	4


	//----- nvinfo : EIATTR_CUDA_API_VERSION
	.align		4
        /*0000*/ 	.byte	0x04, 0x37
        /*0002*/ 	.short	(.L_591 - .L_590)
.L_590:
        /*0004*/ 	.word	0x00000082


	//----- nvinfo : EIATTR_SW2861232_WAR
	.align		4
.L_591:
        /*0008*/ 	.byte	0x01, 0x35
	.zero		2


	//----- nvinfo : EIATTR_PARAM_CBANK
	.align		4
        /*000c*/ 	.byte	0x04, 0x0a
        /*000e*/ 	.short	(.L_593 - .L_592)
	.align		4
.L_592:
        /*0010*/ 	.word	index@(.nv.constant0._ZN4mmha33masked_multihead_attention_kernelIfLi224ELi256ELi4ELi64ELi64ELb0ELb1EEEv26Multihead_attention_paramsIT_XT5_EE)
        /*0014*/ 	.short	0x0160
        /*0016*/ 	.short	0x0128


	//----- nvinfo : EIATTR_CBANK_PARAM_SIZE
	.align		4
.L_593:
        /*0018*/ 	.byte	0x03, 0x19
        /*001a*/ 	.short	0x0128


	//----- nvinfo : EIATTR_KPARAM_INFO
	.align		4
        /*001c*/ 	.byte	0x04, 0x17
        /*001e*/ 	.short	(.L_595 - .L_594)
.L_594:
        /*0020*/ 	.word	0x00000000
        /*0024*/ 	.short	0x0000
        /*0026*/ 	.short	0x0000
        /*0028*/ 	.byte	0x00, 0xf0, 0xa1, 0x04


	//----- nvinfo : EIATTR_MAXREG_COUNT
	.align		4
.L_595:
        /*002c*/ 	.byte	0x03, 0x1b
        /*002e*/ 	.short	0x00ff


	//----- nvinfo : EIATTR_NUM_BARRIERS
	.align		4
        /*0030*/ 	.byte	0x02, 0x4c
        /*0032*/ 	.byte	0x01
	.zero		1


	//----- nvinfo : EIATTR_EXTERNS
	.align		4
        /*0034*/ 	.byte	0x04, 0x0f
        /*0036*/ 	.short	(.L_597 - .L_596)


	//   ....[0]....
	.align		4
.L_596:
        /*0038*/ 	.word	index@(__assertfail)


	//----- nvinfo : EIATTR_MERCURY_ISA_VERSION
	.align		4
.L_597:
        /*003c*/ 	.byte	0x03, 0x5f
        /*003e*/ 	.short	0x0000


	//----- nvinfo : EIATTR_COOP_GROUP_MASK_REGIDS
	.align		4
        /*0040*/ 	.byte	0x04, 0x29
        /*0042*/ 	.short	(.L_599 - .L_598)


	//   ....[0]....
.L_598:
        /*0044*/ 	.word	0xffffffff


	//   ....[1]....
        /*0048*/ 	.word	0xffffffff


	//   ....[2]....
        /*004c*/ 	.word	0xffffffff


	//   ....[3]....
        /*0050*/ 	.word	0xffffffff


	//   ....[4]....
        /*0054*/ 	.word	0xffffffff


	//   ....[5]....
        /*0058*/ 	.word	0xffffffff


	//   ....[6]....
        /*005c*/ 	.word	0xffffffff


	//   ....[7]....
        /*0060*/ 	.word	0xffffffff


	//   ....[8]....
        /*0064*/ 	.word	0xffffffff


	//   ....[9]....
        /*0068*/ 	.word	0xffffffff


	//   ....[10]....
        /*006c*/ 	.word	0xffffffff


	//   ....[11]....
        /*0070*/ 	.word	0xffffffff


	//   ....[12]....
        /*0074*/ 	.word	0xffffffff


	//   ....[13]....
        /*0078*/ 	.word	0xffffffff


	//   ....[14]....
        /*007c*/ 	.word	0xffffffff


	//   ....[15]....
        /*0080*/ 	.word	0xffffffff


	//   ....[16]....
        /*0084*/ 	.word	0xffffffff


	//   ....[17]....
        /*0088*/ 	.word	0xffffffff


	//   ....[18]....
        /*008c*/ 	.word	0xffffffff


	//   ....[19]....
        /*0090*/ 	.word	0xffffffff


	//   ....[20]....
        /*0094*/ 	.word	0xffffffff


	//   ....[21]....
        /*0098*/ 	.word	0xffffffff


	//   ....[22]....
        /*009c*/ 	.word	0xffffffff


	//   ....[23]....
        /*00a0*/ 	.word	0xffffffff


	//   ....[24]....
        /*00a4*/ 	.word	0xffffffff


	//   ....[25]....
        /*00a8*/ 	.word	0xffffffff


	//----- nvinfo : EIATTR_COOP_GROUP_INSTR_OFFSETS
	.align		4
.L_599:
        /*00ac*/ 	.byte	0x04, 0x28
        /*00ae*/ 	.short	(.L_601 - .L_600)


	//   ....[0]....
.L_600:
        /*00b0*/ 	.word	0x00001920


	//   ....[1]....
        /*00b4*/ 	.word	0x00001990


	//   ....[2]....
        /*00b8*/ 	.word	0x000019d0


	//   ....[3]....
        /*00bc*/ 	.word	0x000019f0


	//   ....[4]....
        /*00c0*/ 	.word	0x00001a10


	//   ....[5]....
        /*00c4*/ 	.word	0x00001a70


	//   ....[6]....
        /*00c8*/ 	.word	0x00001aa0


	//   ....[7]....
        /*00cc*/ 	.word	0x00005b60


	//   ....[8]....
        /*00d0*/ 	.word	0x00005b90


	//   ....[9]....
        /*00d4*/ 	.word	0x00005dc0


	//   ....[10]....
        /*00d8*/ 	.word	0x00005df0


	//   ....[11]....
        /*00dc*/ 	.word	0x00005e10


	//   ....[12]....
        /*00e0*/ 	.word	0x00005f20


	//   ....[13]....
        /*00e4*/ 	.word	0x00005f40


	//   ....[14]....
        /*00e8*/ 	.word	0x00006120


	//   ....[15]....
        /*00ec*/ 	.word	0x00006180


	//   ....[16]....
        /*00f0*/ 	.word	0x000061c0


	//   ....[17]....
        /*00f4*/ 	.word	0x000061f0


	//   ....[18]....
        /*00f8*/ 	.word	0x00006210


	//   ....[19]....
        /*00fc*/ 	.word	0x00006260


	//   ....[20]....
        /*0100*/ 	.word	0x00006280


	//   ....[21]....
        /*0104*/ 	.word	0x000083c0


	//   ....[22]....
        /*0108*/ 	.word	0x00008440


	//   ....[23]....
        /*010c*/ 	.word	0x000084c0


	//   ....[24]....
        /*0110*/ 	.word	0x00008540


	//   ....[25]....
        /*0114*/ 	.word	0x000085b0


	//----- nvinfo : EIATTR_SYSCALL_OFFSETS
	.align		4
.L_601:
        /*0118*/ 	.byte	0x04, 0x46
        /*011a*/ 	.short	(.L_603 - .L_602)


	//   ....[0]....
.L_602:
        /*011c*/ 	.word	0x00000fb0


	//----- nvinfo : EIATTR_EXIT_INSTR_OFFSETS
	.align		4
.L_603:
        /*0120*/ 	.byte	0x04, 0x1c
        /*0122*/ 	.short	(.L_605 - .L_604)


	//   ....[0]....
.L_604:
        /*0124*/ 	.word	0x000000a0


	//   ....[1]....
        /*0128*/ 	.word	0x00008130


	//   ....[2]....
        /*012c*/ 	.word	0x000081a0


	//   ....[3]....
        /*0130*/ 	.word	0x00008360


	//----- nvinfo : EIATTR_CRS_STACK_SIZE
	.align		4
.L_605:
        /*0134*/ 	.byte	0x04, 0x1e
        /*0136*/ 	.short	(.L_607 - .L_606)
.L_606:
        /*0138*/ 	.word	0x00000000
.L_607:


//--------------------- .nv.info._ZN4mmha33masked_multihead_attention_kernelIfLi224ELi256ELi1ELi64ELi256ELb0ELb0EEEv26Multihead_attention_paramsIT_XT5_EE --------------------------
	.section	.nv.info._ZN4mmha33masked_multihead_attention_kernelIfLi224ELi256ELi1ELi64ELi256ELb0ELb0EEEv26Multihead_attention_paramsIT_XT5_EE,"",@"SHT_CUDA_INFO"
	.sectionflags	@""
	.align	4


	//----- nvinfo : EIATTR_CUDA_API_VERSION
	.align		4
        /*0000*/ 	.byte	0x04, 0x37
        /*0002*/ 	.short	(.L_609 - .L_608)
.L_608:
        /*0004*/ 	.word	0x00000082


	//----- nvinfo : EIATTR_SW2861232_WAR
	.align		4
.L_609:
        /*0008*/ 	.byte	0x01, 0x35
	.zero		2


	//----- nvinfo : EIATTR_PARAM_CBANK
	.align		4
        /*000c*/ 	.byte	0x04, 0x0a
        /*000e*/ 	.short	(.L_611 - .L_610)
	.align		4
.L_610:
        /*0010*/ 	.word	index@(.nv.constant0._ZN4mmha33masked_multihead_attention_kernelIfLi224ELi256ELi1ELi64ELi256ELb0ELb0EEEv26Multihead_attention_paramsIT_XT5_EE)
        /*0014*/ 	.short	0x0160
        /*0016*/ 	.short	0x0128


	//----- nvinfo : EIATTR_CBANK_PARAM_SIZE
	.align		4
.L_611:
        /*0018*/ 	.byte	0x03, 0x19
        /*001a*/ 	.short	0x0128


	//----- nvinfo : EIATTR_KPARAM_INFO
	.align		4
        /*001c*/ 	.byte	0x04, 0x17
        /*001e*/ 	.short	(.L_613 - .L_612)
.L_612:
        /*0020*/ 	.word	0x00000000
        /*0024*/ 	.short	0x0000
        /*0026*/ 	.short	0x0000
        /*0028*/ 	.byte	0x00, 0xf0, 0xa1, 0x04


	//----- nvinfo : EIATTR_MAXREG_COUNT
	.align		4
.L_613:
        /*002c*/ 	.byte	0x03, 0x1b
        /*002e*/ 	.short	0x00ff


	//----- nvinfo : EIATTR_NUM_BARRIERS
	.align		4
        /*0030*/ 	.byte	0x02, 0x4c
        /*0032*/ 	.byte	0x01
	.zero		1


	//----- nvinfo : EIATTR_EXTERNS
	.align		4
        /*0034*/ 	.byte	0x04, 0x0f
        /*0036*/ 	.short	(.L_615 - .L_614)


	//   ....[0]....
	.align		4
.L_614:
        /*0038*/ 	.word	index@(__assertfail)


	//----- nvinfo : EIATTR_ANNOTATIONS
	.align		4
.L_615:
        /*003c*/ 	.byte	0x04, 0x55
        /*003e*/ 	.short	(.L_617 - .L_616)


	//   ....[0]....
.L_616:
        /* <DEDUP_REMOVED lines=384> */


	//----- nvinfo : EIATTR_MERCURY_ISA_VERSION
	.align		4
.L_617:
        /*1828*/ 	.byte	0x03, 0x5f
        /*182a*/ 	.short	0x0000


	//----- nvinfo : EIATTR_COOP_GROUP_MASK_REGIDS
	.align		4
        /*182c*/ 	.byte	0x04, 0x29
        /*182e*/ 	.short	(.L_619 - .L_618)


	//   ....[0]....
.L_618:
        /*1830*/ 	.word	0xffffffff


	//   ....[1]....
        /*1834*/ 	.word	0xffffffff


	//   ....[2]....
        /*1838*/ 	.word	0xffffffff


	//   ....[3]....
        /*183c*/ 	.word	0xffffffff


	//   ....[4]....
        /*1840*/ 	.word	0xffffffff


	//   ....[5]....
        /*1844*/ 	.word	0xffffffff


	//   ....[6]....
        /*1848*/ 	.word	0xffffffff


	//   ....[7]....
        /*184c*/ 	.word	0xffffffff


	//   ....[8]....
        /*1850*/ 	.word	0xffffffff


	//   ....[9]....
        /*1854*/ 	.word	0xffffffff


	//   ....[10]....
        /*1858*/ 	.word	0xffffffff


	//   ....[11]....
        /*185c*/ 	.word	0xffffffff


	//   ....[12]....
        /*1860*/ 	.word	0xffffffff


	//   ....[13]....
        /*1864*/ 	.word	0xffffffff


	//   ....[14]....
        /*1868*/ 	.word	0xffffffff


	//   ....[15]....
        /*186c*/ 	.word	0xffffffff


	//   ....[16]....
        /*1870*/ 	.word	0xffffffff


	//   ....[17]....
        /*1874*/ 	.word	0xffffffff


	//   ....[18]....
        /*1878*/ 	.word	0xffffffff


	//   ....[19]....
        /*187c*/ 	.word	0xffffffff


	//   ....[20]....
        /*1880*/ 	.word	0xffffffff


	//   ....[21]....
        /*1884*/ 	.word	0xffffffff


	//   ....[22]....
        /*1888*/ 	.word	0xffffffff


	//   ....[23]....
        /*188c*/ 	.word	0xffffffff


	//   ....[24]....
        /*1890*/ 	.word	0xffffffff


	//----- nvinfo : EIATTR_COOP_GROUP_INSTR_OFFSETS
	.align		4
.L_619:
        /*1894*/ 	.byte	0x04, 0x28
        /*1896*/ 	.short	(.L_621 - .L_620)


	//   ....[0]....
.L_620:
        /*1898*/ 	.word	0x00001b20


	//   ....[1]....
        /*189c*/ 	.word	0x00001ba0


	//   ....[2]....
        /*18a0*/ 	.word	0x00001bd0


	//   ....[3]....
        /*18a4*/ 	.word	0x00001bf0


	//   ....[4]....
        /*18a8*/ 	.word	0x00001c10


	//   ....[5]....
        /*18ac*/ 	.word	0x00001c90


	//   ....[6]....
        /*18b0*/ 	.word	0x00001cb0


	//   ....[7]....
        /*18b4*/ 	.word	0x0000a9f0


	//   ....[8]....
        /*18b8*/ 	.word	0x0000aa10


	//   ....[9]....
        /*18bc*/ 	.word	0x0000aa40


	//   ....[10]....
        /*18c0*/ 	.word	0x0000aa60


	//   ....[11]....
        /*18c4*/ 	.word	0x0000aa80


	//   ....[12]....
        /*18c8*/ 	.word	0x0000aae0


	//   ....[13]....
        /*18cc*/ 	.word	0x0000ab10


	//   ....[14]....
        /*18d0*/ 	.word	0x0000ab40


	//   ....[15]....
        /*18d4*/ 	.word	0x0000ab60


	//   ....[16]....
        /*18d8*/ 	.word	0x0000ad60


	//   ....[17]....
        /*18dc*/ 	.word	0x0000ada0


	//   ....[18]....
        /*18e0*/ 	.word	0x0000ae00


	//   ....[19]....
        /*18e4*/ 	.word	0x0000ae40


	//   ....[20]....
        /*18e8*/ 	.word	0x0000ae60


	//   ....[21]....
        /*18ec*/ 	.word	0x0000aeb0


	//   ....[22]....
        /*18f0*/ 	.word	0x0000aed0


	//   ....[23]....
        /*18f4*/ 	.word	0x0000aef0


	//   ....[24]....
        /*18f8*/ 	.word	0x0000af10


	//----- nvinfo : EIATTR_SYSCALL_OFFSETS
	.align		4
.L_621:
        /*18fc*/ 	.byte	0x04, 0x46
        /*18fe*/ 	.short	(.L_623 - .L_622)


	//   ....[0]....
.L_622:
        /*1900*/ 	.word	0x00001180


	//----- nvinfo : EIATTR_EXIT_INSTR_OFFSETS
	.align		4
.L_623:
        /*1904*/ 	.byte	0x04, 0x1c
        /*1906*/ 	.short	(.L_625 - .L_624)


	//   ....[0]....
.L_624:
        /*1908*/ 	.word	0x000000e0


	//   ....[1]....
        /*190c*/ 	.word	0x0000d610


	//   ....[2]....
        /*1910*/ 	.word	0x0000d690


	//   ....[3]....
        /*1914*/ 	.word	0x0000d860


	//----- nvinfo : EIATTR_CRS_STACK_SIZE
	.align		4
.L_625:
        /*1918*/ 	.byte	0x04, 0x1e
        /*191a*/ 	.short	(.L_627 - .L_626)
.L_626:
        /*191c*/ 	.word	0x00000000
.L_627:


//--------------------- .nv.info._ZN4mmha33masked_multihead_attention_kernelIfLi224ELi256ELi2ELi64ELi128ELb0ELb0EEEv26Multihead_attention_paramsIT_XT5_EE --------------------------
	.section	.nv.info._ZN4mmha33masked_multihead_attention_kernelIfLi224ELi256ELi2ELi64ELi128ELb0ELb0EEEv26Multihead_attention_paramsIT_XT5_EE,"",@"SHT_CUDA_INFO"
	.sectionflags	@""
	.align	4


	//----- nvinfo : EIATTR_CUDA_API_VERSION
	.align		4
        /*0000*/ 	.byte	0x04, 0x37
        /*0002*/ 	.short	(.L_629 - .L_628)
.L_628:
        /*0004*/ 	.word	0x00000082


	//----- nvinfo : EIATTR_SW2861232_WAR
	.align		4
.L_629:
        /*0008*/ 	.byte	0x01, 0x35
	.zero		2


	//----- nvinfo : EIATTR_PARAM_CBANK
	.align		4
        /*000c*/ 	.byte	0x04, 0x0a
        /*000e*/ 	.short	(.L_631 - .L_630)
	.align		4
.L_630:
        /*0010*/ 	.word	index@(.nv.constant0._ZN4mmha33masked_multihead_attention_kernelIfLi224ELi256ELi2ELi64ELi128ELb0ELb0EEEv26Multihead_attention_paramsIT_XT5_EE)
        /*0014*/ 	.short	0x0160
        /*0016*/ 	.short	0x0128


	//----- nvinfo : EIATTR_CBANK_PARAM_SIZE
	.align		4
.L_631:
        /*0018*/ 	.byte	0x03, 0x19
        /*001a*/ 	.short	0x0128


	//----- nvinfo : EIATTR_KPARAM_INFO
	.align		4
        /*001c*/ 	.byte	0x04, 0x17
        /*001e*/ 	.short	(.L_633 - .L_632)
.L_632:
        /*0020*/ 	.word	0x00000000
        /*0024*/ 	.short	0x0000
        /*0026*/ 	.short	0x0000
        /*0028*/ 	.byte	0x00, 0xf0, 0xa1, 0x04


	//----- nvinfo : EIATTR_MAXREG_COUNT
	.align		4
.L_633:
        /*002c*/ 	.byte	0x03, 0x1b
        /*002e*/ 	.short	0x00ff


	//----- nvinfo : EIATTR_NUM_BARRIERS
	.align		4
        /*0030*/ 	.byte	0x02, 0x4c
        /*0032*/ 	.byte	0x01
	.zero		1


	//----- nvinfo : EIATTR_EXTERNS
	.align		4
        /*0034*/ 	.byte	0x04, 0x0f
        /*0036*/ 	.short	(.L_635 - .L_634)


	//   ....[0]....
	.align		4
.L_634:
        /*0038*/ 	.word	index@(__assertfail)


	//----- nvinfo : EIATTR_ANNOTATIONS
	.align		4
.L_635:
        /*003c*/ 	.byte	0x04, 0x55
        /*003e*/ 	.short	(.L_637 - .L_636)


	//   ....[0]....
.L_636:
        /* <DEDUP_REMOVED lines=26> */


	//----- nvinfo : EIATTR_MERCURY_ISA_VERSION
	.align		4
.L_637:
        /*01c8*/ 	.byte	0x03, 0x5f
        /*01ca*/ 	.short	0x0000


	//----- nvinfo : EIATTR_COOP_GROUP_MASK_REGIDS
	.align		4
        /*01cc*/ 	.byte	0x04, 0x29
        /*01ce*/ 	.short	(.L_639 - .L_638)


	//   ....[0]....
.L_638:
        /*01d0*/ 	.word	0xffffffff


	//   ....[1]....
        /*01d4*/ 	.word	0xffffffff


	//   ....[2]....
        /*01d8*/ 	.word	0xffffffff


	//   ....[3]....
        /*01dc*/ 	.word	0xffffffff


	//   ....[4]....
        /*01e0*/ 	.word	0xffffffff


	//   ....[5]....
        /*01e4*/ 	.word	0xffffffff


	//   ....[6]....
        /*01e8*/ 	.word	0xffffffff


	//   ....[7]....
        /*01ec*/ 	.word	0xffffffff


	//   ....[8]....
        /*01f0*/ 	.word	0xffffffff


	//   ....[9]....
        /*01f4*/ 	.word	0xffffffff


	//   ....[10]....
        /*01f8*/ 	.word	0xffffffff


	//   ....[11]....
        /*01fc*/ 	.word	0xffffffff


	//   ....[12]....
        /*0200*/ 	.word	0xffffffff


	//   ....[13]....
        /*0204*/ 	.word	0xffffffff


	//   ....[14]....
        /*0208*/ 	.word	0xffffffff


	//   ....[15]....
        /*020c*/ 	.word	0xffffffff


	//   ....[16]....
        /*0210*/ 	.word	0xffffffff


	//   ....[17]....
        /*0214*/ 	.word	0xffffffff


	//   ....[18]....
        /*0218*/ 	.word	0xffffffff


	//   ....[19]....
        /*021c*/ 	.word	0xffffffff


	//   ....[20]....
        /*0220*/ 	.word	0xffffffff


	//   ....[21]....
        /*0224*/ 	.word	0xffffffff


	//   ....[22]....
        /*0228*/ 	.word	0xffffffff


	//   ....[23]....
        /*022c*/ 	.word	0xffffffff


	//   ....[24]....
        /*0230*/ 	.word	0xffffffff


	//   ....[25]....
        /*0234*/ 	.word	0xffffffff


	//   ....[26]....
        /*0238*/ 	.word	0xffffffff


	//   ....[27]....
        /*023c*/ 	.word	0xffffffff


	//----- nvinfo : EIATTR_COOP_GROUP_INSTR_OFFSETS
	.align		4
.L_639:
        /*0240*/ 	.byte	0x04, 0x28
        /*0242*/ 	.short	(.L_641 - .L_640)


	//   ....[0]....
.L_640:
        /*0244*/ 	.word	0x00001b20


	//   ....[1]....
        /*0248*/ 	.word	0x00001ba0


	//   ....[2]....
        /*024c*/ 	.word	0x00001bd0


	//   ....[3]....
        /*0250*/ 	.word	0x00001bf0


	//   ....[4]....
        /*0254*/ 	.word	0x00001c10


	//   ....[5]....
        /*0258*/ 	.word	0x00001c80


	//   ....[6]....
        /*025c*/ 	.word	0x00001ca0


	//   ....[7]....
        /*0260*/ 	.word	0x00005900


	//   ....[8]....
        /*0264*/ 	.word	0x00005be0


	//   ....[9]....
        /*0268*/ 	.word	0x00005c10


	//   ....[10]....
        /*026c*/ 	.word	0x00005c30


	//   ....[11]....
        /*0270*/ 	.word	0x00005c50


	//   ....[12]....
        /*0274*/ 	.word	0x00005d80


	//   ....[13]....
        /*0278*/ 	.word	0x00005da0


	//   ....[14]....
        /*027c*/ 	.word	0x00005dc0


	//   ....[15]....
        /*0280*/ 	.word	0x00005fd0


	//   ....[16]....
        /*0284*/ 	.word	0x00006010


	//   ....[17]....
        /*0288*/ 	.word	0x00006080


	//   ....[18]....
        /*028c*/ 	.word	0x000060b0


	//   ....[19]....
        /*0290*/ 	.word	0x000060d0


	//   ....[20]....
        /*0294*/ 	.word	0x00006120


	//   ....[21]....
        /*0298*/ 	.word	0x00006140


	//   ....[22]....
        /*029c*/ 	.word	0x00006160


	//   ....[23]....
        /*02a0*/ 	.word	0x00008a20


	//   ....[24]....
        /*02a4*/ 	.word	0x00008a90


	//   ....[25]....
        /*02a8*/ 	.word	0x00008af0


	//   ....[26]....
        /*02ac*/ 	.word	0x00008b50


	//   ....[27]....
        /*02b0*/ 	.word	0x00008bb0


	//----- nvinfo : EIATTR_SYSCALL_OFFSETS
	.align		4
.L_641:
        /*02b4*/ 	.byte	0x04, 0x46
        /*02b6*/ 	.short	(.L_643 - .L_642)


	//   ....[0]....
.L_642:
        /*02b8*/ 	.word	0x00001180


	//----- nvinfo : EIATTR_EXIT_INSTR_OFFSETS
	.align		4
.L_643:
        /*02bc*/ 	.byte	0x04, 0x1c
        /*02be*/ 	.short	(.L_645 - .L_644)


	//   ....[0]....
.L_644:
        /*02c0*/ 	.word	0x000000e0


	//   ....[1]....
        /*02c4*/ 	.word	0x00008780


	//   ....[2]....
        /*02c8*/ 	.word	0x00008800


	//   ....[3]....
        /*02cc*/ 	.word	0x000089d0


	//----- nvinfo : EIATTR_CRS_STACK_SIZE
	.align		4
.L_645:
        /*02d0*/ 	.byte	0x04, 0x1e
        /*02d2*/ 	.short	(.L_647 - .L_646)
.L_646:
        /*02d4*/ 	.word	0x00000000
.L_647:


//--------------------- .nv.info._ZN4mmha33masked_multihead_attention_kernelIfLi224ELi256ELi4ELi64ELi64ELb0ELb0EEEv26Multihead_attention_paramsIT_XT5_EE --------------------------
	.section	.nv.info._ZN4mmha33masked_multihead_attention_kernelIfLi224ELi256ELi4ELi64ELi64ELb0ELb0EEEv26Multihead_attention_paramsIT_XT5_EE,"",@"SHT_CUDA_INFO"
	.sectionflags	@""
	.align	4


	//----- nvinfo : EIATTR_CUDA_API_VERSION
	.align		4
        /*0000*/ 	.byte	0x04, 0x37
        /*0002*/ 	.short	(.L_649 - .L_648)
.L_648:
        /*0004*/ 	.word	0x00000082


	//----- nvinfo : EIATTR_SW2861232_WAR
	.align		4
.L_649:
        /*0008*/ 	.byte	0x01, 0x35
	.zero		2


	//----- nvinfo : EIATTR_PARAM_CBANK
	.align		4
        /*000c*/ 	.byte	0x04, 0x0a
        /*000e*/ 	.short	(.L_651 - .L_650)
	.align		4
.L_650:
        /*0010*/ 	.word	index@(.nv.constant0._ZN4mmha33masked_multihead_attention_kernelIfLi224ELi256ELi4ELi64ELi64ELb0ELb0EEEv26Multihead_attention_paramsIT_XT5_EE)
        /*0014*/ 	.short	0x0160
        /*0016*/ 	.short	0x0128


	//----- nvinfo : EIATTR_CBANK_PARAM_SIZE
	.align		4
.L_651:
        /*0018*/ 	.byte	0x03, 0x19
        /*001a*/ 	.short	0x0128


	//----- nvinfo : EIATTR_KPARAM_INFO
	.align		4
        /*001c*/ 	.byte	0x04, 0x17
        /*001e*/ 	.short	(.L_653 - .L_652)
.L_652:
        /*0020*/ 	.word	0x00000000
        /*0024*/ 	.short	0x0000
        /*0026*/ 	.short	0x0000
        /*0028*/ 	.byte	0x00, 0xf0, 0xa1, 0x04


	//----- nvinfo : EIATTR_MAXREG_COUNT
	.align		4
.L_653:
        /*002c*/ 	.byte	0x03, 0x1b
        /*002e*/ 	.short	0x00ff


	//----- nvinfo : EIATTR_NUM_BARRIERS
	.align		4
        /*0030*/ 	.byte	0x02, 0x4c
        /*0032*/ 	.byte	0x01
	.zero		1


	//----- nvinfo : EIATTR_EXTERNS
	.align		4
        /*0034*/ 	.byte	0x04, 0x0f
        /*0036*/ 	.short	(.L_655 - .L_654)


	//   ....[0]....
	.align		4
.L_654:
        /*0038*/ 	.word	index@(__assertfail)


	//----- nvinfo : EIATTR_MERCURY_ISA_VERSION
	.align		4
.L_655:
        /*003c*/ 	.byte	0x03, 0x5f
        /*003e*/ 	.short	0x0000


	//----- nvinfo : EIATTR_COOP_GROUP_MASK_REGIDS
	.align		4
        /*0040*/ 	.byte	0x04, 0x29
        /*0042*/ 	.short	(.L_657 - .L_656)


	//   ....[0]....
.L_656:
        /*0044*/ 	.word	0xffffffff


	//   ....[1]....
        /*0048*/ 	.word	0xffffffff


	//   ....[2]....
        /*004c*/ 	.word	0xffffffff


	//   ....[3]....
        /*0050*/ 	.word	0xffffffff


	//   ....[4]....
        /*0054*/ 	.word	0xffffffff


	//   ....[5]....
        /*0058*/ 	.word	0xffffffff


	//   ....[6]....
        /*005c*/ 	.word	0xffffffff


	//   ....[7]....
        /*0060*/ 	.word	0xffffffff


	//   ....[8]....
        /*0064*/ 	.word	0xffffffff


	//   ....[9]....
        /*0068*/ 	.word	0xffffffff


	//   ....[10]....
        /*006c*/ 	.word	0xffffffff


	//   ....[11]....
        /*0070*/ 	.word	0xffffffff


	//   ....[12]....
        /*0074*/ 	.word	0xffffffff


	//   ....[13]....
        /*0078*/ 	.word	0xffffffff


	//   ....[14]....
        /*007c*/ 	.word	0xffffffff


	//   ....[15]....
        /*0080*/ 	.word	0xffffffff


	//   ....[16]....
        /*0084*/ 	.word	0xffffffff


	//   ....[17]....
        /*0088*/ 	.word	0xffffffff


	//   ....[18]....
        /*008c*/ 	.word	0xffffffff


	//   ....[19]....
        /*0090*/ 	.word	0xffffffff


	//   ....[20]....
        /*0094*/ 	.word	0xffffffff


	//   ....[21]....
        /*0098*/ 	.word	0xffffffff


	//   ....[22]....
        /*009c*/ 	.word	0xffffffff


	//   ....[23]....
        /*00a0*/ 	.word	0xffffffff


	//   ....[24]....
        /*00a4*/ 	.word	0xffffffff


	//   ....[25]....
        /*00a8*/ 	.word	0xffffffff


	//----- nvinfo : EIATTR_COOP_GROUP_INSTR_OFFSETS
	.align		4
.L_657:
        /*00ac*/ 	.byte	0x04, 0x28
        /*00ae*/ 	.short	(.L_659 - .L_658)


	//   ....[0]....
.L_658:
        /*00b0*/ 	.word	0x000018f0


	//   ....[1]....
        /*00b4*/ 	.word	0x00001960


	//   ....[2]....
        /*00b8*/ 	.word	0x000019a0


	//   ....[3]....
        /*00bc*/ 	.word	0x000019c0


	//   ....[4]....
        /*00c0*/ 	.word	0x000019e0


	//   ....[5]....
        /*00c4*/ 	.word	0x00001a40


	//   ....[6]....
        /*00c8*/ 	.word	0x00001a70


	//   ....[7]....
        /*00cc*/ 	.word	0x00004ae0


	//   ....[8]....
        /*00d0*/ 	.word	0x00004b10


	//   ....[9]....
        /*00d4*/ 	.word	0x00004d40


	//   ....[10]....
        /*00d8*/ 	.word	0x00004d70


	//   ....[11]....
        /*00dc*/ 	.word	0x00004d90


	//   ....[12]....
        /*00e0*/ 	.word	0x00004ea0


	//   ....[13]....
        /*00e4*/ 	.word	0x00004ec0


	//   ....[14]....
        /*00e8*/ 	.word	0x000050a0


	//   ....[15]....
        /*00ec*/ 	.word	0x00005100


	//   ....[16]....
        /*00f0*/ 	.word	0x00005140


	//   ....[17]....
        /*00f4*/ 	.word	0x00005170


	//   ....[18]....
        /*00f8*/ 	.word	0x00005190


	//   ....[19]....
        /*00fc*/ 	.word	0x000051e0


	//   ....[20]....
        /*0100*/ 	.word	0x00005200


	//   ....[21]....
        /*0104*/ 	.word	0x00007850


	//   ....[22]....
        /*0108*/ 	.word	0x000078d0


	//   ....[23]....
        /*010c*/ 	.word	0x00007950


	//   ....[24]....
        /*0110*/ 	.word	0x000079d0


	//   ....[25]....
        /*0114*/ 	.word	0x00007a40


	//----- nvinfo : EIATTR_SYSCALL_OFFSETS
	.align		4
.L_659:
        /*0118*/ 	.byte	0x04, 0x46
        /*011a*/ 	.short	(.L_661 - .L_660)


	//   ....[0]....
.L_660:
        /*011c*/ 	.word	0x00000f80


	//----- nvinfo : EIATTR_EXIT_INSTR_OFFSETS
	.align		4
.L_661:
        /*0120*/ 	.byte	0x04, 0x1c
        /*0122*/ 	.short	(.L_663 - .L_662)


	//   ....[0]....
.L_662:
        /*0124*/ 	.word	0x000000a0


	//   ....[1]....
        /*0128*/ 	.word	0x000075c0


	//   ....[2]....
        /*012c*/ 	.word	0x00007630


	//   ....[3]....
        /*0130*/ 	.word	0x000077f0


	//----- nvinfo : EIATTR_CRS_STACK_SIZE
	.align		4
.L_663:
        /*0134*/ 	.byte	0x04, 0x1e
        /*0136*/ 	.short	(.L_665 - .L_664)
.L_664:
        /*0138*/ 	.word	0x00000000
.L_665:


//--------------------- .nv.callgraph             --------------------------
	.section	.nv.callgraph,"",@"SHT_CUDA_CALLGRAPH"
	.align	4
	.sectionentsize	8
	.align		4
        /*0000*/ 	.word	0x00000000
	.align		4
        /*0004*/ 	.word	0xffffffff
	.align		4
        /*0008*/ 	.word	index@(_ZN4mmha33masked_multihead_attention_kernelItLi224ELi256ELi1ELi32ELi256ELb1ELb1EEEv26Multihead_attention_paramsIT_XT5_EE)
	.align		4
        /*000c*/ 	.word	index@(__assertfail)
	.align		4
        /*0010*/ 	.word	index@(_ZN4mmha33masked_multihead_attention_kernelItLi224ELi256ELi2ELi32ELi128ELb1ELb1EEEv26Multihead_attention_paramsIT_XT5_EE)
	.align		4
        /*0014*/ 	.word	index@(__assertfail)
	.align		4
        /*0018*/ 	.word	index@(_ZN4mmha33masked_multihead_attention_kernelItLi224ELi256ELi4ELi32ELi64ELb1ELb1EEEv26Multihead_attention_paramsIT_XT5_EE)
	.align		4
        /*001c*/ 	.word	index@(__assertfail)
	.align		4
        /*0020*/ 	.word	index@(_ZN4mmha33masked_multihead_attention_kernelItLi224ELi256ELi1ELi32ELi256ELb1ELb0EEEv26Multihead_attention_paramsIT_XT5_EE)
	.align		4
        /*0024*/ 	.word	index@(__assertfail)
	.align		4
        /*0028*/ 	.word	index@(_ZN4mmha33masked_multihead_attention_kernelItLi224ELi256ELi2ELi32ELi128ELb1ELb0EEEv26Multihead_attention_paramsIT_XT5_EE)
	.align		4
        /*002c*/ 	.word	index@(__assertfail)
	.align		4
        /*0030*/ 	.word	index@(_ZN4mmha33masked_multihead_attention_kernelItLi224ELi256ELi4ELi32ELi64ELb1ELb0EEEv26Multihead_attention_paramsIT_XT5_EE)
	.align		4
        /*0034*/ 	.word	index@(__assertfail)
	.align		4
        /*0038*/ 	.word	index@(_ZN4mmha33masked_multihead_attention_kernelIfLi224ELi256ELi1ELi64ELi256ELb1ELb1EEEv26Multihead_attention_paramsIT_XT5_EE)
	.align		4
        /*003c*/ 	.word	index@(__assertfail)
	.align		4
        /*0040*/ 	.word	index@(_ZN4mmha33masked_multihead_attention_kernelIfLi224ELi256ELi2ELi64ELi128ELb1ELb1EEEv26Multihead_attention_paramsIT_XT5_EE)
	.align		4
        /*0044*/ 	.word	index@(__assertfail)
	.align		4
        /*0048*/ 	.word	index@(_ZN4mmha33masked_multihead_attention_kernelIfLi224ELi256ELi4ELi64ELi64ELb1ELb1EEEv26Multihead_attention_paramsIT_XT5_EE)
	.align		4
        /*004c*/ 	.word	index@(__assertfail)
	.align		4
        /*0050*/ 	.word	index@(_ZN4mmha33masked_multihead_attention_kernelIfLi224ELi256ELi1ELi64ELi256ELb1ELb0EEEv26Multihead_attention_paramsIT_XT5_EE)
	.align		4
        /*0054*/ 	.word	index@(__assertfail)
	.align		4
        /*0058*/ 	.word	index@(_ZN4mmha33masked_multihead_attention_kernelIfLi224ELi256ELi2ELi64ELi128ELb1ELb0EEEv26Multihead_attention_paramsIT_XT5_EE)
	.align		4
        /*005c*/ 	.word	index@(__assertfail)
	.align		4
        /*0060*/ 	.word	index@(_ZN4mmha33masked_multihead_attention_kernelIfLi224ELi256ELi4ELi64ELi64ELb1ELb0EEEv26Multihead_attention_paramsIT_XT5_EE)
	.align		4
        /*0064*/ 	.word	index@(__assertfail)
	.align		4
        /*0068*/ 	.word	index@(_ZN4mmha33masked_multihead_attention_kernelItLi224ELi256ELi1ELi32ELi256ELb0ELb1EEEv26Multihead_attention_paramsIT_XT5_EE)
	.align		4
        /*006c*/ 	.word	index@(__assertfail)
	.align		4
        /*0070*/ 	.word	index@(_ZN4mmha33masked_multihead_attention_kernelItLi224ELi256ELi2ELi32ELi128ELb0ELb1EEEv26Multihead_attention_paramsIT_XT5_EE)
	.align		4
        /*0074*/ 	.word	index@(__assertfail)
	.align		4
        /*0078*/ 	.word	index@(_ZN4mmha33masked_multihead_attention_kernelItLi224ELi256ELi4ELi32ELi64ELb0ELb1EEEv26Multihead_attention_paramsIT_XT5_EE)
	.align		4
        /*007c*/ 	.word	index@(__assertfail)
	.align		4
        /*0080*/ 	.word	index@(_ZN4mmha33masked_multihead_attention_kernelItLi224ELi256ELi1ELi32ELi256ELb0ELb0EEEv26Multihead_attention_paramsIT_XT5_EE)
	.align		4
        /*0084*/ 	.word	index@(__assertfail)
	.align		4
        /*0088*/ 	.word	index@(_ZN4mmha33masked_multihead_attention_kernelItLi224ELi256ELi2ELi32ELi128ELb0ELb0EEEv26Multihead_attention_paramsIT_XT5_EE)
	.align		4
        /*008c*/ 	.word	index@(__assertfail)
	.align		4
        /*0090*/ 	.word	index@(_ZN4mmha33masked_multihead_attention_kernelItLi224ELi256ELi4ELi32ELi64ELb0ELb0EEEv26Multihead_attention_paramsIT_XT5_EE)
	.align		4
        /*0094*/ 	.word	index@(__assertfail)
	.align		4
        /*0098*/ 	.word	index@(_ZN4mmha33masked_multihead_attention_kernelIfLi224ELi256ELi1ELi64ELi256ELb0ELb1EEEv26Multihead_attention_paramsIT_XT5_EE)
	.align		4
        /*009c*/ 	.word	index@(__assertfail)
	.align		4
        /*00a0*/ 	.word	index@(_ZN4mmha33masked_multihead_attention_kernelIfLi224ELi256ELi2ELi64ELi128ELb0ELb1EEEv26Multihead_attention_paramsIT_XT5_EE)
	.align		4
        /*00a4*/ 	.word	index@(__assertfail)
	.align		4
        /*00a8*/ 	.word	index@(_ZN4mmha33masked_multihead_attention_kernelIfLi224ELi256ELi4ELi64ELi64ELb0ELb1EEEv26Multihead_attention_paramsIT_XT5_EE)
	.align		4
        /*00ac*/ 	.word	index@(__assertfail)
	.align		4
        /*00b0*/ 	.word	index@(_ZN4mmha33masked_multihead_attention_kernelIfLi224ELi256ELi1ELi64ELi256ELb0ELb0EEEv26Multihead_attention_paramsIT_XT5_EE)
	.align		4
        /*00b4*/ 	.word	index@(__assertfail)
	.align		4
        /*00b8*/ 	.word	index@(_ZN4mmha33masked_multihead_attention_kernelIfLi224ELi256ELi2ELi64ELi128ELb0ELb0EEEv26Multihead_attention_paramsIT_XT5_EE)
	.align		4
        /*00bc*/ 	.word	index@(__assertfail)
	.align		4
        /*00c0*/ 	.word	index@(_ZN4mmha33masked_multihead_attention_kernelIfLi224ELi256ELi4ELi64ELi64ELb0ELb0EEEv26Multihead_attention_paramsIT_XT5_EE)
	.align		4
        /*00c4*/ 	.word	index@(__assertfail)
	.align		4
        /*00c8*/ 	.word	0x00000000
	.align		4
        /*00cc*/ 	.word	0xfffffffe
	.align		4
        /*00d0*/ 	.word	0x00000000
	.align		4
        /*00d4*/ 	.word	0xfffffffd
	.align		4
        /*00d8*/ 	.word	0x00000000
	.align		4
        /*00dc*/ 	.word	0xfffffffc


//--------------------- .nv.rel.action            --------------------------
	.section	.nv.rel.action,"",@"SHT_CUDA_RELOCINFO"
	.align	8
	.sectionentsize	8
        /*0000*/ 	.byte	0x73, 0x00, 0x00, 0x00, 0x00, 0x00, 0x00, 0x00, 0x00, 0x00, 0x00, 0x11, 0x25, 0x00, 0x05, 0x36


//--------------------- .nv.constant4             --------------------------
	.section	.nv.constant4,"a",@progbits
	.align	8
	.align		8
.nv.constant4:
        /*0000*/ 	.dword	__assertfail
	.align		8
        /*0008*/ 	.dword	__unnamed_1
	.align		8
        /*0010*/ 	.dword	__unnamed_2
	.align		8
        /*0018*/ 	.dword	__unnamed_3
	.align		8
        /*0020*/ 	.dword	__unnamed_4
	.align		8
        /*0028*/ 	.dword	__unnamed_5
	.align		8
        /*0030*/ 	.dword	__unnamed_6
	.align		8
        /*0038*/ 	.dword	__unnamed_7
	.align		8
        /*0040*/ 	.dword	__unnamed_8
	.align		8
        /*0048*/ 	.dword	__unnamed_9
	.align		8
        /*0050*/ 	.dword	__unnamed_10
	.align		8
        /*0058*/ 	.dword	__unnamed_11
	.align		8
        /*0060*/ 	.dword	__unnamed_12
	.align		8
        /*0068*/ 	.dword	__unnamed_13
	.align		8
        /*0070*/ 	.dword	__unnamed_14
	.align		8
        /*0078*/ 	.dword	__unnamed_15
	.align		8
        /*0080*/ 	.dword	__unnamed_16
	.align		8
        /*0088*/ 	.dword	__unnamed_17
	.align		8
        /*0090*/ 	.dword	__unnamed_18
	.align		8
        /*0098*/ 	.dword	__unnamed_19
	.align		8
        /*00a0*/ 	.dword	__unnamed_20
	.align		8
        /*00a8*/ 	.dword	__unnamed_21
	.align		8
        /*00b0*/ 	.dword	__unnamed_22
	.align		8
        /*00b8*/ 	.dword	__unnamed_23
	.align		8
        /*00c0*/ 	.dword	__unnamed_24
	.align		8
        /*00c8*/ 	.dword	$str
	.align		8
        /*00d0*/ 	.dword	$str$1


//--------------------- .nv.constant0._ZN4mmha33masked_multihead_attention_kernelItLi224ELi256ELi1ELi32ELi256ELb1ELb1EEEv26Multihead_attention_paramsIT_XT5_EE --------------------------
	.section	.nv.constant0._ZN4mmha33masked_multihead_attention_kernelItLi224ELi256ELi1ELi32ELi256ELb1ELb1EEEv26Multihead_attention_paramsIT_XT5_EE,"a",@progbits
	.sectionflags	@""
	.align	4
.nv.constant0._ZN4mmha33masked_multihead_attention_kernelItLi224ELi256ELi1ELi32ELi256ELb1ELb1EEEv26Multihead_attention_paramsIT_XT5_EE:
	.zero		648


//--------------------- .nv.constant0._ZN4mmha33masked_multihead_attention_kernelItLi224ELi256ELi2ELi32ELi128ELb1ELb1EEEv26Multihead_attention_paramsIT_XT5_EE --------------------------
	.section	.nv.constant0._ZN4mmha33masked_multihead_attention_kernelItLi224ELi256ELi2ELi32ELi128ELb1ELb1EEEv26Multihead_attention_paramsIT_XT5_EE,"a",@progbits
	.sectionflags	@""
	.align	4
.nv.constant0._ZN4mmha33masked_multihead_attention_kernelItLi224ELi256ELi2ELi32ELi128ELb1ELb1EEEv26Multihead_attention_paramsIT_XT5_EE:
	.zero		648


//--------------------- .nv.constant0._ZN4mmha33masked_multihead_attention_kernelItLi224ELi256ELi4ELi32ELi64ELb1ELb1EEEv26Multihead_attention_paramsIT_XT5_EE --------------------------
	.section	.nv.constant0._ZN4mmha33masked_multihead_attention_kernelItLi224ELi256ELi4ELi32ELi64ELb1ELb1EEEv26Multihead_attention_paramsIT_XT5_EE,"a",@progbits
	.sectionflags	@""
	.align	4
.nv.constant0._ZN4mmha33masked_multihead_attention_kernelItLi224ELi256ELi4ELi32ELi64ELb1ELb1EEEv26Multihead_attention_paramsIT_XT5_EE:
	.zero		648


//--------------------- .nv.constant0._ZN4mmha33masked_multihead_attention_kernelItLi224ELi256ELi1ELi32ELi256ELb1ELb0EEEv26Multihead_attention_paramsIT_XT5_EE --------------------------
	.section	.nv.constant0._ZN4mmha33masked_multihead_attention_kernelItLi224ELi256ELi1ELi32ELi256ELb1ELb0EEEv26Multihead_attention_paramsIT_XT5_EE,"a",@progbits
	.sectionflags	@""
	.align	4
.nv.constant0._ZN4mmha33masked_multihead_attention_kernelItLi224ELi256ELi1ELi32ELi256ELb1ELb0EEEv26Multihead_attention_paramsIT_XT5_EE:
	.zero		648


//--------------------- .nv.constant0._ZN4mmha33masked_multihead_attention_kernelItLi224ELi256ELi2ELi32ELi128ELb1ELb0EEEv26Multihead_attention_paramsIT_XT5_EE --------------------------
	.section	.nv.constant0._ZN4mmha33masked_multihead_attention_kernelItLi224ELi256ELi2ELi32ELi128ELb1ELb0EEEv26Multihead_attention_paramsIT_XT5_EE,"a",@progbits
	.sectionflags	@""
	.align	4
.nv.constant0._ZN4mmha33masked_multihead_attention_kernelItLi224ELi256ELi2ELi32ELi128ELb1ELb0EEEv26Multihead_attention_paramsIT_XT5_EE:
	.zero		648


//--------------------- .nv.constant0._ZN4mmha33masked_multihead_attention_kernelItLi224ELi256ELi4ELi32ELi64ELb1ELb0EEEv26Multihead_attention_paramsIT_XT5_EE --------------------------
	.section	.nv.constant0._ZN4mmha33masked_multihead_attention_kernelItLi224ELi256ELi4ELi32ELi64ELb1ELb0EEEv26Multihead_attention_paramsIT_XT5_EE,"a",@progbits
	.sectionflags	@""
	.align	4
.nv.constant0._ZN4mmha33masked_multihead_attention_kernelItLi224ELi256ELi4ELi32ELi64ELb1ELb0EEEv26Multihead_attention_paramsIT_XT5_EE:
	.zero		648


//--------------------- .nv.constant0._ZN4mmha33masked_multihead_attention_kernelIfLi224ELi256ELi1ELi64ELi256ELb1ELb1EEEv26Multihead_attention_paramsIT_XT5_EE --------------------------
	.section	.nv.constant0._ZN4mmha33masked_multihead_attention_kernelIfLi224ELi256ELi1ELi64ELi256ELb1ELb1EEEv26Multihead_attention_paramsIT_XT5_EE,"a",@progbits
	.sectionflags	@""
	.align	4
.nv.constant0._ZN4mmha33masked_multihead_attention_kernelIfLi224ELi256ELi1ELi64ELi256ELb1ELb1EEEv26Multihead_attention_paramsIT_XT5_EE:
	.zero		648


//--------------------- .nv.constant0._ZN4mmha33masked_multihead_attention_kernelIfLi224ELi256ELi2ELi64ELi128ELb1ELb1EEEv26Multihead_attention_paramsIT_XT5_EE --------------------------
	.section	.nv.constant0._ZN4mmha33masked_multihead_attention_kernelIfLi224ELi256ELi2ELi64ELi128ELb1ELb1EEEv26Multihead_attention_paramsIT_XT5_EE,"a",@progbits
	.sectionflags	@""
	.align	4
.nv.constant0._ZN4mmha33masked_multihead_attention_kernelIfLi224ELi256ELi2ELi64ELi128ELb1ELb1EEEv26Multihead_attention_paramsIT_XT5_EE:
	.zero		648


//--------------------- .nv.constant0._ZN4mmha33masked_multihead_attention_kernelIfLi224ELi256ELi4ELi64ELi64ELb1ELb1EEEv26Multihead_attention_paramsIT_XT5_EE --------------------------
	.section	.nv.constant0._ZN4mmha33masked_multihead_attention_kernelIfLi224ELi256ELi4ELi64ELi64ELb1ELb1EEEv26Multihead_attention_paramsIT_XT5_EE,"a",@progbits
	.sectionflags	@""
	.align	4
.nv.constant0._ZN4mmha33masked_multihead_attention_kernelIfLi224ELi256ELi4ELi64ELi64ELb1ELb1EEEv26Multihead_attention_paramsIT_XT5_EE:
	.zero		648


//--------------------- .nv.constant0._ZN4mmha33masked_multihead_attention_kernelIfLi224ELi256ELi1ELi64ELi256ELb1ELb0EEEv26Multihead_attention_paramsIT_XT5_EE --------------------------
	.section	.nv.constant0._ZN4mmha33masked_multihead_attention_kernelIfLi224ELi256ELi1ELi64ELi256ELb1ELb0EEEv26Multihead_attention_paramsIT_XT5_EE,"a",@progbits
	.sectionflags	@""
	.align	4
.nv.constant0._ZN4mmha33masked_multihead_attention_kernelIfLi224ELi256ELi1ELi64ELi256ELb1ELb0EEEv26Multihead_attention_paramsIT_XT5_EE:
	.zero		648


//--------------------- .nv.constant0._ZN4mmha33masked_multihead_attention_kernelIfLi224ELi256ELi2ELi64ELi128ELb1ELb0EEEv26Multihead_attention_paramsIT_XT5_EE --------------------------
	.section	.nv.constant0._ZN4mmha33masked_multihead_attention_kernelIfLi224ELi256ELi2ELi64ELi128ELb1ELb0EEEv26Multihead_attention_paramsIT_XT5_EE,"a",@progbits
	.sectionflags	@""
	.align	4
.nv.constant0._ZN4mmha33masked_multihead_attention_kernelIfLi224ELi256ELi2ELi64ELi128ELb1ELb0EEEv26Multihead_attention_paramsIT_XT5_EE:
	.zero		648


//--------------------- .nv.constant0._ZN4mmha33masked_multihead_attention_kernelIfLi224ELi256ELi4ELi64ELi64ELb1ELb0EEEv26Multihead_attention_paramsIT_XT5_EE --------------------------
	.section	.nv.constant0._ZN4mmha33masked_multihead_attention_kernelIfLi224ELi256ELi4ELi64ELi64ELb1ELb0EEEv26Multihead_attention_paramsIT_XT5_EE,"a",@progbits
	.sectionflags	@""
	.align	4
.nv.constant0._ZN4mmha33masked_multihead_attention_kernelIfLi224ELi256ELi4ELi64ELi64ELb1ELb0EEEv26Multihead_attention_paramsIT_XT5_EE:
	.zero		648


//--------------------- .nv.constant2._ZN4mmha33masked_multihead_attention_kernelItLi224ELi256ELi1ELi32ELi256ELb0ELb1EEEv26Multihead_attention_paramsIT_XT5_EE --------------------------
	.section	.nv.constant2._ZN4mmha33masked_multihead_attention_kernelItLi224ELi256ELi1ELi32ELi256ELb0ELb1EEEv26Multihead_attention_paramsIT_XT5_EE,"a",@progbits
	.sectionflags	@""
	.align	4
.nv.constant2._ZN4mmha33masked_multihead_attention_kernelItLi224ELi256ELi1ELi32ELi256ELb0ELb1EEEv26Multihead_attention_paramsIT_XT5_EE:
        /*0000*/ 	.byte	0x04, 0x00, 0x00, 0x00, 0x00, 0x00, 0x00, 0x00


//--------------------- .nv.constant0._ZN4mmha33masked_multihead_attention_kernelItLi224ELi256ELi1ELi32ELi256ELb0ELb1EEEv26Multihead_attention_paramsIT_XT5_EE --------------------------
	.section	.nv.constant0._ZN4mmha33masked_multihead_attention_kernelItLi224ELi256ELi1ELi32ELi256ELb0ELb1EEEv26Multihead_attention_paramsIT_XT5_EE,"a",@progbits
	.sectionflags	@""
	.align	4
.nv.constant0._ZN4mmha33masked_multihead_attention_kernelItLi224ELi256ELi1ELi32ELi256ELb0ELb1EEEv26Multihead_attention_paramsIT_XT5_EE:
	.zero		648


//--------------------- .nv.constant2._ZN4mmha33masked_multihead_attention_kernelItLi224ELi256ELi2ELi32ELi128ELb0ELb1EEEv26Multihead_attention_paramsIT_XT5_EE --------------------------
	.section	.nv.constant2._ZN4mmha33masked_multihead_attention_kernelItLi224ELi256ELi2ELi32ELi128ELb0ELb1EEEv26Multihead_attention_paramsIT_XT5_EE,"a",@progbits
	.sectionflags	@""
	.align	4
.nv.constant2._ZN4mmha33masked_multihead_attention_kernelItLi224ELi256ELi2ELi32ELi128ELb0ELb1EEEv26Multihead_attention_paramsIT_XT5_EE:
        /*0000*/ 	.byte	0x04, 0x00, 0x00, 0x00, 0x00, 0x00, 0x00, 0x00


//--------------------- .nv.constant0._ZN4mmha33masked_multihead_attention_kernelItLi224ELi256ELi2ELi32ELi128ELb0ELb1EEEv26Multihead_attention_paramsIT_XT5_EE --------------------------
	.section	.nv.constant0._ZN4mmha33masked_multihead_attention_kernelItLi224ELi256ELi2ELi32ELi128ELb0ELb1EEEv26Multihead_attention_paramsIT_XT5_EE,"a",@progbits
	.sectionflags	@""
	.align	4
.nv.constant0._ZN4mmha33masked_multihead_attention_kernelItLi224ELi256ELi2ELi32ELi128ELb0ELb1EEEv26Multihead_attention_paramsIT_XT5_EE:
	.zero		648


//--------------------- .nv.constant2._ZN4mmha33masked_multihead_attention_kernelItLi224ELi256ELi4ELi32ELi64ELb0ELb1EEEv26Multihead_attention_paramsIT_XT5_EE --------------------------
	.section	.nv.constant2._ZN4mmha33masked_multihead_attention_kernelItLi224ELi256ELi4ELi32ELi64ELb0ELb1EEEv26Multihead_attention_paramsIT_XT5_EE,"a",@progbits
	.sectionflags	@""
	.align	4
.nv.constant2._ZN4mmha33masked_multihead_attention_kernelItLi224ELi256ELi4ELi32ELi64ELb0ELb1EEEv26Multihead_attention_paramsIT_XT5_EE:
        /*0000*/ 	.byte	0x04, 0x00, 0x00, 0x00, 0x00, 0x00, 0x00, 0x00


//--------------------- .nv.constant0._ZN4mmha33masked_multihead_attention_kernelItLi224ELi256ELi4ELi32ELi64ELb0ELb1EEEv26Multihead_attention_paramsIT_XT5_EE --------------------------
	.section	.nv.constant0._ZN4mmha33masked_multihead_attention_kernelItLi224ELi256ELi4ELi32ELi64ELb0ELb1EEEv26Multihead_attention_paramsIT_XT5_EE,"a",@progbits
	.sectionflags	@""
	.align	4
.nv.constant0._ZN4mmha33masked_multihead_attention_kernelItLi224ELi256ELi4ELi32ELi64ELb0ELb1EEEv26Multihead_attention_paramsIT_XT5_EE:
	.zero		648


//--------------------- .nv.constant2._ZN4mmha33masked_multihead_attention_kernelItLi224ELi256ELi1ELi32ELi256ELb0ELb0EEEv26Multihead_attention_paramsIT_XT5_EE --------------------------
	.section	.nv.constant2._ZN4mmha33masked_multihead_attention_kernelItLi224ELi256ELi1ELi32ELi256ELb0ELb0EEEv26Multihead_attention_paramsIT_XT5_EE,"a",@progbits
	.sectionflags	@""
	.align	4
.nv.constant2._ZN4mmha33masked_multihead_attention_kernelItLi224ELi256ELi1ELi32ELi256ELb0ELb0EEEv26Multihead_attention_paramsIT_XT5_EE:
        /*0000*/ 	.byte	0x04, 0x00, 0x00, 0x00, 0x00, 0x00, 0x00, 0x00


//--------------------- .nv.constant0._ZN4mmha33masked_multihead_attention_kernelItLi224ELi256ELi1ELi32ELi256ELb0ELb0EEEv26Multihead_attention_paramsIT_XT5_EE --------------------------
	.section	.nv.constant0._ZN4mmha33masked_multihead_attention_kernelItLi224ELi256ELi1ELi32ELi256ELb0ELb0EEEv26Multihead_attention_paramsIT_XT5_EE,"a",@progbits
	.sectionflags	@""
	.align	4
.nv.constant0._ZN4mmha33masked_multihead_attention_kernelItLi224ELi256ELi1ELi32ELi256ELb0ELb0EEEv26Multihead_attention_paramsIT_XT5_EE:
	.zero		648


//--------------------- .nv.constant2._ZN4mmha33masked_multihead_attention_kernelItLi224ELi256ELi2ELi32ELi128ELb0ELb0EEEv26Multihead_attention_paramsIT_XT5_EE --------------------------
	.section	.nv.constant2._ZN4mmha33masked_multihead_attention_kernelItLi224ELi256ELi2ELi32ELi128ELb0ELb0EEEv26Multihead_attention_paramsIT_XT5_EE,"a",@progbits
	.sectionflags	@""
	.align	4
.nv.constant2._ZN4mmha33masked_multihead_attention_kernelItLi224ELi256ELi2ELi32ELi128ELb0ELb0EEEv26Multihead_attention_paramsIT_XT5_EE:
        /*0000*/ 	.byte	0x04, 0x00, 0x00, 0x00, 0x00, 0x00, 0x00, 0x00


//--------------------- .nv.constant0._ZN4mmha33masked_multihead_attention_kernelItLi224ELi256ELi2ELi32ELi128ELb0ELb0EEEv26Multihead_attention_paramsIT_XT5_EE --------------------------
	.section	.nv.constant0._ZN4mmha33masked_multihead_attention_kernelItLi224ELi256ELi2ELi32ELi128ELb0ELb0EEEv26Multihead_attention_paramsIT_XT5_EE,"a",@progbits
	.sectionflags	@""
	.align	4
.nv.constant0._ZN4mmha33masked_multihead_attention_kernelItLi224ELi256ELi2ELi32ELi128ELb0ELb0EEEv26Multihead_attention_paramsIT_XT5_EE:
	.zero		648


//--------------------- .nv.constant2._ZN4mmha33masked_multihead_attention_kernelItLi224ELi256ELi4ELi32ELi64ELb0ELb0EEEv26Multihead_attention_paramsIT_XT5_EE --------------------------
	.section	.nv.constant2._ZN4mmha33masked_multihead_attention_kernelItLi224ELi256ELi4ELi32ELi64ELb0ELb0EEEv26Multihead_attention_paramsIT_XT5_EE,"a",@progbits
	.sectionflags	@""
	.align	4
.nv.constant2._ZN4mmha33masked_multihead_attention_kernelItLi224ELi256ELi4ELi32ELi64ELb0ELb0EEEv26Multihead_attention_paramsIT_XT5_EE:
        /*0000*/ 	.byte	0x04, 0x00, 0x00, 0x00, 0x00, 0x00, 0x00, 0x00


//--------------------- .nv.constant0._ZN4mmha33masked_multihead_attention_kernelItLi224ELi256ELi4ELi32ELi64ELb0ELb0EEEv26Multihead_attention_paramsIT_XT5_EE --------------------------
	.section	.nv.constant0._ZN4mmha33masked_multihead_attention_kernelItLi224ELi256ELi4ELi32ELi64ELb0ELb0EEEv26Multihead_attention_paramsIT_XT5_EE,"a",@progbits
	.sectionflags	@""
	.align	4
.nv.constant0._ZN4mmha33masked_multihead_attention_kernelItLi224ELi256ELi4ELi32ELi64ELb0ELb0EEEv26Multihead_attention_paramsIT_XT5_EE:
	.zero		648


//--------------------- .nv.constant2._ZN4mmha33masked_multihead_attention_kernelIfLi224ELi256ELi1ELi64ELi256ELb0ELb1EEEv26Multihead_attention_paramsIT_XT5_EE --------------------------
	.section	.nv.constant2._ZN4mmha33masked_multihead_attention_kernelIfLi224ELi256ELi1ELi64ELi256ELb0ELb1EEEv26Multihead_attention_paramsIT_XT5_EE,"a",@progbits
	.sectionflags	@""
	.align	4
.nv.constant2._ZN4mmha33masked_multihead_attention_kernelIfLi224ELi256ELi1ELi64ELi256ELb0ELb1EEEv26Multihead_attention_paramsIT_XT5_EE:
        /*0000*/ 	.byte	0x04, 0x00, 0x00, 0x00, 0x00, 0x00, 0x00, 0x00


//--------------------- .nv.constant0._ZN4mmha33masked_multihead_attention_kernelIfLi224ELi256ELi1ELi64ELi256ELb0ELb1EEEv26Multihead_attention_paramsIT_XT5_EE --------------------------
	.section	.nv.constant0._ZN4mmha33masked_multihead_attention_kernelIfLi224ELi256ELi1ELi64ELi256ELb0ELb1EEEv26Multihead_attention_paramsIT_XT5_EE,"a",@progbits
	.sectionflags	@""
	.align	4
.nv.constant0._ZN4mmha33masked_multihead_attention_kernelIfLi224ELi256ELi1ELi64ELi256ELb0ELb1EEEv26Multihead_attention_paramsIT_XT5_EE:
	.zero		648


//--------------------- .nv.constant2._ZN4mmha33masked_multihead_attention_kernelIfLi224ELi256ELi2ELi64ELi128ELb0ELb1EEEv26Multihead_attention_paramsIT_XT5_EE --------------------------
	.section	.nv.constant2._ZN4mmha33masked_multihead_attention_kernelIfLi224ELi256ELi2ELi64ELi128ELb0ELb1EEEv26Multihead_attention_paramsIT_XT5_EE,"a",@progbits
	.sectionflags	@""
	.align	4
.nv.constant2._ZN4mmha33masked_multihead_attention_kernelIfLi224ELi256ELi2ELi64ELi128ELb0ELb1EEEv26Multihead_attention_paramsIT_XT5_EE:
        /*0000*/ 	.byte	0x04, 0x00, 0x00, 0x00, 0x00, 0x00, 0x00, 0x00


//--------------------- .nv.constant0._ZN4mmha33masked_multihead_attention_kernelIfLi224ELi256ELi2ELi64ELi128ELb0ELb1EEEv26Multihead_attention_paramsIT_XT5_EE --------------------------
	.section	.nv.constant0._ZN4mmha33masked_multihead_attention_kernelIfLi224ELi256ELi2ELi64ELi128ELb0ELb1EEEv26Multihead_attention_paramsIT_XT5_EE,"a",@progbits
	.sectionflags	@""
	.align	4
.nv.constant0._ZN4mmha33masked_multihead_attention_kernelIfLi224ELi256ELi2ELi64ELi128ELb0ELb1EEEv26Multihead_attention_paramsIT_XT5_EE:
	.zero		648


//--------------------- .nv.constant2._ZN4mmha33masked_multihead_attention_kernelIfLi224ELi256ELi4ELi64ELi64ELb0ELb1EEEv26Multihead_attention_paramsIT_XT5_EE --------------------------
	.section	.nv.constant2._ZN4mmha33masked_multihead_attention_kernelIfLi224ELi256ELi4ELi64ELi64ELb0ELb1EEEv26Multihead_attention_paramsIT_XT5_EE,"a",@progbits
	.sectionflags	@""
	.align	4
.nv.constant2._ZN4mmha33masked_multihead_attention_kernelIfLi224ELi256ELi4ELi64ELi64ELb0ELb1EEEv26Multihead_attention_paramsIT_XT5_EE:
        /*0000*/ 	.byte	0x04, 0x00, 0x00, 0x00, 0x00, 0x00, 0x00, 0x00


//--------------------- .nv.constant0._ZN4mmha33masked_multihead_attention_kernelIfLi224ELi256ELi4ELi64ELi64ELb0ELb1EEEv26Multihead_attention_paramsIT_XT5_EE --------------------------
	.section	.nv.constant0._ZN4mmha33masked_multihead_attention_kernelIfLi224ELi256ELi4ELi64ELi64ELb0ELb1EEEv26Multihead_attention_paramsIT_XT5_EE,"a",@progbits
	.sectionflags	@""
	.align	4
.nv.constant0._ZN4mmha33masked_multihead_attention_kernelIfLi224ELi256ELi4ELi64ELi64ELb0ELb1EEEv26Multihead_attention_paramsIT_XT5_EE:
	.zero		648


//--------------------- .nv.constant0._ZN4mmha33masked_multihead_attention_kernelIfLi224ELi256ELi1ELi64ELi256ELb0ELb0EEEv26Multihead_attention_paramsIT_XT5_EE --------------------------
	.section	.nv.constant0._ZN4mmha33masked_multihead_attention_kernelIfLi224ELi256ELi1ELi64ELi256ELb0ELb0EEEv26Multihead_attention_paramsIT_XT5_EE,"a",@progbits
	.sectionflags	@""
	.align	4
.nv.constant0._ZN4mmha33masked_multihead_attention_kernelIfLi224ELi256ELi1ELi64ELi256ELb0ELb0EEEv26Multihead_attention_paramsIT_XT5_EE:
	.zero		648


//--------------------- .nv.constant0._ZN4mmha33masked_multihead_attention_kernelIfLi224ELi256ELi2ELi64ELi128ELb0ELb0EEEv26Multihead_attention_paramsIT_XT5_EE --------------------------
	.section	.nv.constant0._ZN4mmha33masked_multihead_attention_kernelIfLi224ELi256ELi2ELi64ELi128ELb0ELb0EEEv26Multihead_attention_paramsIT_XT5_EE,"a",@progbits
	.sectionflags	@""
	.align	4
.nv.constant0._ZN4mmha33masked_multihead_attention_kernelIfLi224ELi256ELi2ELi64ELi128ELb0ELb0EEEv26Multihead_attention_paramsIT_XT5_EE:
	.zero		648


//--------------------- .nv.constant0._ZN4mmha33masked_multihead_attention_kernelIfLi224ELi256ELi4ELi64ELi64ELb0ELb0EEEv26Multihead_attention_paramsIT_XT5_EE --------------------------
	.section	.nv.constant0._ZN4mmha33masked_multihead_attention_kernelIfLi224ELi256ELi4ELi64ELi64ELb0ELb0EEEv26Multihead_attention_paramsIT_XT5_EE,"a",@progbits
	.sectionflags	@""
	.align	4
.nv.constant0._ZN4mmha33masked_multihead_attention_kernelIfLi224ELi256ELi4ELi64ELi64ELb0ELb0EEEv26Multihead_attention_paramsIT_XT5_EE:
	.zero		648


//--------------------- .text._ZN4mmha33masked_multihead_attention_kernelItLi224ELi256ELi1ELi32ELi256ELb1ELb1EEEv26Multihead_attention_paramsIT_XT5_EE --------------------------
	.section	.text._ZN4mmha33masked_multihead_attention_kernelItLi224ELi256ELi1ELi32ELi256ELb1ELb1EEEv26Multihead_attention_paramsIT_XT5_EE,"ax",@progbits
	.sectioninfo	@"SHI_REGISTERS=255"
	.align	128
        .global         _ZN4mmha33masked_multihead_attention_kernelItLi224ELi256ELi1ELi32ELi256ELb1ELb1EEEv26Multihead_attention_paramsIT_XT5_EE
        .type           _ZN4mmha33masked_multihead_attention_kernelItLi224ELi256ELi1ELi32ELi256ELb1ELb1EEEv26Multihead_attention_paramsIT_XT5_EE,@function
        .size           _ZN4mmha33masked_multihead_attention_kernelItLi224ELi256ELi1ELi32ELi256ELb1ELb1EEEv26Multihead_attention_paramsIT_XT5_EE,(.L_x_4306 - _ZN4mmha33masked_multihead_attention_kernelItLi224ELi256ELi1ELi32ELi256ELb1ELb1EEEv26Multihead_attention_paramsIT_XT5_EE)
        .other          _ZN4mmha33masked_multihead_attention_kernelItLi224ELi256ELi1ELi32ELi256ELb1ELb1EEEv26Multihead_attention_paramsIT_XT5_EE,@"STO_CUDA_ENTRY STV_DEFAULT"
_ZN4mmha33masked_multihead_attention_kernelItLi224ELi256ELi1ELi32ELi256ELb1ELb1EEEv26Multihead_attention_paramsIT_XT5_EE:
.text._ZN4mmha33masked_multihead_attention_kernelItLi224ELi256ELi1ELi32ELi256ELb1ELb1EEEv26Multihead_attention_paramsIT_XT5_EE:
[----:B------:R-:W-:Y:S02]  /*0000*/  IMAD.MOV.U32 R1, RZ, RZ, c[0x0][0x28] ;  /* 0x00000a00ff017624 */ /* 0x000fe400078e00ff */
[----:B------:R-:W0:Y:S01]  /*0010*/  S2R R20, SR_CTAID.Y ;  /* 0x0000000000147919 */ /* 0x000e220000002600 */
[----:B------:R-:W-:Y:S01]  /*0020*/  ISETP.NE.U32.AND P0, PT, RZ, c[0x0][0x270], PT ;  /* 0x00009c00ff007a0c */ /* 0x000fe20003f05070 */
[----:B------:R-:W-:Y:S01]  /*0030*/  ULDC.64 UR36, c[0x0][0x118] ;  /* 0x0000460000247ab9 */ /* 0x000fe20000000a00 */
[----:B------:R-:W-:Y:S02]  /*0040*/  IADD3 R1, R1, -0x2b8, RZ ;  /* 0xfffffd4801017810 */ /* 0x000fe40007ffe0ff */
[----:B------:R-:W-:-:S13]  /*0050*/  ISETP.NE.AND.EX P0, PT, RZ, c[0x0][0x274], PT, P0 ;  /* 0x00009d00ff007a0c */ /* 0x000fda0003f05300 */
[----:B------:R-:W-:Y:S05]  /*0060*/  @!P0 BRA `(.L_x_0) ;  /* 0x0000005000008947 */ /* 0x000fea0003800000 */
[----:B0-----:R-:W-:-:S04]  /*0070*/  IADD3 R2, P0, R20, c[0x0][0x270], RZ ;  /* 0x00009c0014027a10 */ /* 0x001fc80007f1e0ff */
[----:B------:R-:W-:-:S05]  /*0080*/  LEA.HI.X.SX32 R3, R20, c[0x0][0x274], 0x1, P0 ;  /* 0x00009d0014037a11 */ /* 0x000fca00000f0eff */
[----:B------:R-:W2:Y:S02]  /*0090*/  LDG.E.U8 R2, [R2.64] ;  /* 0x0000002402027981 */ /* 0x000ea4000c1e1100 */
[----:B--2---:R-:W-:-:S13]  /*00a0*/  ISETP.NE.AND P0, PT, R2, 0x1, PT ;  /* 0x000000010200780c */ /* 0x004fda0003f05270 */
[----:B------:R-:W-:Y:S05]  /*00b0*/  @!P0 EXIT ;  /* 0x000000000000894d */ /* 0x000fea0003800000 */
.L_x_0:
[----:B------:R-:W-:Y:S01]  /*00c0*/  IABS R5, c[0x0][0x1d0] ;  /* 0x0000740000057a13 */ /* 0x000fe20000000000 */
[----:B------:R-:W-:Y:S01]  /*00d0*/  IMAD.MOV.U32 R6, RZ, RZ, 0x4 ;  /* 0x00000004ff067424 */ /* 0x000fe200078e00ff */
[----:B------:R-:W-:Y:S02]  /*00e0*/  ISETP.NE.U32.AND P0, PT, RZ, c[0x0][0x240], PT ;  /* 0x00009000ff007a0c */ /* 0x000fe40003f05070 */
[----:B------:R-:W1:Y:S02]  /*00f0*/  I2F.RP R0, R5 ;  /* 0x0000000500007306 */ /* 0x000e640000209400 */
[----:B------:R-:W-:-:S04]  /*0100*/  ISETP.NE.AND.EX P0, PT, RZ, c[0x0][0x244], PT, P0 ;  /* 0x00009100ff007a0c */ /* 0x000fc80003f05300 */
[----:B------:R-:W-:Y:S02]  /*0110*/  ISETP.EQ.AND P4, PT, RZ, c[0x0][0x1ec], P0 ;  /* 0x00007b00ff007a0c */ /* 0x000fe40000782270 */
[----:B-1----:R-:W1:Y:S02]  /*0120*/  MUFU.RCP R0, R0 ;  /* 0x0000000000007308 */ /* 0x002e640000001000 */
[----:B-1----:R-:W-:-:S06]  /*0130*/  IADD3 R2, R0, 0xffffffe, RZ ;  /* 0x0ffffffe00027810 */ /* 0x002fcc0007ffe0ff */
[----:B------:R1:W2:Y:S02]  /*0140*/  F2I.FTZ.U32.TRUNC.NTZ R3, R2 ;  /* 0x0000000200037305 */ /* 0x0002a4000021f000 */
[----:B-1----:R-:W-:Y:S02]  /*0150*/  IMAD.MOV.U32 R2, RZ, RZ, RZ ;  /* 0x000000ffff027224 */ /* 0x002fe400078e00ff */
[----:B--2---:R-:W-:-:S04]  /*0160*/  IMAD.MOV R4, RZ, RZ, -R3 ;  /* 0x000000ffff047224 */ /* 0x004fc800078e0a03 */
[----:B------:R-:W-:Y:S01]  /*0170*/  IMAD R7, R4, R5, RZ ;  /* 0x0000000504077224 */ /* 0x000fe200078e02ff */
[----:B0-----:R-:W-:-:S03]  /*0180*/  IABS R4, R20 ;  /* 0x0000001400047213 */ /* 0x001fc60000000000 */
[----:B------:R-:W-:-:S04]  /*0190*/  IMAD.HI.U32 R3, R3, R7, R2 ;  /* 0x0000000703037227 */ /* 0x000fc800078e0002 */
[----:B------:R-:W-:Y:S01]  /*01a0*/  IMAD.MOV.U32 R251, RZ, RZ, RZ ;  /* 0x000000fffffb7224 */ /* 0x000fe200078e00ff */
[----:B------:R-:W0:Y:S01]  /*01b0*/  S2R R40, SR_TID.X ;  /* 0x0000000000287919 */ /* 0x000e220000002100 */
[----:B------:R-:W-:Y:S01]  /*01c0*/  IMAD.HI.U32 R3, R3, R4, RZ ;  /* 0x0000000403037227 */ /* 0x000fe200078e00ff */
[----:B------:R-:W-:-:S03]  /*01d0*/  P2R R2, PR, RZ, 0x10 ;  /* 0x00000010ff027803 */ /* 0x000fc60000000000 */
[----:B------:R-:W-:-:S04]  /*01e0*/  IMAD.MOV R0, RZ, RZ, -R3 ;  /* 0x000000ffff007224 */ /* 0x000fc800078e0a03 */
[----:B------:R-:W-:-:S05]  /*01f0*/  IMAD R0, R5, R0, R4 ;  /* 0x0000000005007224 */ /* 0x000fca00078e0204 */
[----:B------:R-:W-:-:S13]  /*0200*/  ISETP.GT.U32.AND P2, PT, R5, R0, PT ;  /* 0x000000000500720c */ /* 0x000fda0003f44070 */
[----:B------:R-:W-:Y:S01]  /*0210*/  @!P2 IMAD.IADD R0, R0, 0x1, -R5 ;  /* 0x000000010000a824 */ /* 0x000fe200078e0a05 */
[----:B------:R-:W-:Y:S02]  /*0220*/  @!P2 IADD3 R3, R3, 0x1, RZ ;  /* 0x000000010303a810 */ /* 0x000fe40007ffe0ff */
[----:B------:R-:W-:Y:S02]  /*0230*/  ISETP.NE.AND P2, PT, RZ, c[0x0][0x1d0], PT ;  /* 0x00007400ff007a0c */ /* 0x000fe40003f45270 */
[----:B------:R-:W-:Y:S01]  /*0240*/  ISETP.GE.U32.AND P1, PT, R0, R5, PT ;  /* 0x000000050000720c */ /* 0x000fe20003f26070 */
[C---:B------:R-:W-:Y:S01]  /*0250*/  IMAD.WIDE R4, R20.reuse, R6, c[0x0][0x278] ;  /* 0x00009e0014047625 */ /* 0x040fe200078e0206 */
[----:B------:R-:W-:-:S04]  /*0260*/  LOP3.LUT R0, R20, c[0x0][0x1d0], RZ, 0x3c, !PT ;  /* 0x0000740014007a12 */ /* 0x000fc800078e3cff */
[----:B------:R-:W-:Y:S01]  /*0270*/  ISETP.GE.AND P3, PT, R0, RZ, PT ;  /* 0x000000ff0000720c */ /* 0x000fe20003f66270 */
[----:B------:R1:W2:Y:S06]  /*0280*/  LDG.E R250, [R4.64] ;  /* 0x0000002404fa7981 */ /* 0x0002ac000c1e1900 */
[----:B------:R-:W-:-:S05]  /*0290*/  @P1 IADD3 R3, R3, 0x1, RZ ;  /* 0x0000000103031810 */ /* 0x000fca0007ffe0ff */
[----:B------:R-:W-:-:S04]  /*02a0*/  IMAD.MOV.U32 R105, RZ, RZ, R3 ;  /* 0x000000ffff697224 */ /* 0x000fc800078e0003 */
[----:B------:R-:W-:Y:S01]  /*02b0*/  @!P3 IMAD.MOV R105, RZ, RZ, -R105 ;  /* 0x000000ffff69b224 */ /* 0x000fe200078e0a69 */
[----:B------:R-:W-:-:S05]  /*02c0*/  @!P2 LOP3.LUT R105, RZ, c[0x0][0x1d0], RZ, 0x33, !PT ;  /* 0x00007400ff69aa12 */ /* 0x000fca00078e33ff */
[----:B------:R-:W-:-:S05]  /*02d0*/  @P4 IMAD.WIDE R6, R105, R6, c[0x0][0x240] ;  /* 0x0000900069064625 */ /* 0x000fca00078e0206 */
[----:B------:R3:W4:Y:S01]  /*02e0*/  @P4 LDG.E R251, [R6.64] ;  /* 0x0000002406fb4981 */ /* 0x000722000c1e1900 */
[----:B------:R-:W-:-:S04]  /*02f0*/  ISETP.NE.U32.AND P3, PT, RZ, c[0x0][0x1f8], PT ;  /* 0x00007e00ff007a0c */ /* 0x000fc80003f65070 */
[----:B------:R-:W-:Y:S01]  /*0300*/  ISETP.NE.AND.EX P3, PT, RZ, c[0x0][0x1fc], PT, P3 ;  /* 0x00007f00ff007a0c */ /* 0x000fe20003f65330 */
[----:B------:R-:W1:Y:S01]  /*0310*/  S2R R9, SR_CTAID.X ;  /* 0x0000000000097919 */ /* 0x000e620000002500 */
[----:B0-----:R-:W-:Y:S02]  /*0320*/  ISETP.LT.AND P2, PT, R40, 0x20, P4 ;  /* 0x000000202800780c */ /* 0x001fe40002741270 */
[----:B------:R-:W-:Y:S01]  /*0330*/  SHF.R.S32.HI R8, RZ, 0x1f, R20 ;  /* 0x0000001fff087819 */ /* 0x000fe20000011414 */
[----:B------:R-:W-:-:S08]  /*0340*/  IMAD.MOV.U32 R44, RZ, RZ, RZ ;  /* 0x000000ffff2c7224 */ /* 0x000fd000078e00ff */
[----:B------:R-:W-:-:S04]  /*0350*/  @P3 LEA R12, P4, R20, c[0x0][0x1f8], 0x2 ;  /* 0x00007e00140c3a11 */ /* 0x000fc800078810ff */
[----:B------:R-:W-:Y:S02]  /*0360*/  @P3 LEA.HI.X R13, R20, c[0x0][0x1fc], R8, 0x2, P4 ;  /* 0x00007f00140d3a11 */ /* 0x000fe400020f1408 */
[----:B------:R-:W-:-:S03]  /*0370*/  ISETP.GT.AND P0, PT, R40, 0x1b, PT ;  /* 0x0000001b2800780c */ /* 0x000fc60003f04270 */
[----:B------:R0:W4:Y:S01]  /*0380*/  @P3 LDG.E R44, [R12.64] ;  /* 0x000000240c2c3981 */ /* 0x000122000c1e1900 */
[----:B-1----:R-:W-:Y:S02]  /*0390*/  IMAD R10, R20, c[0x0][0x1d8], R9 ;  /* 0x00007600140a7a24 */ /* 0x002fe400078e0209 */
[----:B------:R-:W-:Y:S02]  /*03a0*/  IMAD.SHL.U32 R17, R40, 0x8, RZ ;  /* 0x0000000828117824 */ /* 0x000fe400078e00ff */
[----:B------:R-:W-:Y:S02]  /*03b0*/  IMAD R104, R10, 0xe0, RZ ;  /* 0x000000e00a687824 */ /* 0x000fe400078e02ff */
[----:B------:R-:W-:Y:S02]  /*03c0*/  @P2 IMAD.MOV.U32 R5, RZ, RZ, 0x2 ;  /* 0x00000002ff052424 */ /* 0x000fe400078e00ff */
[----:B------:R-:W-:Y:S02]  /*03d0*/  IMAD.IADD R18, R104, 0x1, R17 ;  /* 0x0000000168127824 */ /* 0x000fe400078e0211 */
[----:B---3--:R-:W-:-:S02]  /*03e0*/  @!P0 IMAD.MOV.U32 R6, RZ, RZ, 0x2 ;  /* 0x00000002ff068424 */ /* 0x008fc400078e00ff */
[----:B------:R-:W-:Y:S01]  /*03f0*/  IMAD R0, R9, 0xe0, RZ ;  /* 0x000000e009007824 */ /* 0x000fe200078e02ff */
[----:B------:R-:W-:Y:S02]  /*0400*/  IABS R21, c[0x0][0x1d4] ;  /* 0x0000750000157a13 */ /* 0x000fe40000000000 */
[----:B--2---:R-:W-:-:S05]  /*0410*/  IADD3 R19, R250, -0x1, RZ ;  /* 0xfffffffffa137810 */ /* 0x004fca0007ffe0ff */
[----:B------:R-:W-:-:S04]  /*0420*/  @!P0 IMAD.SHL.U32 R3, R19, 0x8, RZ ;  /* 0x0000000813038824 */ /* 0x000fc800078e00ff */
[----:B------:R-:W-:Y:S02]  /*0430*/  @!P0 IMAD R3, R18, c[0x0][0x1d4], R3 ;  /* 0x0000750012038a24 */ /* 0x000fe400078e0203 */
[----:B----4-:R-:W-:-:S04]  /*0440*/  @P2 IMAD R4, R251, c[0x0][0x1d8], R9 ;  /* 0x00007600fb042a24 */ /* 0x010fc800078e0209 */
[----:B------:R-:W-:-:S04]  /*0450*/  @P2 IMAD R4, R4, 0xe0, R17 ;  /* 0x000000e004042824 */ /* 0x000fc800078e0211 */
[----:B------:R-:W-:-:S04]  /*0460*/  @P2 IMAD.WIDE R4, R4, R5, c[0x0][0x230] ;  /* 0x00008c0004042625 */ /* 0x000fc800078e0205 */
[----:B------:R-:W-:Y:S02]  /*0470*/  @!P0 IMAD.WIDE R8, R3, R6, c[0x0][0x198] ;  /* 0x0000660003088625 */ /* 0x000fe400078e0206 */
[----:B------:R-:W5:Y:S01]  /*0480*/  @P2 LDG.E.128 R4, [R4.64] ;  /* 0x0000002404042981 */ /* 0x000f62000c1e1d00 */
[----:B------:R-:W1:Y:S01]  /*0490*/  I2F.RP R3, R21 ;  /* 0x0000001500037306 */ /* 0x000e620000209400 */
[----:B------:R-:W-:-:S07]  /*04a0*/  ISETP.EQ.U32.AND P1, PT, RZ, c[0x0][0x170], PT ;  /* 0x00005c00ff007a0c */ /* 0x000fce0003f22070 */
[----:B-1----:R-:W1:Y:S01]  /*04b0*/  MUFU.RCP R3, R3 ;  /* 0x0000000300037308 */ /* 0x002e620000001000 */
[----:B------:R-:W-:Y:S01]  /*04c0*/  ISETP.EQ.OR.EX P1, PT, RZ, c[0x0][0x174], P0, P1 ;  /* 0x00005d00ff007a0c */ /* 0x000fe20000722710 */
[----:B------:R-:W-:Y:S01]  /*04d0*/  IMAD.IADD R16, R0, 0x1, R17 ;  /* 0x0000000100107824 */ /* 0x000fe200078e0211 */
[----:B-1----:R-:W-:-:S05]  /*04e0*/  IADD3 R14, R3, 0xffffffe, RZ ;  /* 0x0ffffffe030e7810 */ /* 0x002fca0007ffe0ff */
[----:B------:R1:W0:Y:S06]  /*04f0*/  F2I.FTZ.U32.TRUNC.NTZ R15, R14 ;  /* 0x0000000e000f7305 */ /* 0x00022c000021f000 */
[----:B------:R-:W-:Y:S01]  /*0500*/  @!P1 IMAD.MOV.U32 R11, RZ, RZ, 0x2 ;  /* 0x00000002ff0b9424 */ /* 0x000fe200078e00ff */
[----:B------:R-:W-:Y:S01]  /*0510*/  CS2R R32, SRZ ;  /* 0x0000000000207805 */ /* 0x000fe2000001ff00 */
[----:B------:R-:W-:Y:S02]  /*0520*/  CS2R R34, SRZ ;  /* 0x0000000000227805 */ /* 0x000fe4000001ff00 */
[----:B------:R-:W-:-:S04]  /*0530*/  @!P1 IMAD.WIDE R10, R16, R11, c[0x0][0x170] ;  /* 0x00005c00100a9625 */ /* 0x000fc800078e020b */
[----:B-1----:R-:W-:Y:S01]  /*0540*/  IMAD.MOV.U32 R14, RZ, RZ, RZ ;  /* 0x000000ffff0e7224 */ /* 0x002fe200078e00ff */
[----:B------:R1:W5:Y:S01]  /*0550*/  @!P1 LDG.E.128 R32, [R10.64] ;  /* 0x000000240a209981 */ /* 0x000362000c1e1d00 */
[----:B0-----:R-:W-:-:S04]  /*0560*/  IMAD.MOV R12, RZ, RZ, -R15 ;  /* 0x000000ffff0c7224 */ /* 0x001fc800078e0a0f */
[----:B-1----:R-:W-:Y:S01]  /*0570*/  IMAD R11, R12, R21, RZ ;  /* 0x000000150c0b7224 */ /* 0x002fe200078e02ff */
[----:B------:R-:W-:-:S03]  /*0580*/  IABS R12, R19 ;  /* 0x00000013000c7213 */ /* 0x000fc60000000000 */
[----:B------:R-:W-:-:S06]  /*0590*/  IMAD.HI.U32 R15, R15, R11, R14 ;  /* 0x0000000b0f0f7227 */ /* 0x000fcc00078e000e */
[----:B------:R-:W-:-:S04]  /*05a0*/  IMAD.HI.U32 R15, R15, R12, RZ ;  /* 0x0000000c0f0f7227 */ /* 0x000fc800078e00ff */
[----:B------:R-:W-:Y:S01]  /*05b0*/  IMAD.MOV R15, RZ, RZ, -R15 ;  /* 0x000000ffff0f7224 */ /* 0x000fe200078e0a0f */
[----:B------:R0:W-:Y:S03]  /*05c0*/  STL [R1+0x260], R44 ;  /* 0x0002602c01007387 */ /* 0x0001e60000100800 */
[----:B------:R-:W-:-:S05]  /*05d0*/  IMAD R12, R21, R15, R12 ;  /* 0x0000000f150c7224 */ /* 0x000fca00078e020c */
[----:B------:R-:W-:Y:S01]  /*05e0*/  ISETP.GT.U32.AND P3, PT, R21, R12, PT ;  /* 0x0000000c1500720c */ /* 0x000fe20003f64070 */
[----:B------:R-:W-:Y:S01]  /*05f0*/  CS2R R24, SRZ ;  /* 0x0000000000187805 */ /* 0x000fe2000001ff00 */
[----:B------:R-:W-:Y:S01]  /*0600*/  CS2R R26, SRZ ;  /* 0x00000000001a7805 */ /* 0x000fe2000001ff00 */
[----:B------:R-:W-:Y:S01]  /*0610*/  IMAD R3, R20, c[0x0][0x1c8], R0 ;  /* 0x0000720014037a24 */ /* 0x000fe200078e0200 */
[----:B------:R-:W-:Y:S01]  /*0620*/  ISETP.NE.AND P1, PT, RZ, c[0x0][0x1c8], PT ;  /* 0x00007200ff007a0c */ /* 0x000fe20003f25270 */
[----:B------:R-:W-:Y:S01]  /*0630*/  BSSY B0, `(.L_x_1) ;  /* 0x0000033000007945 */ /* 0x000fe20003800000 */
[----:B------:R-:W-:Y:S01]  /*0640*/  ISETP.NE.AND P5, PT, RZ, c[0x0][0x1ec], PT ;  /* 0x00007b00ff007a0c */ /* 0x000fe20003fa5270 */
[----:B------:R-:W-:Y:S01]  /*0650*/  CS2R R10, SRZ ;  /* 0x00000000000a7805 */ /* 0x000fe2000001ff00 */
[----:B------:R1:W5:Y:S01]  /*0660*/  @!P0 LDG.E.128 R24, [R8.64] ;  /* 0x0000002408188981 */ /* 0x000362000c1e1d00 */
[----:B------:R-:W-:-:S04]  /*0670*/  SEL R3, R104, R3, !P1 ;  /* 0x0000000368037207 */ /* 0x000fc80004800000 */
[----:B------:R-:W-:Y:S01]  /*0680*/  @!P3 IMAD.IADD R12, R12, 0x1, -R21 ;  /* 0x000000010c0cb824 */ /* 0x000fe200078e0a15 */
[----:B------:R-:W-:-:S04]  /*0690*/  ISETP.GE.AND P1, PT, R19, RZ, PT ;  /* 0x000000ff1300720c */ /* 0x000fc80003f26270 */
[----:B------:R-:W-:Y:S01]  /*06a0*/  ISETP.GT.U32.AND P3, PT, R21, R12, PT ;  /* 0x0000000c1500720c */ /* 0x000fe20003f64070 */
[----:B-1----:R-:W-:Y:S01]  /*06b0*/  CS2R R8, SRZ ;  /* 0x0000000000087805 */ /* 0x002fe2000001ff00 */
[----:B------:R-:W-:Y:S06]  /*06c0*/  @P0 BRA `(.L_x_2) ;  /* 0x0000029000000947 */ /* 0x000fec0003800000 */
[----:B0-----:R-:W-:Y:S02]  /*06d0*/  IMAD.MOV.U32 R8, RZ, RZ, 0x2 ;  /* 0x00000002ff087424 */ /* 0x001fe400078e00ff */
[----:B------:R-:W-:-:S03]  /*06e0*/  IMAD.IADD R3, R3, 0x1, R17 ;  /* 0x0000000103037824 */ /* 0x000fc600078e0211 */
[----:B------:R-:W-:-:S13]  /*06f0*/  ISETP.NE.AND P4, PT, R8, c[0x0][0x258], PT ;  /* 0x0000960008007a0c */ /* 0x000fda0003f85270 */
[----:B------:R-:W-:-:S06]  /*0700*/  @P4 IMAD.WIDE R8, R3, R8, c[0x0][0x168] ;  /* 0x00005a0003084625 */ /* 0x000fcc00078e0208 */
[----:B------:R-:W5:Y:S01]  /*0710*/  @P4 LDG.E.128 R8, [R8.64] ;  /* 0x0000002408084981 */ /* 0x000f62000c1e1d00 */
[----:B------:R-:W-:Y:S05]  /*0720*/  @P4 BRA `(.L_x_2) ;  /* 0x0000023000004947 */ /* 0x000fea0003800000 */
[----:B-----5:R-:W-:-:S04]  /*0730*/  IADD3 R10, P4, R3, c[0x0][0x168], RZ ;  /* 0x00005a00030a7a10 */ /* 0x020fc80007f9e0ff */
[----:B------:R-:W-:-:S05]  /*0740*/  LEA.HI.X.SX32 R11, R3, c[0x0][0x16c], 0x1, P4 ;  /* 0x00005b00030b7a11 */ /* 0x000fca00020f0eff */
[----:B------:R-:W2:Y:S01]  /*0750*/  LDG.E.64 R22, [R10.64] ;  /* 0x000000240a167981 */ /* 0x000ea2000c1e1b00 */
[----:B------:R-:W-:Y:S02]  /*0760*/  IMAD.MOV.U32 R8, RZ, RZ, c[0x0][0x248] ;  /* 0x00009200ff087624 */ /* 0x000fe400078e00ff */
[----:B------:R-:W-:-:S05]  /*0770*/  IMAD.MOV.U32 R9, RZ, RZ, c[0x0][0x24c] ;  /* 0x00009300ff097624 */ /* 0x000fca00078e00ff */
[----:B------:R0:W3:Y:S01]  /*0780*/  LDG.E R19, [R8.64] ;  /* 0x0000002408137981 */ /* 0x0000e2000c1e1900 */
[C-C-:B--2---:R-:W-:Y:S01]  /*0790*/  SHF.R.U64 R20, R22.reuse, 0x10, R23.reuse ;  /* 0x0000001016147819 */ /* 0x144fe20000001217 */
[----:B------:R-:W3:Y:S01]  /*07a0*/  I2F.S8 R13, R23 ;  /* 0x00000017000d7306 */ /* 0x000ee20000001400 */
[----:B------:R-:W-:Y:S02]  /*07b0*/  PRMT R0, R22, 0x9910, RZ ;  /* 0x0000991016007816 */ /* 0x000fe400000000ff */
[----:B0-----:R-:W-:Y:S02]  /*07c0*/  PRMT R8, R23, 0x9910, RZ ;  /* 0x0000991017087816 */ /* 0x001fe400000000ff */
[----:B------:R-:W-:Y:S02]  /*07d0*/  PRMT R9, R20, 0x9910, RZ ;  /* 0x0000991014097816 */ /* 0x000fe400000000ff */
[--C-:B------:R-:W-:Y:S01]  /*07e0*/  SHF.R.U32.HI R14, RZ, 0x10, R23.reuse ;  /* 0x00000010ff0e7819 */ /* 0x100fe20000011617 */
[----:B------:R3:W0:Y:S01]  /*07f0*/  I2F.S8 R10, R20 ;  /* 0x00000014000a7306 */ /* 0x0006220000001400 */
[----:B------:R-:W-:-:S02]  /*0800*/  SHF.R.S32.HI R15, RZ, 0x18, R23 ;  /* 0x00000018ff0f7819 */ /* 0x000fc40000011417 */
[----:B------:R-:W-:Y:S02]  /*0810*/  SHF.R.S32.HI R0, RZ, 0x8, R0 ;  /* 0x00000008ff007819 */ /* 0x000fe40000011400 */
[----:B------:R-:W-:Y:S02]  /*0820*/  SHF.R.S32.HI R8, RZ, 0x8, R8 ;  /* 0x00000008ff087819 */ /* 0x000fe40000011408 */
[----:B------:R-:W-:Y:S01]  /*0830*/  SHF.R.S32.HI R9, RZ, 0x8, R9 ;  /* 0x00000008ff097819 */ /* 0x000fe20000011409 */
[----:B------:R-:W1:Y:S01]  /*0840*/  I2F.S8 R14, R14 ;  /* 0x0000000e000e7306 */ /* 0x000e620000001400 */
[----:B---3--:R-:W-:-:S07]  /*0850*/  FMUL.FTZ R20, R13, R19 ;  /* 0x000000130d147220 */ /* 0x008fce0000410000 */
[----:B------:R-:W2:Y:S01]  /*0860*/  I2F.S16 R15, R15 ;  /* 0x0000000f000f7306 */ /* 0x000ea20000101400 */
[----:B0-----:R-:W-:-:S07]  /*0870*/  FMUL.FTZ R13, R10, R19 ;  /* 0x000000130a0d7220 */ /* 0x001fce0000410000 */
[----:B------:R-:W0:Y:S01]  /*0880*/  I2F.S8 R3, R22 ;  /* 0x0000001600037306 */ /* 0x000e220000001400 */
[----:B-1----:R-:W-:-:S07]  /*0890*/  FMUL.FTZ R11, R14, R19 ;  /* 0x000000130e0b7220 */ /* 0x002fce0000410000 */
[----:B------:R-:W1:Y:S01]  /*08a0*/  I2F.S16 R0, R0 ;  /* 0x0000000000007306 */ /* 0x000e620000101400 */
[----:B--2---:R-:W-:-:S05]  /*08b0*/  FMUL.FTZ R10, R15, R19 ;  /* 0x000000130f0a7220 */ /* 0x004fca0000410000 */
[----:B------:R-:W-:Y:S02]  /*08c0*/  F2FP.PACK_AB R11, R10, R11 ;  /* 0x0000000b0a0b723e */ /* 0x000fe400000000ff */
[----:B------:R-:W2:Y:S01]  /*08d0*/  I2F.S16 R8, R8 ;  /* 0x0000000800087306 */ /* 0x000ea20000101400 */
[----:B0-----:R-:W-:-:S07]  /*08e0*/  FMUL.FTZ R3, R3, R19 ;  /* 0x0000001303037220 */ /* 0x001fce0000410000 */
[----:B------:R-:W0:Y:S01]  /*08f0*/  I2F.S16 R9, R9 ;  /* 0x0000000900097306 */ /* 0x000e220000101400 */
[-C--:B-1----:R-:W-:Y:S02]  /*0900*/  FMUL.FTZ R0, R0, R19.reuse ;  /* 0x0000001300007220 */ /* 0x082fe40000410000 */
[----:B--2---:R-:W-:-:S03]  /*0910*/  FMUL.FTZ R15, R8, R19 ;  /* 0x00000013080f7220 */ /* 0x004fc60000410000 */
[----:B------:R-:W-:Y:S02]  /*0920*/  F2FP.PACK_AB R8, R0, R3 ;  /* 0x000000030008723e */ /* 0x000fe400000000ff */
[----:B------:R-:W-:Y:S01]  /*0930*/  F2FP.PACK_AB R10, R15, R20 ;  /* 0x000000140f0a723e */ /* 0x000fe200000000ff */
[----:B0-----:R-:W-:-:S05]  /*0940*/  FMUL.FTZ R14, R9, R19 ;  /* 0x00000013090e7220 */ /* 0x001fca0000410000 */
[----:B------:R-:W-:Y:S02]  /*0950*/  F2FP.PACK_AB R9, R14, R13 ;  /* 0x0000000d0e09723e */ /* 0x000fe400000000ff */
.L_x_2:
[----:B0-----:R-:W-:Y:S05]  /*0960*/  BSYNC B0 ;  /* 0x0000000000007941 */ /* 0x001fea0003800000 */
.L_x_1:
[----:B------:R-:W-:Y:S01]  /*0970*/  @!P3 IMAD.IADD R12, R12, 0x1, -R21 ;  /* 0x000000010c0cb824 */ /* 0x000fe200078e0a15 */
[----:B------:R-:W-:Y:S01]  /*0980*/  CS2R R30, SRZ ;  /* 0x00000000001e7805 */ /* 0x000fe2000001ff00 */
[----:B------:R-:W-:Y:S02]  /*0990*/  CS2R R28, SRZ ;  /* 0x00000000001c7805 */ /* 0x000fe4000001ff00 */
[----:B------:R-:W-:-:S05]  /*09a0*/  IMAD.MOV.U32 R0, RZ, RZ, R12 ;  /* 0x000000ffff007224 */ /* 0x000fca00078e000c */
[----:B------:R0:W-:Y:S01]  /*09b0*/  STL [R1+0x26c], R0 ;  /* 0x00026c0001007387 */ /* 0x0001e20000100800 */
[----:B------:R-:W-:Y:S05]  /*09c0*/  @P5 BRA `(.L_x_3) ;  /* 0x000000a000005947 */ /* 0x000fea0003800000 */
[----:B------:R-:W-:Y:S01]  /*09d0*/  ISETP.EQ.U32.AND P3, PT, RZ, c[0x0][0x180], PT ;  /* 0x00006000ff007a0c */ /* 0x000fe20003f62070 */
[----:B------:R-:W-:Y:S01]  /*09e0*/  BSSY B0, `(.L_x_3) ;  /* 0x0000008000007945 */ /* 0x000fe20003800000 */
[----:B------:R-:W-:Y:S01]  /*09f0*/  CS2R R28, SRZ ;  /* 0x00000000001c7805 */ /* 0x000fe2000001ff00 */
[----:B------:R-:W-:Y:S01]  /*0a00*/  CS2R R30, SRZ ;  /* 0x00000000001e7805 */ /* 0x000fe2000001ff00 */
[----:B------:R-:W-:-:S13]  /*0a10*/  ISETP.EQ.OR.EX P0, PT, RZ, c[0x0][0x184], P0, P3 ;  /* 0x00006100ff007a0c */ /* 0x000fda0000702730 */
[----:B------:R-:W-:Y:S05]  /*0a20*/  @P0 BRA `(.L_x_4) ;  /* 0x0000003000000947 */ /* 0x000fea0003800000 */
[----:B------:R-:W-:-:S04]  /*0a30*/  IMAD.MOV.U32 R29, RZ, RZ, 0x2 ;  /* 0x00000002ff1d7424 */ /* 0x000fc800078e00ff */
[----:B------:R-:W-:-:S06]  /*0a40*/  IMAD.WIDE R28, R16, R29, c[0x0][0x180] ;  /* 0x00006000101c7625 */ /* 0x000fcc00078e021d */
[----:B------:R-:W5:Y:S02]  /*0a50*/  LDG.E.128 R28, [R28.64] ;  /* 0x000000241c1c7981 */ /* 0x000f64000c1e1d00 */
.L_x_4:
[----:B------:R-:W-:Y:S05]  /*0a60*/  BSYNC B0 ;  /* 0x0000000000007941 */ /* 0x000fea0003800000 */
.L_x_3:
[----:B0-----:R-:W-:Y:S01]  /*0a70*/  @!P1 IMAD.MOV R0, RZ, RZ, -R0 ;  /* 0x000000ffff009224 */ /* 0x001fe200078e0a00 */
[----:B-----5:R-:W-:Y:S01]  /*0a80*/  HFMA2.MMA R32, R8, 1, 1, R32 ;  /* 0x3c003c0008207835 */ /* 0x020fe20000000020 */
[----:B------:R-:W-:Y:S01]  /*0a90*/  ISETP.NE.AND P0, PT, RZ, c[0x0][0x1d4], PT ;  /* 0x00007500ff007a0c */ /* 0x000fe20003f05270 */
[----:B------:R-:W-:Y:S01]  /*0aa0*/  HFMA2.MMA R34, R10, 1, 1, R34 ;  /* 0x3c003c000a227835 */ /* 0x000fe20000000022 */
[----:B------:R-:W-:Y:S01]  /*0ab0*/  ISETP.LT.AND P3, PT, RZ, c[0x0][0x1e0], PT ;  /* 0x00007800ff007a0c */ /* 0x000fe20003f61270 */
[----:B------:R0:W-:Y:S01]  /*0ac0*/  @!P1 STL [R1+0x26c], R0 ;  /* 0x00026c0001009387 */ /* 0x0001e20000100800 */
[----:B------:R-:W-:Y:S01]  /*0ad0*/  HADD2 R33, R9, R33 ;  /* 0x0000002109217230 */ /* 0x000fe20000000000 */
[----:B------:R-:W-:Y:S05]  /*0ae0*/  @P5 BRA `(.L_x_5) ;  /* 0x0000004000005947 */ /* 0x000fea0003800000 */
[----:B------:R-:W-:Y:S01]  /*0af0*/  HFMA2.MMA R25, R25, 1, 1, R29 ;  /* 0x3c003c0019197835 */ /* 0x000fe2000000001d */
[----:B------:R-:W-:Y:S01]  /*0b00*/  HADD2 R24, R24, R28 ;  /* 0x0000001c18187230 */ /* 0x000fe20000000000 */
[----:B------:R-:W-:Y:S01]  /*0b10*/  HFMA2.MMA R27, R27, 1, 1, R31 ;  /* 0x3c003c001b1b7835 */ /* 0x000fe2000000001f */
[----:B------:R-:W-:-:S02]  /*0b20*/  HADD2 R26, R26, R30 ;  /* 0x0000001e1a1a7230 */ /* 0x000fc40000000000 */
.L_x_5:
[----:B------:R-:W-:Y:S01]  /*0b30*/  ULDC.U8 UR4, c[0x0][0x1e4] ;  /* 0x0000790000047ab9 */ /* 0x000fe20000000000 */
[----:B------:R-:W-:Y:S01]  /*0b40*/  IMAD.MOV.U32 R42, RZ, RZ, R0 ;  /* 0x000000ffff2a7224 */ /* 0x000fe200078e0000 */
[----:B------:R-:W-:Y:S01]  /*0b50*/  ISETP.NE.AND P1, PT, RZ, UR4, PT ;  /* 0x00000004ff007c0c */ /* 0x000fe2000bf25270 */
[----:B------:R-:W-:Y:S01]  /*0b60*/  @P2 HFMA2.MMA R25, R25, R5, -RZ ;  /* 0x0000000519192235 */ /* 0x000fe200001000ff */
[----:B------:R-:W-:Y:S01]  /*0b70*/  @!P0 LOP3.LUT R42, RZ, c[0x0][0x1d4], RZ, 0x33, !PT ;  /* 0x00007500ff2a8a12 */ /* 0x000fe200078e33ff */
[----:B------:R-:W-:Y:S01]  /*0b80*/  @P2 HFMA2.MMA R27, R27, R7, -RZ ;  /* 0x000000071b1b2235 */ /* 0x000fe200001000ff */
[----:B------:R-:W-:Y:S01]  /*0b90*/  HADD2 R35, R11, R35 ;  /* 0x000000230b237230 */ /* 0x000fe20000000000 */
[----:B------:R-:W-:Y:S01]  /*0ba0*/  IMAD R105, R105, c[0x0][0x1d8], RZ ;  /* 0x0000760069697a24 */ /* 0x000fe200078e02ff */
[----:B------:R-:W-:Y:S01]  /*0bb0*/  @P2 HMUL2 R24, R24, R4 ;  /* 0x0000000418182232 */ /* 0x000fe20000000000 */
[----:B------:R1:W-:Y:S01]  /*0bc0*/  @!P0 STL [R1+0x26c], R42 ;  /* 0x00026c2a01008387 */ /* 0x0003e20000100800 */
[----:B------:R-:W-:Y:S01]  /*0bd0*/  ISETP.GE.AND P0, PT, R40, 0x20, PT ;  /* 0x000000202800780c */ /* 0x000fe20003f06270 */
[----:B------:R-:W-:-:S04]  /*0be0*/  @P2 HMUL2 R26, R26, R6 ;  /* 0x000000061a1a2232 */ /* 0x000fc80000000000 */
[----:B------:R-:W-:Y:S05]  /*0bf0*/  @!P1 BRA P3, `(.L_x_6) ;  /* 0x0000143000009947 */ /* 0x000fea0001800000 */
[----:B0-----:R-:W-:-:S05]  /*0c00*/  IMAD.MOV.U32 R0, RZ, RZ, c[0x0][0x1e0] ;  /* 0x00007800ff007624 */ /* 0x001fca00078e00ff */
[----:B------:R-:W-:-:S13]  /*0c10*/  ISETP.LT.OR P1, PT, R0, 0x1, !P1 ;  /* 0x000000010000780c */ /* 0x000fda0004f21670 */
[----:B------:R-:W-:Y:S05]  /*0c20*/  @P1 BRA `(.L_x_7) ;  /* 0x00001ea000001947 */ /* 0x000fea0003800000 */
[----:B------:R-:W-:Y:S02]  /*0c30*/  LEA.HI R0, R0, c[0x0][0x1e0], RZ, 0x1 ;  /* 0x0000780000007a11 */ /* 0x000fe400078f08ff */
[----:B------:R-:W-:Y:S02]  /*0c40*/  IABS R8, R17 ;  /* 0x0000001100087213 */ /* 0x000fe40000000000 */
[----:B------:R-:W-:-:S04]  /*0c50*/  SHF.R.S32.HI R22, RZ, 0x1, R0 ;  /* 0x00000001ff167819 */ /* 0x000fc80000011400 */
[-C--:B------:R-:W-:Y:S02]  /*0c60*/  IABS R3, R22.reuse ;  /* 0x0000001600037213 */ /* 0x080fe40000000000 */
[----:B------:R-:W-:Y:S02]  /*0c70*/  IABS R9, R22 ;  /* 0x0000001600097213 */ /* 0x000fe40000000000 */
[----:B------:R-:W0:Y:S08]  /*0c80*/  I2F.RP R0, R3 ;  /* 0x0000000300007306 */ /* 0x000e300000209400 */
[----:B0-----:R-:W0:Y:S02]  /*0c90*/  MUFU.RCP R0, R0 ;  /* 0x0000000000007308 */ /* 0x001e240000001000 */
[----:B0-----:R-:W-:Y:S01]  /*0ca0*/  IADD3 R4, R0, 0xffffffe, RZ ;  /* 0x0ffffffe00047810 */ /* 0x001fe20007ffe0ff */
[----:B------:R-:W-:-:S05]  /*0cb0*/  IMAD.MOV R0, RZ, RZ, -R9 ;  /* 0x000000ffff007224 */ /* 0x000fca00078e0a09 */
[----:B------:R0:W2:Y:S02]  /*0cc0*/  F2I.FTZ.U32.TRUNC.NTZ R5, R4 ;  /* 0x0000000400057305 */ /* 0x0000a4000021f000 */
[----:B0-----:R-:W-:Y:S02]  /*0cd0*/  IMAD.MOV.U32 R4, RZ, RZ, RZ ;  /* 0x000000ffff047224 */ /* 0x001fe400078e00ff */
[----:B--2---:R-:W-:-:S04]  /*0ce0*/  IMAD.MOV R6, RZ, RZ, -R5 ;  /* 0x000000ffff067224 */ /* 0x004fc800078e0a05 */
[----:B------:R-:W-:Y:S02]  /*0cf0*/  IMAD R7, R6, R3, RZ ;  /* 0x0000000306077224 */ /* 0x000fe400078e02ff */
[----:B------:R-:W-:Y:S02]  /*0d00*/  IMAD.MOV.U32 R6, RZ, RZ, R8 ;  /* 0x000000ffff067224 */ /* 0x000fe400078e0008 */
[----:B------:R-:W-:-:S06]  /*0d10*/  IMAD.HI.U32 R5, R5, R7, R4 ;  /* 0x0000000705057227 */ /* 0x000fcc00078e0004 */
[----:B------:R-:W-:-:S04]  /*0d20*/  IMAD.HI.U32 R5, R5, R6, RZ ;  /* 0x0000000605057227 */ /* 0x000fc800078e00ff */
[----:B------:R-:W-:-:S05]  /*0d30*/  IMAD R0, R5, R0, R6 ;  /* 0x0000000005007224 */ /* 0x000fca00078e0206 */
[----:B------:R-:W-:-:S13]  /*0d40*/  ISETP.GT.U32.AND P3, PT, R3, R0, PT ;  /* 0x000000000300720c */ /* 0x000fda0003f64070 */
[----:B------:R-:W-:Y:S01]  /*0d50*/  @!P3 IMAD.IADD R0, R0, 0x1, -R3 ;  /* 0x000000010000b824 */ /* 0x000fe200078e0a03 */
[----:B------:R-:W-:Y:S02]  /*0d60*/  @!P3 IADD3 R5, R5, 0x1, RZ ;  /* 0x000000010505b810 */ /* 0x000fe40007ffe0ff */
[----:B------:R-:W-:Y:S02]  /*0d70*/  ISETP.NE.AND P3, PT, R22, RZ, PT ;  /* 0x000000ff1600720c */ /* 0x000fe40003f65270 */
[----:B------:R-:W-:Y:S02]  /*0d80*/  ISETP.GE.U32.AND P1, PT, R0, R3, PT ;  /* 0x000000030000720c */ /* 0x000fe40003f26070 */
[----:B------:R-:W-:-:S04]  /*0d90*/  LOP3.LUT R0, R17, R22, RZ, 0x3c, !PT ;  /* 0x0000001611007212 */ /* 0x000fc800078e3cff */
[----:B------:R-:W-:-:S07]  /*0da0*/  ISETP.GE.AND P2, PT, R0, RZ, PT ;  /* 0x000000ff0000720c */ /* 0x000fce0003f46270 */
[----:B------:R-:W-:Y:S02]  /*0db0*/  @P1 IADD3 R5, R5, 0x1, RZ ;  /* 0x0000000105051810 */ /* 0x000fe40007ffe0ff */
[----:B------:R-:W-:Y:S02]  /*0dc0*/  ISETP.LT.AND P1, PT, R17, c[0x0][0x1e0], !P0 ;  /* 0x0000780011007a0c */ /* 0x000fe40004721270 */
[----:B------:R-:W-:Y:S01]  /*0dd0*/  LOP3.LUT P0, RZ, R22, 0x7, RZ, 0xc0, !PT ;  /* 0x0000000716ff7812 */ /* 0x000fe2000780c0ff */
[----:B------:R-:W-:Y:S01]  /*0de0*/  IMAD.MOV.U32 R19, RZ, RZ, R5 ;  /* 0x000000ffff137224 */ /* 0x000fe200078e0005 */
[----:B------:R-:W-:-:S03]  /*0df0*/  P2R R36, PR, RZ, 0x2 ;  /* 0x00000002ff247803 */ /* 0x000fc60000000000 */
[----:B------:R-:W-:Y:S01]  /*0e00*/  @!P2 IMAD.MOV R19, RZ, RZ, -R19 ;  /* 0x000000ffff13a224 */ /* 0x000fe200078e0a13 */
[----:B------:R-:W-:-:S05]  /*0e10*/  @!P3 LOP3.LUT R19, RZ, R22, RZ, 0x33, !PT ;  /* 0x00000016ff13b212 */ /* 0x000fca00078e33ff */
[----:B------:R-:W-:-:S04]  /*0e20*/  IMAD.MOV R0, RZ, RZ, -R19 ;  /* 0x000000ffff007224 */ /* 0x000fc800078e0a13 */
[----:B------:R-:W-:Y:S01]  /*0e30*/  IMAD R23, R22, R0, R17 ;  /* 0x0000000016177224 */ /* 0x000fe200078e0211 */
[----:B------:R-:W-:Y:S05]  /*0e40*/  @!P0 BRA `(.L_x_8) ;  /* 0x0000013000008947 */ /* 0x000fea0003800000 */
[----:B------:R-:W-:Y:S01]  /*0e50*/  MOV R0, 0x0 ;  /* 0x0000000000007802 */ /* 0x000fe20000000f00 */
[----:B------:R-:W-:Y:S02]  /*0e60*/  IMAD.MOV.U32 R4, RZ, RZ, c[0x4][0xc8] ;  /* 0x01003200ff047624 */ /* 0x000fe400078e00ff */
[----:B------:R-:W-:Y:S01]  /*0e70*/  IMAD.MOV.U32 R5, RZ, RZ, c[0x4][0xcc] ;  /* 0x01003300ff057624 */ /* 0x000fe200078e00ff */
[----:B------:R0:W2:Y:S01]  /*0e80*/  LDC.64 R14, c[0x4][R0] ;  /* 0x01000000000e7b82 */ /* 0x0000a20000000a00 */
[----:B------:R-:W-:Y:S02]  /*0e90*/  IMAD.MOV.U32 R6, RZ, RZ, c[0x4][0xd0] ;  /* 0x01003400ff067624 */ /* 0x000fe400078e00ff */
[----:B------:R-:W-:Y:S02]  /*0ea0*/  IMAD.MOV.U32 R7, RZ, RZ, c[0x4][0xd4] ;  /* 0x01003500ff077624 */ /* 0x000fe400078e00ff */
[----:B------:R-:W-:-:S02]  /*0eb0*/  IMAD.MOV.U32 R8, RZ, RZ, 0x53f ;  /* 0x0000053fff087424 */ /* 0x000fc400078e00ff */
[----:B------:R-:W-:Y:S02]  /*0ec0*/  IMAD.MOV.U32 R10, RZ, RZ, c[0x4][0xc0] ;  /* 0x01003000ff0a7624 */ /* 0x000fe400078e00ff */
[----:B------:R-:W-:Y:S02]  /*0ed0*/  IMAD.MOV.U32 R11, RZ, RZ, c[0x4][0xc4] ;  /* 0x01003100ff0b7624 */ /* 0x000fe400078e00ff */
[----:B------:R-:W-:Y:S02]  /*0ee0*/  IMAD.MOV.U32 R12, RZ, RZ, 0x1 ;  /* 0x00000001ff0c7424 */ /* 0x000fe400078e00ff */
[----:B------:R-:W-:Y:S02]  /*0ef0*/  IMAD.MOV.U32 R13, RZ, RZ, RZ ;  /* 0x000000ffff0d7224 */ /* 0x000fe400078e00ff */
[----:B0-----:R-:W-:Y:S01]  /*0f00*/  LEPC R16 ;  /* 0x000000000010734e */ /* 0x001fe20000000000 */
[----:B------:R-:W-:Y:S02]  /*0f10*/  MOV R3, 0xf80 ;  /* 0x00000f8000037802 */ /* 0x000fe40000000f00 */
[----:B------:R-:W-:Y:S02]  /*0f20*/  MOV R20, 0xf00 ;  /* 0x00000f0000147802 */ /* 0x000fe40000000f00 */
[----:B------:R-:W-:-:S02]  /*0f30*/  MOV R21, 0x0 ;  /* 0x0000000000157802 */ /* 0x000fc40000000f00 */
[----:B------:R-:W-:Y:S02]  /*0f40*/  MOV R0, 0x0 ;  /* 0x0000000000007802 */ /* 0x000fe40000000f00 */
[----:B------:R-:W-:-:S04]  /*0f50*/  IADD3 R20, P0, P1, -R20, R3, R16 ;  /* 0x0000000314147210 */ /* 0x000fc8000791e110 */
[----:B------:R-:W-:-:S04]  /*0f60*/  IADD3.X R21, ~R0, R21, R17, P0, P1 ;  /* 0x0000001500157210 */ /* 0x000fc800007e2511 */
[----:B-12---:R-:W-:Y:S05]  /*0f70*/  CALL.ABS.NOINC R14 ;  /* 0x000000000e007343 */ /* 0x006fea0003c00000 */
.L_x_8:
[----:B------:R-:W-:Y:S01]  /*0f80*/  ISETP.NE.AND P6, PT, R36, RZ, PT ;  /* 0x000000ff2400720c */ /* 0x000fe20003fc5270 */
[----:B------:R-:W-:Y:S02]  /*0f90*/  IMAD R0, R22, R19, R23 ;  /* 0x0000001316007224 */ /* 0x000fe400078e0217 */
[----:B------:R-:W-:-:S03]  /*0fa0*/  IMAD.MOV.U32 R10, RZ, RZ, c[0x0][0x1e0] ;  /* 0x00007800ff0a7624 */ /* 0x000fc600078e00ff */
[----:B------:R-:W-:-:S05]  /*0fb0*/  LEA R0, R0, 0x440, 0x1 ;  /* 0x0000044000007811 */ /* 0x000fca00078e08ff */
[----:B------:R-:W-:Y:S02]  /*0fc0*/  IMAD R3, R10, 0x2, R0 ;  /* 0x000000020a037824 */ /* 0x000fe400078e0200 */
[----:B------:R-:W-:Y:S05]  /*0fd0*/  @!P6 BRA `(.L_x_9) ;  /* 0x000000300000e947 */ /* 0x000fea0003800000 */
[----:B------:R-:W-:Y:S01]  /*0fe0*/  ISETP.NE.AND P5, PT, RZ, c[0x0][0x1ec], PT ;  /* 0x00007b00ff007a0c */ /* 0x000fe20003fa5270 */
[----:B------:R0:W-:-:S12]  /*0ff0*/  STS.128 [R0], R32 ;  /* 0x0000002000007388 */ /* 0x0001d80000000c00 */
[----:B------:R0:W-:Y:S02]  /*1000*/  @!P5 STS.128 [R3], R24 ;  /* 0x000000180300d388 */ /* 0x0001e40000000c00 */
.L_x_9:
[----:B------:R-:W-:Y:S01]  /*1010*/  WARPSYNC 0xffffffff ;  /* 0xffffffff00007948 */ /* 0x000fe20003800000 */
[----:B------:R-:W-:Y:S06]  /*1020*/  BAR.SYNC.DEFER_BLOCKING 0x0 ;  /* 0x0000000000007b1d */ /* 0x000fec0000010000 */
[----:B------:R-:W-:Y:S05]  /*1030*/  @!P6 BRA.U `(.L_x_10) ;  /* 0x00000f610000e947 */ /* 0x000fea0003800000 */
[----:B------:R-:W-:Y:S01]  /*1040*/  SHF.R.S32.HI R4, RZ, 0x1f, R10 ;  /* 0x0000001fff047819 */ /* 0x000fe2000001140a */
[----:B------:R-:W-:Y:S01]  /*1050*/  BSSY B0, `(.L_x_10) ;  /* 0x00000f4000007945 */ /* 0x000fe20003800000 */
[----:B------:R-:W-:Y:S02]  /*1060*/  LEA.HI R5, R23, R23, RZ, 0x1 ;  /* 0x0000001717057211 */ /* 0x000fe400078f08ff */
[----:B------:R-:W-:-:S02]  /*1070*/  LEA.HI R4, R4, c[0x0][0x1e0], RZ, 0x2 ;  /* 0x0000780004047a11 */ /* 0x000fc400078f10ff */
[----:B------:R-:W-:Y:S02]  /*1080*/  SHF.R.S32.HI R5, RZ, 0x1, R5 ;  /* 0x00000001ff057819 */ /* 0x000fe40000011405 */
[----:B------:R-:W-:-:S05]  /*1090*/  SHF.R.S32.HI R4, RZ, 0x2, R4 ;  /* 0x00000002ff047819 */ /* 0x000fca0000011404 */
[----:B------:R-:W-:Y:S01]  /*10a0*/  IMAD R5, R19, R4, R5 ;  /* 0x0000000413057224 */ /* 0x000fe200078e0205 */
[----:B------:R-:W-:Y:S05]  /*10b0*/  @!P6 BRA `(.L_x_11) ;  /* 0x00000ed00000e947 */ /* 0x000fea0003800000 */
[C---:B------:R-:W-:Y:S01]  /*10c0*/  LEA R23, R5.reuse, 0x440, 0x1 ;  /* 0x0000044005177811 */ /* 0x040fe200078e08ff */
[----:B------:R-:W-:Y:S01]  /*10d0*/  IMAD.SHL.U32 R4, R5, 0x2, RZ ;  /* 0x0000000205047824 */ /* 0x000fe200078e00ff */
[----:B------:R-:W-:Y:S01]  /*10e0*/  ISETP.NE.AND P0, PT, RZ, c[0x0][0x1ec], PT ;  /* 0x00007b00ff007a0c */ /* 0x000fe20003f05270 */
[----:B------:R-:W-:Y:S02]  /*10f0*/  BSSY B1, `(.L_x_12) ;  /* 0x00000d9000017945 */ /* 0x000fe40003800000 */
[----:B------:R-:W-:Y:S01]  /*1100*/  IMAD R37, R22, 0x2, R23 ;  /* 0x0000000216257824 */ /* 0x000fe200078e0217 */
[----:B------:R-:W2:Y:S04]  /*1110*/  LDS.64 R12, [R4+0x440] ;  /* 0x00044000040c7984 */ /* 0x000ea80000000a00 */
[----:B------:R-:W3:Y:S01]  /*1120*/  LDS.64 R14, [R37] ;  /* 0x00000000250e7984 */ /* 0x000ee20000000a00 */
[----:B--2---:R-:W-:-:S02]  /*1130*/  SHF.R.U64 R8, R12, 0x10, R13 ;  /* 0x000000100c087819 */ /* 0x004fc4000000120d */
[----:B------:R-:W-:Y:S02]  /*1140*/  SHF.R.U32.HI R6, RZ, 0x10, R13 ;  /* 0x00000010ff067819 */ /* 0x000fe4000001160d */
[--C-:B0--3--:R-:W-:Y:S02]  /*1150*/  SHF.R.U64 R33, R14, 0x10, R15.reuse ;  /* 0x000000100e217819 */ /* 0x109fe4000000120f */
[--C-:B------:R-:W-:Y:S02]  /*1160*/  SHF.R.U32.HI R35, RZ, 0x10, R15.reuse ;  /* 0x00000010ff237819 */ /* 0x100fe4000001160f */
[----:B------:R-:W-:Y:S02]  /*1170*/  PRMT R32, R12, 0x5410, R14 ;  /* 0x000054100c207816 */ /* 0x000fe4000000000e */
[----:B------:R-:W-:Y:S02]  /*1180*/  PRMT R34, R13, 0x5410, R15 ;  /* 0x000054100d227816 */ /* 0x000fe4000000000f */
[----:B------:R-:W-:-:S02]  /*1190*/  PRMT R33, R8, 0x5410, R33 ;  /* 0x0000541008217816 */ /* 0x000fc40000000021 */
[----:B------:R-:W-:Y:S01]  /*11a0*/  PRMT R35, R6, 0x5410, R35 ;  /* 0x0000541006237816 */ /* 0x000fe20000000023 */
[----:B------:R-:W-:Y:S05]  /*11b0*/  @!P0 BRA `(.L_x_13) ;  /* 0x0000049000008947 */ /* 0x000fea0003800000 */
[----:B------:R-:W-:-:S04]  /*11c0*/  SHF.R.S32.HI R4, RZ, 0x1f, R5 ;  /* 0x0000001fff047819 */ /* 0x000fc80000011405 */
[----:B------:R-:W-:-:S05]  /*11d0*/  LEA.HI R4, R4, R5, RZ, 0x2 ;  /* 0x0000000504047211 */ /* 0x000fca00078f10ff */
[----:B------:R-:W-:-:S05]  /*11e0*/  IMAD.SHL.U32 R4, R4, 0x2, RZ ;  /* 0x0000000204047824 */ /* 0x000fca00078e00ff */
[----:B------:R-:W-:-:S04]  /*11f0*/  LOP3.LUT R8, R4, 0xfffffff8, RZ, 0xc0, !PT ;  /* 0xfffffff804087812 */ /* 0x000fc800078ec0ff */
[----:B------:R-:W-:-:S13]  /*1200*/  ISETP.GE.AND P0, PT, R8, c[0x0][0x1e0], PT ;  /* 0x0000780008007a0c */ /* 0x000fda0003f06270 */
[----:B------:R-:W-:Y:S05]  /*1210*/  @P0 BRA `(.L_x_14) ;  /* 0x00000c6000000947 */ /* 0x000fea0003800000 */
[----:B------:R-:W0:Y:S01]  /*1220*/  I2F R5, c[0x0][0x1e0] ;  /* 0x0000780000057b06 */ /* 0x000e220000201400 */
[C---:B------:R-:W-:Y:S01]  /*1230*/  IADD3 R9, R8.reuse, 0x4, RZ ;  /* 0x0000000408097810 */ /* 0x040fe20007ffe0ff */
[--C-:B------:R-:W-:Y:S01]  /*1240*/  HADD2.F32 R17, -RZ, R35.reuse.H1_H1 ;  /* 0x30000023ff117230 */ /* 0x100fe20000004100 */
[C---:B------:R-:W-:Y:S01]  /*1250*/  IADD3 R7, R8.reuse, 0x2, RZ ;  /* 0x0000000208077810 */ /* 0x040fe20007ffe0ff */
[----:B------:R-:W-:Y:S01]  /*1260*/  HADD2.F32 R35, -RZ, R35.H0_H0 ;  /* 0x20000023ff237230 */ /* 0x000fe20000004100 */
[----:B------:R-:W-:-:S03]  /*1270*/  IADD3 R11, R8, 0x6, RZ ;  /* 0x00000006080b7810 */ /* 0x000fc60007ffe0ff */
[----:B------:R-:W-:Y:S08]  /*1280*/  I2F R9, R9 ;  /* 0x0000000900097306 */ /* 0x000ff00000201400 */
[----:B0-----:R-:W0:Y:S08]  /*1290*/  MUFU.RCP R12, R5 ;  /* 0x00000005000c7308 */ /* 0x001e300000001000 */
[----:B------:R-:W2:Y:S08]  /*12a0*/  I2F R6, R8 ;  /* 0x0000000800067306 */ /* 0x000eb00000201400 */
[----:B------:R-:W3:Y:S01]  /*12b0*/  I2F R7, R7 ;  /* 0x0000000700077306 */ /* 0x000ee20000201400 */
[----:B0-----:R-:W-:-:S04]  /*12c0*/  FMUL.FTZ R5, R9, R12 ;  /* 0x0000000c09057220 */ /* 0x001fc80000410000 */
[----:B------:R-:W-:-:S03]  /*12d0*/  FMUL.FTZ R10, R5, 13.28771209716796875 ;  /* 0x41549a78050a7820 */ /* 0x000fc60000410000 */
[----:B------:R-:W0:Y:S01]  /*12e0*/  I2F R11, R11 ;  /* 0x0000000b000b7306 */ /* 0x000e220000201400 */
[----:B--2---:R-:W-:-:S04]  /*12f0*/  FMUL.FTZ R6, R6, R12 ;  /* 0x0000000c06067220 */ /* 0x004fc80000410000 */
[----:B------:R-:W-:Y:S02]  /*1300*/  FMUL.FTZ R6, R6, 13.28771209716796875 ;  /* 0x41549a7806067820 */ /* 0x000fe40000410000 */
[-C--:B---3--:R-:W-:Y:S01]  /*1310*/  FMUL.FTZ R8, R7, R12.reuse ;  /* 0x0000000c07087220 */ /* 0x088fe20000410000 */
[----:B------:R-:W-:Y:S03]  /*1320*/  I2F R4, c[0x0][0x1ec] ;  /* 0x00007b0000047b06 */ /* 0x000fe60000201400 */
[----:B------:R-:W-:Y:S02]  /*1330*/  FMUL.FTZ R8, R8, 13.28771209716796875 ;  /* 0x41549a7808087820 */ /* 0x000fe40000410000 */
[----:B0-----:R-:W-:-:S03]  /*1340*/  FMUL.FTZ R5, R11, R12 ;  /* 0x0000000c0b057220 */ /* 0x001fc60000410000 */
[----:B------:R-:W0:Y:S01]  /*1350*/  MUFU.EX2 R13, -R6 ;  /* 0x80000006000d7308 */ /* 0x000e220000000800 */
[----:B------:R-:W-:-:S07]  /*1360*/  FMUL.FTZ R9, R5, 13.28771209716796875 ;  /* 0x41549a7805097820 */ /* 0x000fce0000410000 */
[----:B------:R-:W2:Y:S08]  /*1370*/  MUFU.EX2 R7, -R8 ;  /* 0x8000000800077308 */ /* 0x000eb00000000800 */
[----:B------:R-:W3:Y:S01]  /*1380*/  MUFU.EX2 R15, -R10 ;  /* 0x8000000a000f7308 */ /* 0x000ee20000000800 */
[----:B0-----:R-:W-:-:S04]  /*1390*/  FMUL.FTZ R5, R4, R13 ;  /* 0x0000000d04057220 */ /* 0x001fc80000410000 */
[----:B------:R-:W-:-:S03]  /*13a0*/  FMUL.RZ R11, R5, 0.15915493667125701904 ;  /* 0x3e22f983050b7820 */ /* 0x000fc6000040c000 */
[----:B------:R-:W0:Y:S01]  /*13b0*/  MUFU.EX2 R9, -R9 ;  /* 0x8000000900097308 */ /* 0x000e220000000800 */
[----:B--2---:R-:W-:-:S04]  /*13c0*/  FMUL.FTZ R7, R4, R7 ;  /* 0x0000000704077220 */ /* 0x004fc80000410000 */
[----:B------:R-:W-:Y:S02]  /*13d0*/  FMUL.RZ R14, R7, 0.15915493667125701904 ;  /* 0x3e22f983070e7820 */ /* 0x000fe4000040c000 */
[C---:B---3--:R-:W-:Y:S01]  /*13e0*/  FMUL.FTZ R7, R4.reuse, R15 ;  /* 0x0000000f04077220 */ /* 0x048fe20000410000 */
[----:B------:R-:W-:Y:S03]  /*13f0*/  MUFU.SIN R6, R11 ;  /* 0x0000000b00067308 */ /* 0x000fe60000000400 */
[----:B------:R-:W-:Y:S02]  /*1400*/  FMUL.RZ R7, R7, 0.15915493667125701904 ;  /* 0x3e22f98307077820 */ /* 0x000fe4000040c000 */
[----:B0-----:R-:W-:-:S03]  /*1410*/  FMUL.FTZ R4, R4, R9 ;  /* 0x0000000904047220 */ /* 0x001fc60000410000 */
[----:B------:R0:W2:Y:S01]  /*1420*/  MUFU.COS R5, R11 ;  /* 0x0000000b00057308 */ /* 0x0000a20000000000 */
[----:B------:R-:W-:Y:S01]  /*1430*/  FMUL.RZ R19, R4, 0.15915493667125701904 ;  /* 0x3e22f98304137820 */ /* 0x000fe2000040c000 */
[--C-:B------:R-:W-:Y:S02]  /*1440*/  HADD2.F32 R4, -RZ, R32.reuse.H1_H1 ;  /* 0x30000020ff047230 */ /* 0x100fe40000004100 */
[----:B------:R-:W-:-:S04]  /*1450*/  HADD2.F32 R32, -RZ, R32.H0_H0 ;  /* 0x20000020ff207230 */ /* 0x000fc80000004100 */
[----:B------:R-:W3:Y:S01]  /*1460*/  MUFU.SIN R10, R14 ;  /* 0x0000000e000a7308 */ /* 0x000ee20000000400 */
[--C-:B0-----:R-:W-:Y:S02]  /*1470*/  HADD2.F32 R11, -RZ, R33.reuse.H1_H1 ;  /* 0x30000021ff0b7230 */ /* 0x101fe40000004100 */
[----:B------:R-:W-:-:S05]  /*1480*/  HADD2.F32 R33, -RZ, R33.H0_H0 ;  /* 0x20000021ff217230 */ /* 0x000fca0000004100 */
[----:B------:R-:W0:Y:S01]  /*1490*/  MUFU.SIN R13, R7 ;  /* 0x00000007000d7308 */ /* 0x000e220000000400 */
[----:B--2---:R-:W-:-:S07]  /*14a0*/  FMUL.FTZ R9, R5, R4 ;  /* 0x0000000405097220 */ /* 0x004fce0000410000 */
[----:B------:R-:W2:Y:S08]  /*14b0*/  MUFU.SIN R16, R19 ;  /* 0x0000001300107308 */ /* 0x000eb00000000400 */
[----:B------:R4:W5:Y:S08]  /*14c0*/  MUFU.COS R8, R14 ;  /* 0x0000000e00087308 */ /* 0x0009700000000000 */
[----:B------:R1:W0:Y:S01]  /*14d0*/  MUFU.COS R12, R7 ;  /* 0x00000007000c7308 */ /* 0x0002220000000000 */
[----:B----4-:R-:W-:-:S02]  /*14e0*/  HADD2.F32 R14, -RZ, R34.H1_H1 ;  /* 0x30000022ff0e7230 */ /* 0x010fc40000004100 */
[----:B------:R-:W-:-:S05]  /*14f0*/  HADD2.F32 R34, -RZ, R34.H0_H0 ;  /* 0x20000022ff227230 */ /* 0x000fca0000004100 */
[----:B------:R-:W4:Y:S01]  /*1500*/  MUFU.COS R15, R19 ;  /* 0x00000013000f7308 */ /* 0x000f220000000000 */
[----:B-1----:R-:W-:Y:S02]  /*1510*/  FMUL.FTZ R7, R6, R4 ;  /* 0x0000000406077220 */ /* 0x002fe40000410000 */
[----:B---3--:R-:W-:Y:S02]  /*1520*/  FMUL.FTZ R4, R10, R11 ;  /* 0x0000000b0a047220 */ /* 0x008fe40000410000 */
[-C--:B------:R-:W-:Y:S02]  /*1530*/  FFMA.FTZ R7, R5, R32.reuse, -R7 ;  /* 0x0000002005077223 */ /* 0x080fe40000010807 */
[----:B------:R-:W-:Y:S02]  /*1540*/  FFMA.FTZ R32, R6, R32, R9 ;  /* 0x0000002006207223 */ /* 0x000fe40000010009 */
[----:B0-----:R-:W-:Y:S02]  /*1550*/  FMUL.FTZ R5, R13, R14 ;  /* 0x0000000e0d057220 */ /* 0x001fe40000410000 */
[----:B--2---:R-:W-:Y:S01]  /*1560*/  FMUL.FTZ R6, R16, R17 ;  /* 0x0000001110067220 */ /* 0x004fe20000410000 */
[----:B------:R-:W-:Y:S01]  /*1570*/  F2FP.PACK_AB R32, R32, R7 ;  /* 0x000000072020723e */ /* 0x000fe200000000ff */
[----:B-----5:R-:W-:-:S02]  /*1580*/  FMUL.FTZ R11, R8, R11 ;  /* 0x0000000b080b7220 */ /* 0x020fc40000410000 */
[----:B------:R-:W-:Y:S02]  /*1590*/  FMUL.FTZ R14, R12, R14 ;  /* 0x0000000e0c0e7220 */ /* 0x000fe40000410000 */
[C---:B----4-:R-:W-:Y:S02]  /*15a0*/  FMUL.FTZ R17, R15.reuse, R17 ;  /* 0x000000110f117220 */ /* 0x050fe40000410000 */
[----:B------:R-:W-:Y:S02]  /*15b0*/  FFMA.FTZ R4, R8, R33, -R4 ;  /* 0x0000002108047223 */ /* 0x000fe40000010804 */
[----:B------:R-:W-:Y:S02]  /*15c0*/  FFMA.FTZ R5, R12, R34, -R5 ;  /* 0x000000220c057223 */ /* 0x000fe40000010805 */
[----:B------:R-:W-:Y:S02]  /*15d0*/  FFMA.FTZ R6, R15, R35, -R6 ;  /* 0x000000230f067223 */ /* 0x000fe40000010806 */
[----:B------:R-:W-:-:S02]  /*15e0*/  FFMA.FTZ R33, R10, R33, R11 ;  /* 0x000000210a217223 */ /* 0x000fc4000001000b */
[----:B------:R-:W-:Y:S02]  /*15f0*/  FFMA.FTZ R34, R13, R34, R14 ;  /* 0x000000220d227223 */ /* 0x000fe4000001000e */
[----:B------:R-:W-:Y:S01]  /*1600*/  FFMA.FTZ R35, R16, R35, R17 ;  /* 0x0000002310237223 */ /* 0x000fe20000010011 */
[----:B------:R-:W-:Y:S02]  /*1610*/  F2FP.PACK_AB R33, R33, R4 ;  /* 0x000000042121723e */ /* 0x000fe400000000ff */
[----:B------:R-:W-:Y:S02]  /*1620*/  F2FP.PACK_AB R34, R34, R5 ;  /* 0x000000052222723e */ /* 0x000fe400000000ff */
[----:B------:R-:W-:Y:S01]  /*1630*/  F2FP.PACK_AB R35, R35, R6 ;  /* 0x000000062323723e */ /* 0x000fe200000000ff */
[----:B------:R-:W-:Y:S05]  /*1640*/  BRA `(.L_x_14) ;  /* 0x0000083000007947 */ /* 0x000fea0003800000 */
.L_x_13:
[C---:B------:R-:W-:Y:S01]  /*1650*/  IMAD R39, R10.reuse, 0x2, R23 ;  /* 0x000000020a277824 */ /* 0x040fe200078e0217 */
[----:B------:R-:W-:Y:S01]  /*1660*/  SHF.R.S32.HI R4, RZ, 0x1f, R5 ;  /* 0x0000001fff047819 */ /* 0x000fe20000011405 */
[----:B------:R-:W-:Y:S01]  /*1670*/  IMAD R41, R10, 0x2, R37 ;  /* 0x000000020a297824 */ /* 0x000fe200078e0225 */
[----:B------:R-:W-:Y:S02]  /*1680*/  BSSY B2, `(.L_x_15) ;  /* 0x000006f000027945 */ /* 0x000fe40003800000 */
[----:B------:R-:W0:Y:S01]  /*1690*/  LDS.64 R8, [R39] ;  /* 0x0000000027087984 */ /* 0x000e220000000a00 */
[----:B------:R-:W-:-:S03]  /*16a0*/  LEA.HI R4, R4, R5, RZ, 0x2 ;  /* 0x0000000504047211 */ /* 0x000fc600078f10ff */
[----:B------:R-:W2:Y:S02]  /*16b0*/  LDS.64 R10, [R41] ;  /* 0x00000000290a7984 */ /* 0x000ea40000000a00 */
[----:B------:R-:W-:-:S05]  /*16c0*/  IMAD.SHL.U32 R4, R4, 0x2, RZ ;  /* 0x0000000204047824 */ /* 0x000fca00078e00ff */
[----:B------:R-:W-:-:S04]  /*16d0*/  LOP3.LUT R7, R4, 0xfffffff8, RZ, 0xc0, !PT ;  /* 0xfffffff804077812 */ /* 0x000fc800078ec0ff */
[----:B------:R-:W-:Y:S02]  /*16e0*/  ISETP.GE.AND P0, PT, R7, c[0x0][0x1e0], PT ;  /* 0x0000780007007a0c */ /* 0x000fe40003f06270 */
[--C-:B0-----:R-:W-:Y:S02]  /*16f0*/  SHF.R.U64 R6, R8, 0x10, R9.reuse ;  /* 0x0000001008067819 */ /* 0x101fe40000001209 */
[----:B------:R-:W-:Y:S02]  /*1700*/  SHF.R.U32.HI R4, RZ, 0x10, R9 ;  /* 0x00000010ff047819 */ /* 0x000fe40000011609 */
[--C-:B--2---:R-:W-:Y:S02]  /*1710*/  SHF.R.U64 R25, R10, 0x10, R11.reuse ;  /* 0x000000100a197819 */ /* 0x104fe4000000120b */
[----:B------:R-:W-:Y:S02]  /*1720*/  SHF.R.U32.HI R27, RZ, 0x10, R11 ;  /* 0x00000010ff1b7819 */ /* 0x000fe4000001160b */
[----:B------:R-:W-:-:S02]  /*1730*/  PRMT R24, R8, 0x5410, R10 ;  /* 0x0000541008187816 */ /* 0x000fc4000000000a */
[----:B------:R-:W-:Y:S02]  /*1740*/  PRMT R26, R9, 0x5410, R11 ;  /* 0x00005410091a7816 */ /* 0x000fe4000000000b */
[----:B------:R-:W-:Y:S02]  /*1750*/  PRMT R25, R6, 0x5410, R25 ;  /* 0x0000541006197816 */ /* 0x000fe40000000019 */
[----:B------:R-:W-:Y:S01]  /*1760*/  PRMT R27, R4, 0x5410, R27 ;  /* 0x00005410041b7816 */ /* 0x000fe2000000001b */
[----:B------:R-:W-:Y:S05]  /*1770*/  @P0 BRA `(.L_x_16) ;  /* 0x000005f000000947 */ /* 0x000fea0003800000 */
[----:B------:R-:W0:Y:S01]  /*1780*/  I2F R9, c[0x0][0x1e0] ;  /* 0x0000780000097b06 */ /* 0x000e220000201400 */
[C---:B------:R-:W-:Y:S01]  /*1790*/  IADD3 R6, R7.reuse, 0x2, RZ ;  /* 0x0000000207067810 */ /* 0x040fe20007ffe0ff */
[--C-:B------:R-:W-:Y:S01]  /*17a0*/  HADD2.F32 R19, -RZ, R32.reuse.H1_H1 ;  /* 0x30000020ff137230 */ /* 0x100fe20000004100 */
[C---:B------:R-:W-:Y:S01]  /*17b0*/  IADD3 R8, R7.reuse, 0x4, RZ ;  /* 0x0000000407087810 */ /* 0x040fe20007ffe0ff */
[----:B------:R-:W-:Y:S01]  /*17c0*/  HADD2.F32 R32, -RZ, R32.H0_H0 ;  /* 0x20000020ff207230 */ /* 0x000fe20000004100 */
[----:B------:R-:W-:Y:S01]  /*17d0*/  IADD3 R10, R7, 0x6, RZ ;  /* 0x00000006070a7810 */ /* 0x000fe20007ffe0ff */
[--C-:B------:R-:W-:Y:S01]  /*17e0*/  HADD2.F32 R43, -RZ, R33.reuse.H1_H1 ;  /* 0x30000021ff2b7230 */ /* 0x100fe20000004100 */
[----:B------:R-:W-:Y:S01]  /*17f0*/  IADD3 R4, -R44, c[0x0][0x1ec], RZ ;  /* 0x00007b002c047a10 */ /* 0x000fe20007ffe1ff */
[----:B------:R-:W-:Y:S01]  /*1800*/  I2F R5, R7 ;  /* 0x0000000700057306 */ /* 0x000fe20000201400 */
[----:B------:R-:W-:-:S02]  /*1810*/  HADD2.F32 R33, -RZ, R33.H0_H0 ;  /* 0x20000021ff217230 */ /* 0x000fc40000004100 */
[----:B------:R-:W-:Y:S02]  /*1820*/  HADD2.F32 R16, -RZ, R26.H1_H1 ;  /* 0x3000001aff107230 */ /* 0x000fe40000004100 */
[----:B------:R-:W-:Y:S02]  /*1830*/  HADD2.F32 R36, -RZ, R34.H1_H1 ;  /* 0x30000022ff247230 */ /* 0x000fe40000004100 */
[----:B------:R-:W-:Y:S01]  /*1840*/  HADD2.F32 R26, -RZ, R26.H0_H0 ;  /* 0x2000001aff1a7230 */ /* 0x000fe20000004100 */
[----:B0-----:R-:W0:Y:S01]  /*1850*/  MUFU.RCP R11, R9 ;  /* 0x00000009000b7308 */ /* 0x001e220000001000 */
[----:B------:R-:W-:Y:S02]  /*1860*/  HADD2.F32 R34, -RZ, R34.H0_H0 ;  /* 0x20000022ff227230 */ /* 0x000fe40000004100 */
[----:B------:R-:W-:Y:S02]  /*1870*/  HADD2.F32 R38, -RZ, R35.H1_H1 ;  /* 0x30000023ff267230 */ /* 0x000fe40000004100 */
[----:B------:R-:W-:-:S02]  /*1880*/  HADD2.F32 R22, -RZ, R27.H1_H1 ;  /* 0x3000001bff167230 */ /* 0x000fc40000004100 */
[----:B------:R-:W-:Y:S01]  /*1890*/  HADD2.F32 R35, -RZ, R35.H0_H0 ;  /* 0x20000023ff237230 */ /* 0x000fe20000004100 */
[----:B------:R-:W2:Y:S01]  /*18a0*/  I2F R6, R6 ;  /* 0x0000000600067306 */ /* 0x000ea20000201400 */
[----:B------:R-:W-:-:S07]  /*18b0*/  HADD2.F32 R20, -RZ, R27.H0_H0 ;  /* 0x2000001bff147230 */ /* 0x000fce0000004100 */
[----:B------:R-:W3:Y:S01]  /*18c0*/  I2F R8, R8 ;  /* 0x0000000800087306 */ /* 0x000ee20000201400 */
[----:B0-----:R-:W-:-:S04]  /*18d0*/  FMUL.FTZ R5, R5, R11 ;  /* 0x0000000b05057220 */ /* 0x001fc80000410000 */
[----:B------:R-:W-:-:S03]  /*18e0*/  FMUL.FTZ R5, R5, 13.28771209716796875 ;  /* 0x41549a7805057820 */ /* 0x000fc60000410000 */
[----:B------:R-:W0:Y:S01]  /*18f0*/  I2F R10, R10 ;  /* 0x0000000a000a7306 */ /* 0x000e220000201400 */
[----:B--2---:R-:W-:-:S04]  /*1900*/  FMUL.FTZ R7, R6, R11 ;  /* 0x0000000b06077220 */ /* 0x004fc80000410000 */
[----:B------:R-:W-:-:S03]  /*1910*/  FMUL.FTZ R7, R7, 13.28771209716796875 ;  /* 0x41549a7807077820 */ /* 0x000fc60000410000 */
[----:B------:R-:W-:Y:S01]  /*1920*/  I2F R4, R4 ;  /* 0x0000000400047306 */ /* 0x000fe20000201400 */
[----:B---3--:R-:W-:-:S04]  /*1930*/  FMUL.FTZ R6, R8, R11 ;  /* 0x0000000b08067220 */ /* 0x008fc80000410000 */
[----:B------:R-:W-:-:S03]  /*1940*/  FMUL.FTZ R9, R6, 13.28771209716796875 ;  /* 0x41549a7806097820 */ /* 0x000fc60000410000 */
[----:B------:R-:W2:Y:S01]  /*1950*/  MUFU.EX2 R5, -R5 ;  /* 0x8000000500057308 */ /* 0x000ea20000000800 */
[----:B0-----:R-:W-:-:S04]  /*1960*/  FMUL.FTZ R10, R10, R11 ;  /* 0x0000000b0a0a7220 */ /* 0x001fc80000410000 */
[----:B------:R-:W-:-:S03]  /*1970*/  FMUL.FTZ R11, R10, 13.28771209716796875 ;  /* 0x41549a780a0b7820 */ /* 0x000fc60000410000 */
[----:B------:R-:W0:Y:S08]  /*1980*/  MUFU.EX2 R7, -R7 ;  /* 0x8000000700077308 */ /* 0x000e300000000800 */
[----:B------:R-:W3:Y:S01]  /*1990*/  MUFU.EX2 R9, -R9 ;  /* 0x8000000900097308 */ /* 0x000ee20000000800 */
[----:B--2---:R-:W-:-:S04]  /*19a0*/  FMUL.FTZ R6, R4, R5 ;  /* 0x0000000504067220 */ /* 0x004fc80000410000 */
[----:B------:R-:W-:-:S03]  /*19b0*/  FMUL.RZ R13, R6, 0.15915493667125701904 ;  /* 0x3e22f983060d7820 */ /* 0x000fc6000040c000 */
[----:B------:R-:W2:Y:S01]  /*19c0*/  MUFU.EX2 R11, -R11 ;  /* 0x8000000b000b7308 */ /* 0x000ea20000000800 */
[----:B0-----:R-:W-:-:S04]  /*19d0*/  FMUL.FTZ R8, R4, R7 ;  /* 0x0000000704087220 */ /* 0x001fc80000410000 */
[----:B------:R-:W-:-:S03]  /*19e0*/  FMUL.RZ R8, R8, 0.15915493667125701904 ;  /* 0x3e22f98308087820 */ /* 0x000fc6000040c000 */
[----:B------:R-:W0:Y:S01]  /*19f0*/  MUFU.COS R5, R13 ;  /* 0x0000000d00057308 */ /* 0x000e220000000000 */
[----:B---3--:R-:W-:-:S04]  /*1a00*/  FMUL.FTZ R7, R4, R9 ;  /* 0x0000000904077220 */ /* 0x008fc80000410000 */
[----:B------:R-:W-:-:S03]  /*1a10*/  FMUL.RZ R9, R7, 0.15915493667125701904 ;  /* 0x3e22f98307097820 */ /* 0x000fc6000040c000 */
[----:B------:R3:W4:Y:S01]  /*1a20*/  MUFU.SIN R6, R13 ;  /* 0x0000000d00067308 */ /* 0x0007220000000400 */
[----:B--2---:R-:W-:-:S04]  /*1a30*/  FMUL.FTZ R4, R4, R11 ;  /* 0x0000000b04047220 */ /* 0x004fc80000410000 */
[----:B------:R-:W-:-:S03]  /*1a40*/  FMUL.RZ R21, R4, 0.15915493667125701904 ;  /* 0x3e22f98304157820 */ /* 0x000fc6000040c000 */
[----:B------:R-:W2:Y:S01]  /*1a50*/  MUFU.SIN R12, R8 ;  /* 0x00000008000c7308 */ /* 0x000ea20000000400 */
[--C-:B---3--:R-:W-:Y:S01]  /*1a60*/  HADD2.F32 R13, -RZ, R25.reuse.H1_H1 ;  /* 0x30000019ff0d7230 */ /* 0x108fe20000004100 */
[----:B0-----:R-:W-:Y:S01]  /*1a70*/  FMUL.FTZ R7, R19, R5 ;  /* 0x0000000513077220 */ /* 0x001fe20000410000 */
[----:B------:R-:W-:-:S05]  /*1a80*/  HADD2.F32 R25, -RZ, R25.H0_H0 ;  /* 0x20000019ff197230 */ /* 0x000fca0000004100 */
[----:B------:R0:W3:Y:S01]  /*1a90*/  MUFU.COS R10, R8 ;  /* 0x00000008000a7308 */ /* 0x0000e20000000000 */
[-C--:B----4-:R-:W-:Y:S02]  /*1aa0*/  FMUL.FTZ R4, R19, R6.reuse ;  /* 0x0000000613047220 */ /* 0x090fe40000410000 */
[C---:B------:R-:W-:Y:S02]  /*1ab0*/  FFMA.FTZ R7, R32.reuse, R6, R7 ;  /* 0x0000000620077223 */ /* 0x040fe40000010007 */
[----:B------:R-:W-:-:S03]  /*1ac0*/  FFMA.FTZ R4, R32, R5, -R4 ;  /* 0x0000000520047223 */ /* 0x000fc60000010804 */
[----:B------:R-:W4:Y:S01]  /*1ad0*/  MUFU.SIN R15, R9 ;  /* 0x00000009000f7308 */ /* 0x000f220000000400 */
[--C-:B0-----:R-:W-:Y:S01]  /*1ae0*/  HADD2.F32 R8, -RZ, R24.reuse.H1_H1 ;  /* 0x30000018ff087230 */ /* 0x101fe20000004100 */
[----:B------:R-:W-:Y:S01]  /*1af0*/  F2FP.PACK_AB R32, R7, R4 ;  /* 0x000000040720723e */ /* 0x000fe200000000ff */
[----:B------:R-:W-:-:S03]  /*1b00*/  HADD2.F32 R24, -RZ, R24.H0_H0 ;  /* 0x20000018ff187230 */ /* 0x000fc60000004100 */
[-C--:B------:R-:W-:Y:S02]  /*1b10*/  FMUL.FTZ R11, R5, R8.reuse ;  /* 0x00000008050b7220 */ /* 0x080fe40000410000 */
[----:B------:R0:W5:Y:S08]  /*1b20*/  MUFU.COS R14, R9 ;  /* 0x00000009000e7308 */ /* 0x0001700000000000 */
[----:B------:R-:W1:Y:S01]  /*1b30*/  MUFU.SIN R19, R21 ;  /* 0x0000001500137308 */ /* 0x000e620000000400 */
[----:B0-----:R-:W-:-:S02]  /*1b40*/  FMUL.FTZ R9, R6, R8 ;  /* 0x0000000806097220 */ /* 0x001fc40000410000 */
[-C--:B--2---:R-:W-:Y:S02]  /*1b50*/  FMUL.FTZ R8, R12, R13.reuse ;  /* 0x0000000d0c087220 */ /* 0x084fe40000410000 */
[-C--:B------:R-:W-:Y:S02]  /*1b60*/  FFMA.FTZ R9, R5, R24.reuse, -R9 ;  /* 0x0000001805097223 */ /* 0x080fe40000010809 */
[----:B---3--:R-:W-:Y:S01]  /*1b70*/  FMUL.FTZ R13, R10, R13 ;  /* 0x0000000d0a0d7220 */ /* 0x008fe20000410000 */
[----:B------:R-:W0:Y:S01]  /*1b80*/  MUFU.COS R17, R21 ;  /* 0x0000001500117308 */ /* 0x000e220000000000 */
[----:B------:R-:W-:Y:S02]  /*1b90*/  FFMA.FTZ R24, R6, R24, R11 ;  /* 0x0000001806187223 */ /* 0x000fe4000001000b */
[C---:B------:R-:W-:Y:S02]  /*1ba0*/  FMUL.FTZ R5, R43.reuse, R12 ;  /* 0x0000000c2b057220 */ /* 0x040fe40000410000 */
[----:B------:R-:W-:Y:S01]  /*1bb0*/  FMUL.FTZ R11, R43, R10 ;  /* 0x0000000a2b0b7220 */ /* 0x000fe20000410000 */
[----:B------:R-:W-:Y:S01]  /*1bc0*/  F2FP.PACK_AB R24, R24, R9 ;  /* 0x000000091818723e */ /* 0x000fe200000000ff */
[----:B------:R-:W-:-:S02]  /*1bd0*/  FFMA.FTZ R8, R10, R25, -R8 ;  /* 0x000000190a087223 */ /* 0x000fc40000010808 */
[----:B------:R-:W-:Y:S02]  /*1be0*/  FFMA.FTZ R25, R12, R25, R13 ;  /* 0x000000190c197223 */ /* 0x000fe4000001000d */
[----:B------:R-:W-:Y:S02]  /*1bf0*/  FFMA.FTZ R5, R33, R10, -R5 ;  /* 0x0000000a21057223 */ /* 0x000fe40000010805 */
[----:B----4-:R-:W-:Y:S01]  /*1c00*/  FMUL.FTZ R13, R15, R16 ;  /* 0x000000100f0d7220 */ /* 0x010fe20000410000 */
[----:B------:R-:W-:Y:S01]  /*1c10*/  F2FP.PACK_AB R25, R25, R8 ;  /* 0x000000081919723e */ /* 0x000fe200000000ff */
[----:B------:R-:W-:Y:S02]  /*1c20*/  FFMA.FTZ R6, R33, R12, R11 ;  /* 0x0000000c21067223 */ /* 0x000fe4000001000b */
[----:B-----5:R-:W-:Y:S02]  /*1c30*/  FMUL.FTZ R10, R36, R14 ;  /* 0x0000000e240a7220 */ /* 0x020fe40000410000 */
[----:B------:R-:W-:Y:S01]  /*1c40*/  FMUL.FTZ R16, R14, R16 ;  /* 0x000000100e107220 */ /* 0x000fe20000410000 */
[----:B------:R-:W-:Y:S01]  /*1c50*/  F2FP.PACK_AB R33, R6, R5 ;  /* 0x000000050621723e */ /* 0x000fe200000000ff */
[----:B------:R-:W-:-:S02]  /*1c60*/  FMUL.FTZ R11, R36, R15 ;  /* 0x0000000f240b7220 */ /* 0x000fc40000410000 */
[-C--:B------:R-:W-:Y:S02]  /*1c70*/  FFMA.FTZ R13, R14, R26.reuse, -R13 ;  /* 0x0000001a0e0d7223 */ /* 0x080fe4000001080d */
[C---:B------:R-:W-:Y:S02]  /*1c80*/  FFMA.FTZ R10, R34.reuse, R15, R10 ;  /* 0x0000000f220a7223 */ /* 0x040fe4000001000a */
[----:B------:R-:W-:Y:S02]  /*1c90*/  FFMA.FTZ R26, R15, R26, R16 ;  /* 0x0000001a0f1a7223 */ /* 0x000fe40000010010 */
[----:B------:R-:W-:Y:S02]  /*1ca0*/  FFMA.FTZ R11, R34, R14, -R11 ;  /* 0x0000000e220b7223 */ /* 0x000fe4000001080b */
[----:B-1----:R-:W-:Y:S01]  /*1cb0*/  FMUL.FTZ R12, R38, R19 ;  /* 0x00000013260c7220 */ /* 0x002fe20000410000 */
[----:B------:R-:W-:Y:S01]  /*1cc0*/  F2FP.PACK_AB R26, R26, R13 ;  /* 0x0000000d1a1a723e */ /* 0x000fe200000000ff */
[----:B------:R-:W-:Y:S01]  /*1cd0*/  FMUL.FTZ R15, R19, R22 ;  /* 0x00000016130f7220 */ /* 0x000fe20000410000 */
[----:B------:R-:W-:Y:S01]  /*1ce0*/  F2FP.PACK_AB R34, R10, R11 ;  /* 0x0000000b0a22723e */ /* 0x000fe200000000ff */
[----:B0-----:R-:W-:-:S02]  /*1cf0*/  FMUL.FTZ R14, R38, R17 ;  /* 0x00000011260e7220 */ /* 0x001fc40000410000 */
[----:B------:R-:W-:Y:S02]  /*1d00*/  FMUL.FTZ R22, R17, R22 ;  /* 0x0000001611167220 */ /* 0x000fe40000410000 */
[C---:B------:R-:W-:Y:S02]  /*1d10*/  FFMA.FTZ R12, R35.reuse, R17, -R12 ;  /* 0x00000011230c7223 */ /* 0x040fe4000001080c */
[----:B------:R-:W-:Y:S02]  /*1d20*/  FFMA.FTZ R35, R35, R19, R14 ;  /* 0x0000001323237223 */ /* 0x000fe4000001000e */
[-C--:B------:R-:W-:Y:S02]  /*1d30*/  FFMA.FTZ R15, R17, R20.reuse, -R15 ;  /* 0x00000014110f7223 */ /* 0x080fe4000001080f */
[----:B------:R-:W-:Y:S01]  /*1d40*/  FFMA.FTZ R22, R19, R20, R22 ;  /* 0x0000001413167223 */ /* 0x000fe20000010016 */
[----:B------:R-:W-:-:S04]  /*1d50*/  F2FP.PACK_AB R35, R35, R12 ;  /* 0x0000000c2323723e */ /* 0x000fc800000000ff */
[----:B------:R-:W-:Y:S02]  /*1d60*/  F2FP.PACK_AB R27, R22, R15 ;  /* 0x0000000f161b723e */ /* 0x000fe400000000ff */
.L_x_16:
[----:B------:R-:W-:Y:S05]  /*1d70*/  BSYNC B2 ;  /* 0x0000000000027941 */ /* 0x000fea0003800000 */
.L_x_15:
[C---:B------:R-:W-:Y:S02]  /*1d80*/  LOP3.LUT R4, R25.reuse, 0xffff, RZ, 0xc0, !PT ;  /* 0x0000ffff19047812 */ /* 0x040fe400078ec0ff */
[----:B------:R-:W-:Y:S02]  /*1d90*/  PRMT R6, R25, 0x7732, RZ ;  /* 0x0000773219067816 */ /* 0x000fe400000000ff */
[----:B------:R-:W-:Y:S01]  /*1da0*/  PRMT R8, R27, 0x7732, RZ ;  /* 0x000077321b087816 */ /* 0x000fe200000000ff */
[----:B------:R-:W-:Y:S01]  /*1db0*/  IMAD.WIDE.U32 R4, R4, 0x10000, RZ ;  /* 0x0001000004047825 */ /* 0x000fe200078e00ff */
[----:B------:R-:W-:Y:S02]  /*1dc0*/  PRMT R9, R26, 0x7732, RZ ;  /* 0x000077321a097816 */ /* 0x000fe400000000ff */
[----:B------:R-:W-:Y:S01]  /*1dd0*/  PRMT R10, R24, 0x7732, RZ ;  /* 0x00007732180a7816 */ /* 0x000fe200000000ff */
[----:B------:R-:W-:Y:S01]  /*1de0*/  IMAD.WIDE.U32 R6, R6, 0x10000, RZ ;  /* 0x0001000006067825 */ /* 0x000fe200078e00ff */
[----:B------:R-:W-:-:S02]  /*1df0*/  PRMT R11, R9, 0x5410, R8 ;  /* 0x00005410090b7816 */ /* 0x000fc40000000008 */
[----:B------:R-:W-:Y:S01]  /*1e00*/  PRMT R13, R26, 0x5410, R27 ;  /* 0x000054101a0d7816 */ /* 0x000fe2000000001b */
[----:B------:R-:W-:Y:S01]  /*1e10*/  IMAD.MOV.U32 R9, RZ, RZ, R10 ;  /* 0x000000ffff097224 */ /* 0x000fe200078e000a */
[----:B------:R-:W-:Y:S02]  /*1e20*/  LOP3.LUT R4, R4, 0xffff, R24, 0xf8, !PT ;  /* 0x0000ffff04047812 */ /* 0x000fe400078ef818 */
[----:B------:R-:W-:Y:S02]  /*1e30*/  LOP3.LUT R5, R13, R5, RZ, 0xfc, !PT ;  /* 0x000000050d057212 */ /* 0x000fe400078efcff */
[----:B------:R-:W-:Y:S02]  /*1e40*/  LOP3.LUT R7, R11, R7, RZ, 0xfc, !PT ;  /* 0x000000070b077212 */ /* 0x000fe400078efcff */
[----:B------:R-:W-:Y:S01]  /*1e50*/  LOP3.LUT R6, R6, R9, RZ, 0xfc, !PT ;  /* 0x0000000906067212 */ /* 0x000fe200078efcff */
[----:B------:R0:W-:Y:S04]  /*1e60*/  STS.64 [R39], R4 ;  /* 0x0000000427007388 */ /* 0x0001e80000000a00 */
[----:B------:R0:W-:Y:S02]  /*1e70*/  STS.64 [R41], R6 ;  /* 0x0000000629007388 */ /* 0x0001e40000000a00 */
.L_x_14:
[----:B------:R-:W-:Y:S05]  /*1e80*/  BSYNC B1 ;  /* 0x0000000000017941 */ /* 0x000fea0003800000 */
.L_x_12:
[C---:B0-----:R-:W-:Y:S02]  /*1e90*/  LOP3.LUT R4, R33.reuse, 0xffff, RZ, 0xc0, !PT ;  /* 0x0000ffff21047812 */ /* 0x041fe400078ec0ff */
[----:B------:R-:W-:-:S02]  /*1ea0*/  PRMT R6, R33, 0x7732, RZ ;  /* 0x0000773221067816 */ /* 0x000fc400000000ff */
[----:B------:R-:W-:Y:S01]  /*1eb0*/  PRMT R8, R35, 0x7732, RZ ;  /* 0x0000773223087816 */ /* 0x000fe200000000ff */
[----:B------:R-:W-:Y:S01]  /*1ec0*/  IMAD.WIDE.U32 R4, R4, 0x10000, RZ ;  /* 0x0001000004047825 */ /* 0x000fe200078e00ff */
[----:B------:R-:W-:Y:S02]  /*1ed0*/  PRMT R9, R34, 0x7732, RZ ;  /* 0x0000773222097816 */ /* 0x000fe400000000ff */
[----:B------:R-:W-:Y:S01]  /*1ee0*/  PRMT R10, R32, 0x7732, RZ ;  /* 0x00007732200a7816 */ /* 0x000fe200000000ff */
[----:B------:R-:W-:Y:S01]  /*1ef0*/  IMAD.WIDE.U32 R6, R6, 0x10000, RZ ;  /* 0x0001000006067825 */ /* 0x000fe200078e00ff */
[----:B------:R-:W-:Y:S02]  /*1f00*/  PRMT R11, R9, 0x5410, R8 ;  /* 0x00005410090b7816 */ /* 0x000fe40000000008 */
[----:B------:R-:W-:Y:S01]  /*1f10*/  PRMT R13, R34, 0x5410, R35 ;  /* 0x00005410220d7816 */ /* 0x000fe20000000023 */
[----:B------:R-:W-:Y:S01]  /*1f20*/  IMAD.MOV.U32 R9, RZ, RZ, R10 ;  /* 0x000000ffff097224 */ /* 0x000fe200078e000a */
[----:B------:R-:W-:-:S02]  /*1f30*/  LOP3.LUT R4, R4, 0xffff, R32, 0xf8, !PT ;  /* 0x0000ffff04047812 */ /* 0x000fc400078ef820 */
[----:B------:R-:W-:Y:S02]  /*1f40*/  LOP3.LUT R5, R13, R5, RZ, 0xfc, !PT ;  /* 0x000000050d057212 */ /* 0x000fe400078efcff */
[----:B------:R-:W-:Y:S02]  /*1f50*/  LOP3.LUT R7, R11, R7, RZ, 0xfc, !PT ;  /* 0x000000070b077212 */ /* 0x000fe400078efcff */
[----:B------:R-:W-:Y:S01]  /*1f60*/  LOP3.LUT R6, R6, R9, RZ, 0xfc, !PT ;  /* 0x0000000906067212 */ /* 0x000fe200078efcff */
[----:B------:R0:W-:Y:S04]  /*1f70*/  STS.64 [R23], R4 ;  /* 0x0000000417007388 */ /* 0x0001e80000000a00 */
[----:B------:R0:W-:Y:S02]  /*1f80*/  STS.64 [R37], R6 ;  /* 0x0000000625007388 */ /* 0x0001e40000000a00 */
.L_x_11:
[----:B------:R-:W-:Y:S05]  /*1f90*/  BSYNC B0 ;  /* 0x0000000000007941 */ /* 0x000fea0003800000 */
.L_x_10:
[----:B------:R-:W-:Y:S06]  /*1fa0*/  BAR.SYNC.DEFER_BLOCKING 0x0 ;  /* 0x0000000000007b1d */ /* 0x000fec0000010000 */
[----:B------:R-:W-:Y:S01]  /*1fb0*/  BSSY B0, `(.L_x_17) ;  /* 0x0000005000007945 */ /* 0x000fe20003800000 */
[----:B------:R-:W-:Y:S05]  /*1fc0*/  @!P6 BRA `(.L_x_18) ;  /* 0x000000300000e947 */ /* 0x000fea0003800000 */
[----:B------:R-:W-:Y:S01]  /*1fd0*/  ISETP.NE.AND P0, PT, RZ, c[0x0][0x1ec], PT ;  /* 0x00007b00ff007a0c */ /* 0x000fe20003f05270 */
[----:B0-----:R0:W2:-:S12]  /*1fe0*/  LDS.128 R32, [R0] ;  /* 0x0000000000207984 */ /* 0x0010980000000c00 */
[----:B------:R0:W3:Y:S02]  /*1ff0*/  @!P0 LDS.128 R24, [R3] ;  /* 0x0000000003188984 */ /* 0x0000e40000000c00 */
.L_x_18:
[----:B------:R-:W-:Y:S05]  /*2000*/  BSYNC B0 ;  /* 0x0000000000007941 */ /* 0x000fea0003800000 */
.L_x_17:
[----:B------:R-:W-:Y:S06]  /*2010*/  BAR.SYNC.DEFER_BLOCKING 0x0 ;  /* 0x0000000000007b1d */ /* 0x000fec0000010000 */
[----:B------:R-:W-:Y:S05]  /*2020*/  BRA `(.L_x_7) ;  /* 0x00000aa000007947 */ /* 0x000fea0003800000 */
.L_x_6:
[----:B------:R-:W-:Y:S01]  /*2030*/  ISETP.NE.AND P0, PT, RZ, c[0x0][0x1ec], PT ;  /* 0x00007b00ff007a0c */ /* 0x000fe20003f05270 */
[----:B------:R-:W-:Y:S01]  /*2040*/  BSSY B0, `(.L_x_7) ;  /* 0x00000a8000007945 */ /* 0x000fe20003800000 */
[----:B0-----:R-:W-:-:S11]  /*2050*/  IADD3 R0, -R44, c[0x0][0x1ec], RZ ;  /* 0x00007b002c007a10 */ /* 0x001fd60007ffe1ff */
[----:B------:R-:W-:Y:S05]  /*2060*/  @!P0 BRA `(.L_x_19) ;  /* 0x0000045000008947 */ /* 0x000fea0003800000 */
        /* <DEDUP_REMOVED lines=8> */
[----:B------:R2:W-:Y:S08]  /*20f0*/  I2F R3, R17 ;  /* 0x0000001100037306 */ /* 0x0005f00000201400 */
[----:B0-----:R-:W0:Y:S01]  /*2100*/  MUFU.RCP R9, R7 ;  /* 0x0000000700097308 */ /* 0x001e220000001000 */
[--C-:B--2---:R-:W-:Y:S02]  /*2110*/  HADD2.F32 R17, -RZ, R35.reuse.H1_H1 ;  /* 0x30000023ff117230 */ /* 0x104fe40000004100 */
[----:B------:R-:W-:-:S05]  /*2120*/  HADD2.F32 R35, -RZ, R35.H0_H0 ;  /* 0x20000023ff237230 */ /* 0x000fca0000004100 */
        /* <DEDUP_REMOVED lines=8> */
[----:B------:R-:W-:Y:S03]  /*21b0*/  I2F R0, R0 ;  /* 0x0000000000007306 */ /* 0x000fe60000201400 */
        /* <DEDUP_REMOVED lines=8> */
[----:B------:R0:W4:Y:S01]  /*2240*/  MUFU.EX2 R9, -R8 ;  /* 0x8000000800097308 */ /* 0x0001220000000800 */
[----:B--2---:R-:W-:-:S04]  /*2250*/  FMUL.FTZ R6, R0, R5 ;  /* 0x0000000500067220 */ /* 0x004fc80000410000 */
[----:B------:R-:W-:Y:S02]  /*2260*/  FMUL.RZ R14, R6, 0.15915493667125701904 ;  /* 0x3e22f983060e7820 */ /* 0x000fe4000040c000 */
[C---:B---3--:R-:W-:Y:S01]  /*2270*/  FMUL.FTZ R5, R0.reuse, R7 ;  /* 0x0000000700057220 */ /* 0x048fe20000410000 */
[----:B------:R-:W-:Y:S01]  /*2280*/  MUFU.COS R3, R12 ;  /* 0x0000000c00037308 */ /* 0x000fe20000000000 */
[--C-:B0-----:R-:W-:Y:S02]  /*2290*/  HADD2.F32 R8, -RZ, R32.reuse.H1_H1 ;  /* 0x30000020ff087230 */ /* 0x101fe40000004100 */
[----:B------:R-:W-:Y:S01]  /*22a0*/  FMUL.RZ R5, R5, 0.15915493667125701904 ;  /* 0x3e22f98305057820 */ /* 0x000fe2000040c000 */
[----:B------:R-:W-:Y:S01]  /*22b0*/  HADD2.F32 R32, -RZ, R32.H0_H0 ;  /* 0x20000020ff207230 */ /* 0x000fe20000004100 */
[----:B----4-:R-:W-:-:S03]  /*22c0*/  FMUL.FTZ R0, R0, R9 ;  /* 0x0000000900007220 */ /* 0x010fc60000410000 */
[----:B------:R-:W0:Y:S01]  /*22d0*/  MUFU.SIN R4, R12 ;  /* 0x0000000c00047308 */ /* 0x000e220000000400 */
[----:B------:R-:W-:-:S07]  /*22e0*/  FMUL.RZ R15, R0, 0.15915493667125701904 ;  /* 0x3e22f983000f7820 */ /* 0x000fce000040c000 */
[----:B------:R-:W-:Y:S08]  /*22f0*/  MUFU.COS R6, R14 ;  /* 0x0000000e00067308 */ /* 0x000ff00000000000 */
[----:B------:R2:W3:Y:S01]  /*2300*/  MUFU.SIN R7, R14 ;  /* 0x0000000e00077308 */ /* 0x0004e20000000400 */
[----:B0-----:R-:W-:-:S04]  /*2310*/  FMUL.FTZ R0, R4, R8 ;  /* 0x0000000804007220 */ /* 0x001fc80000410000 */
[----:B------:R-:W-:-:S03]  /*2320*/  FFMA.FTZ R0, R3, R32, -R0 ;  /* 0x0000002003007223 */ /* 0x000fc60000010800 */
[----:B------:R-:W-:Y:S01]  /*2330*/  MUFU.COS R10, R5 ;  /* 0x00000005000a7308 */ /* 0x000fe20000000000 */
[--C-:B--2---:R-:W-:Y:S02]  /*2340*/  HADD2.F32 R14, -RZ, R34.reuse.H1_H1 ;  /* 0x30000022ff0e7230 */ /* 0x104fe40000004100 */
[----:B------:R-:W-:-:S05]  /*2350*/  HADD2.F32 R34, -RZ, R34.H0_H0 ;  /* 0x20000022ff227230 */ /* 0x000fca0000004100 */
[----:B------:R0:W2:Y:S01]  /*2360*/  MUFU.SIN R11, R5 ;  /* 0x00000005000b7308 */ /* 0x0000a20000000400 */
[----:B---3--:R-:W-:-:S04]  /*2370*/  FMUL.FTZ R9, R7, R16 ;  /* 0x0000001007097220 */ /* 0x008fc80000410000 */
[----:B------:R-:W-:-:S03]  /*2380*/  FFMA.FTZ R9, R6, R33, -R9 ;  /* 0x0000002106097223 */ /* 0x000fc60000010809 */
[----:B------:R-:W3:Y:S01]  /*2390*/  MUFU.SIN R13, R15 ;  /* 0x0000000f000d7308 */ /* 0x000ee20000000400 */
[----:B0-----:R-:W-:Y:S02]  /*23a0*/  FMUL.FTZ R5, R3, R8 ;  /* 0x0000000803057220 */ /* 0x001fe40000410000 */
[----:B------:R-:W-:Y:S02]  /*23b0*/  FMUL.FTZ R8, R6, R16 ;  /* 0x0000001006087220 */ /* 0x000fe40000410000 */
[----:B------:R-:W-:Y:S02]  /*23c0*/  FFMA.FTZ R5, R4, R32, R5 ;  /* 0x0000002004057223 */ /* 0x000fe40000010005 */
[----:B------:R-:W-:Y:S01]  /*23d0*/  FFMA.FTZ R8, R7, R33, R8 ;  /* 0x0000002107087223 */ /* 0x000fe20000010008 */
[----:B------:R-:W0:Y:S01]  /*23e0*/  MUFU.COS R12, R15 ;  /* 0x0000000f000c7308 */ /* 0x000e220000000000 */
[----:B--2---:R-:W-:Y:S01]  /*23f0*/  FMUL.FTZ R3, R11, R14 ;  /* 0x0000000e0b037220 */ /* 0x004fe20000410000 */
[----:B------:R-:W-:Y:S01]  /*2400*/  F2FP.PACK_AB R32, R5, R0 ;  /* 0x000000000520723e */ /* 0x000fe200000000ff */
[----:B------:R-:W-:Y:S01]  /*2410*/  FMUL.FTZ R4, R10, R14 ;  /* 0x0000000e0a047220 */ /* 0x000fe20000410000 */
[----:B------:R-:W-:Y:S01]  /*2420*/  F2FP.PACK_AB R33, R8, R9 ;  /* 0x000000090821723e */ /* 0x000fe200000000ff */
[----:B------:R-:W-:-:S02]  /*2430*/  FFMA.FTZ R3, R10, R34, -R3 ;  /* 0x000000220a037223 */ /* 0x000fc40000010803 */
[----:B------:R-:W-:Y:S02]  /*2440*/  FFMA.FTZ R4, R11, R34, R4 ;  /* 0x000000220b047223 */ /* 0x000fe40000010004 */
[----:B---3--:R-:W-:-:S03]  /*2450*/  FMUL.FTZ R7, R13, R17 ;  /* 0x000000110d077220 */ /* 0x008fc60000410000 */
[----:B------:R-:W-:Y:S01]  /*2460*/  F2FP.PACK_AB R34, R4, R3 ;  /* 0x000000030422723e */ /* 0x000fe200000000ff */
[C---:B0-----:R-:W-:Y:S02]  /*2470*/  FMUL.FTZ R6, R12.reuse, R17 ;  /* 0x000000110c067220 */ /* 0x041fe40000410000 */
[-C--:B------:R-:W-:Y:S02]  /*2480*/  FFMA.FTZ R7, R12, R35.reuse, -R7 ;  /* 0x000000230c077223 */ /* 0x080fe40000010807 */
[----:B------:R-:W-:-:S05]  /*2490*/  FFMA.FTZ R6, R13, R35, R6 ;  /* 0x000000230d067223 */ /* 0x000fca0000010006 */
[----:B------:R-:W-:Y:S01]  /*24a0*/  F2FP.PACK_AB R35, R6, R7 ;  /* 0x000000070623723e */ /* 0x000fe200000000ff */
[----:B------:R-:W-:Y:S05]  /*24b0*/  BRA `(.L_x_20) ;  /* 0x0000060000007947 */ /* 0x000fea0003800000 */
.L_x_19:
[----:B------:R-:W-:-:S13]  /*24c0*/  ISETP.GE.AND P0, PT, R17, c[0x0][0x1e0], PT ;  /* 0x0000780011007a0c */ /* 0x000fda0003f06270 */
[----:B------:R-:W-:Y:S05]  /*24d0*/  @P0 BRA `(.L_x_20) ;  /* 0x000005e000000947 */ /* 0x000fea0003800000 */
[----:B------:R-:W0:Y:S01]  /*24e0*/  I2F R3, c[0x0][0x1e0] ;  /* 0x0000780000037b06 */ /* 0x000e220000201400 */
[C---:B------:R-:W-:Y:S01]  /*24f0*/  IADD3 R6, R17.reuse, 0x2, RZ ;  /* 0x0000000211067810 */ /* 0x040fe20007ffe0ff */
[--C-:B------:R-:W-:Y:S01]  /*2500*/  HADD2.F32 R14, -RZ, R25.reuse.H1_H1 ;  /* 0x30000019ff0e7230 */ /* 0x100fe20000004100 */
[C---:B------:R-:W-:Y:S01]  /*2510*/  IADD3 R10, R17.reuse, 0x4, RZ ;  /* 0x00000004110a7810 */ /* 0x040fe20007ffe0ff */
[----:B------:R-:W-:Y:S01]  /*2520*/  HADD2.F32 R25, -RZ, R25.H0_H0 ;  /* 0x20000019ff197230 */ /* 0x000fe20000004100 */
[----:B------:R-:W-:Y:S01]  /*2530*/  IADD3 R11, R17, 0x6, RZ ;  /* 0x00000006110b7810 */ /* 0x000fe20007ffe0ff */
[----:B------:R-:W-:Y:S02]  /*2540*/  HADD2.F32 R23, -RZ, R35.H1_H1 ;  /* 0x30000023ff177230 */ /* 0x000fe40000004100 */
[----:B------:R2:W-:Y:S01]  /*2550*/  I2F R4, R17 ;  /* 0x0000001100047306 */ /* 0x0005e20000201400 */
[----:B------:R-:W-:Y:S02]  /*2560*/  HADD2.F32 R19, -RZ, R26.H1_H1 ;  /* 0x3000001aff137230 */ /* 0x000fe40000004100 */
[----:B------:R-:W-:-:S02]  /*2570*/  HADD2.F32 R36, -RZ, R27.H1_H1 ;  /* 0x3000001bff247230 */ /* 0x000fc40000004100 */
[----:B------:R-:W-:Y:S02]  /*2580*/  HADD2.F32 R35, -RZ, R35.H0_H0 ;  /* 0x20000023ff237230 */ /* 0x000fe40000004100 */
[----:B------:R-:W-:Y:S01]  /*2590*/  HADD2.F32 R26, -RZ, R26.H0_H0 ;  /* 0x2000001aff1a7230 */ /* 0x000fe20000004100 */
[----:B0-----:R-:W0:Y:S01]  /*25a0*/  MUFU.RCP R3, R3 ;  /* 0x0000000300037308 */ /* 0x001e220000001000 */
[--C-:B--2---:R-:W-:Y:S02]  /*25b0*/  HADD2.F32 R17, -RZ, R34.reuse.H1_H1 ;  /* 0x30000022ff117230 */ /* 0x104fe40000004100 */
[----:B------:R-:W-:Y:S02]  /*25c0*/  HADD2.F32 R34, -RZ, R34.H0_H0 ;  /* 0x20000022ff227230 */ /* 0x000fe40000004100 */
[----:B------:R-:W-:-:S03]  /*25d0*/  HADD2.F32 R27, -RZ, R27.H0_H0 ;  /* 0x2000001bff1b7230 */ /* 0x000fc60000004100 */
[----:B------:R-:W2:Y:S08]  /*25e0*/  I2F R6, R6 ;  /* 0x0000000600067306 */ /* 0x000eb00000201400 */
        /* <DEDUP_REMOVED lines=13> */
[----:B------:R3:W4:Y:S01]  /*26c0*/  MUFU.EX2 R3, -R6 ;  /* 0x8000000600037308 */ /* 0x0007220000000800 */
[----:B--2---:R-:W-:-:S04]  /*26d0*/  FMUL.FTZ R5, R0, R5 ;  /* 0x0000000500057220 */ /* 0x004fc80000410000 */
[----:B------:R-:W-:-:S03]  /*26e0*/  FMUL.RZ R5, R5, 0.15915493667125701904 ;  /* 0x3e22f98305057820 */ /* 0x000fc6000040c000 */
[----:B------:R2:W5:Y:S01]  /*26f0*/  MUFU.EX2 R11, -R12 ;  /* 0x8000000c000b7308 */ /* 0x0005620000000800 */
[----:B0-----:R-:W-:Y:S01]  /*2700*/  FMUL.FTZ R9, R0, R9 ;  /* 0x0000000900097220 */ /* 0x001fe20000410000 */
[--C-:B---3--:R-:W-:Y:S02]  /*2710*/  HADD2.F32 R6, -RZ, R24.reuse.H1_H1 ;  /* 0x30000018ff067230 */ /* 0x108fe40000004100 */
[----:B------:R-:W-:Y:S01]  /*2720*/  HADD2.F32 R24, -RZ, R24.H0_H0 ;  /* 0x20000018ff187230 */ /* 0x000fe20000004100 */
[----:B------:R-:W-:-:S03]  /*2730*/  FMUL.RZ R9, R9, 0.15915493667125701904 ;  /* 0x3e22f98309097820 */ /* 0x000fc6000040c000 */
[----:B------:R-:W0:Y:S01]  /*2740*/  MUFU.SIN R4, R5 ;  /* 0x0000000500047308 */ /* 0x000e220000000400 */
[----:B----4-:R-:W-:Y:S01]  /*2750*/  FMUL.FTZ R10, R0, R3 ;  /* 0x00000003000a7220 */ /* 0x010fe20000410000 */
[--C-:B------:R-:W-:Y:S02]  /*2760*/  HADD2.F32 R3, -RZ, R32.reuse.H1_H1 ;  /* 0x30000020ff037230 */ /* 0x100fe40000004100 */
[----:B------:R-:W-:Y:S01]  /*2770*/  HADD2.F32 R32, -RZ, R32.H0_H0 ;  /* 0x20000020ff207230 */ /* 0x000fe20000004100 */
[----:B------:R-:W-:Y:S01]  /*2780*/  FMUL.RZ R10, R10, 0.15915493667125701904 ;  /* 0x3e22f9830a0a7820 */ /* 0x000fe2000040c000 */
[--C-:B--2---:R-:W-:Y:S02]  /*2790*/  HADD2.F32 R12, -RZ, R33.reuse.H1_H1 ;  /* 0x30000021ff0c7230 */ /* 0x104fe40000004100 */
[----:B------:R0:W2:Y:S01]  /*27a0*/  MUFU.COS R7, R5 ;  /* 0x0000000500077308 */ /* 0x0000a20000000000 */
[----:B-----5:R-:W-:Y:S01]  /*27b0*/  FMUL.FTZ R11, R0, R11 ;  /* 0x0000000b000b7220 */ /* 0x020fe20000410000 */
[----:B------:R-:W-:-:S03]  /*27c0*/  HADD2.F32 R33, -RZ, R33.H0_H0 ;  /* 0x20000021ff217230 */ /* 0x000fc60000004100 */
[----:B------:R-:W-:-:S03]  /*27d0*/  FMUL.RZ R20, R11, 0.15915493667125701904 ;  /* 0x3e22f9830b147820 */ /* 0x000fc6000040c000 */
[----:B------:R-:W3:Y:S01]  /*27e0*/  MUFU.SIN R8, R9 ;  /* 0x0000000900087308 */ /* 0x000ee20000000400 */
[C---:B0-----:R-:W-:Y:S02]  /*27f0*/  FMUL.FTZ R5, R4.reuse, R3 ;  /* 0x0000000304057220 */ /* 0x041fe40000410000 */
[----:B------:R-:W-:-:S05]  /*2800*/  FMUL.FTZ R0, R4, R6 ;  /* 0x0000000604007220 */ /* 0x000fca0000410000 */
[----:B------:R0:W4:Y:S01]  /*2810*/  MUFU.COS R13, R9 ;  /* 0x00000009000d7308 */ /* 0x0001220000000000 */
[----:B--2---:R-:W-:-:S07]  /*2820*/  FFMA.FTZ R0, R7, R24, -R0 ;  /* 0x0000001807007223 */ /* 0x004fce0000010800 */
[----:B------:R-:W2:Y:S01]  /*2830*/  MUFU.SIN R16, R10 ;  /* 0x0000000a00107308 */ /* 0x000ea20000000400 */
[C---:B0-----:R-:W-:Y:S02]  /*2840*/  FMUL.FTZ R9, R7.reuse, R3 ;  /* 0x0000000307097220 */ /* 0x041fe40000410000 */
[----:B------:R-:W-:Y:S02]  /*2850*/  FMUL.FTZ R3, R7, R6 ;  /* 0x0000000607037220 */ /* 0x000fe40000410000 */
[----:B---3--:R-:W-:Y:S02]  /*2860*/  FMUL.FTZ R6, R8, R12 ;  /* 0x0000000c08067220 */ /* 0x008fe40000410000 */
[C---:B------:R-:W-:Y:S01]  /*2870*/  FFMA.FTZ R11, R4.reuse, R32, R9 ;  /* 0x00000020040b7223 */ /* 0x040fe20000010009 */
[----:B------:R0:W3:Y:S01]  /*2880*/  MUFU.COS R15, R10 ;  /* 0x0000000a000f7308 */ /* 0x0000e20000000000 */
[----:B------:R-:W-:Y:S02]  /*2890*/  FFMA.FTZ R3, R4, R24, R3 ;  /* 0x0000001804037223 */ /* 0x000fe40000010003 */
[----:B------:R-:W-:-:S03]  /*28a0*/  FMUL.FTZ R4, R8, R14 ;  /* 0x0000000e08047220 */ /* 0x000fc60000410000 */
[----:B------:R-:W-:Y:S01]  /*28b0*/  F2FP.PACK_AB R24, R3, R0 ;  /* 0x000000000318723e */ /* 0x000fe200000000ff */
[----:B----4-:R-:W-:Y:S01]  /*28c0*/  FFMA.FTZ R4, R13, R25, -R4 ;  /* 0x000000190d047223 */ /* 0x010fe20000010804 */
[----:B------:R-:W4:Y:S01]  /*28d0*/  MUFU.SIN R22, R20 ;  /* 0x0000001400167308 */ /* 0x000f220000000400 */
[----:B0-----:R-:W-:Y:S02]  /*28e0*/  FFMA.FTZ R10, R7, R32, -R5 ;  /* 0x00000020070a7223 */ /* 0x001fe40000010805 */
[C---:B------:R-:W-:Y:S02]  /*28f0*/  FMUL.FTZ R7, R13.reuse, R12 ;  /* 0x0000000c0d077220 */ /* 0x040fe40000410000 */
[----:B------:R-:W-:Y:S01]  /*2900*/  FMUL.FTZ R5, R13, R14 ;  /* 0x0000000e0d057220 */ /* 0x000fe20000410000 */
[----:B------:R-:W-:Y:S01]  /*2910*/  F2FP.PACK_AB R32, R11, R10 ;  /* 0x0000000a0b20723e */ /* 0x000fe200000000ff */
[-C--:B------:R-:W-:Y:S01]  /*2920*/  FFMA.FTZ R12, R13, R33.reuse, -R6 ;  /* 0x000000210d0c7223 */ /* 0x080fe20000010806 */
[----:B------:R-:W0:Y:S01]  /*2930*/  MUFU.COS R21, R20 ;  /* 0x0000001400157308 */ /* 0x000e220000000000 */
[----:B------:R-:W-:-:S02]  /*2940*/  FFMA.FTZ R33, R8, R33, R7 ;  /* 0x0000002108217223 */ /* 0x000fc40000010007 */
[----:B------:R-:W-:Y:S02]  /*2950*/  FFMA.FTZ R5, R8, R25, R5 ;  /* 0x0000001908057223 */ /* 0x000fe40000010005 */
[-C--:B--2---:R-:W-:Y:S01]  /*2960*/  FMUL.FTZ R8, R16, R17.reuse ;  /* 0x0000001110087220 */ /* 0x084fe20000410000 */
[----:B------:R-:W-:Y:S01]  /*2970*/  F2FP.PACK_AB R33, R33, R12 ;  /* 0x0000000c2121723e */ /* 0x000fe200000000ff */
[----:B---3--:R-:W-:Y:S01]  /*2980*/  FMUL.FTZ R17, R15, R17 ;  /* 0x000000110f117220 */ /* 0x008fe20000410000 */
[----:B------:R-:W-:Y:S01]  /*2990*/  F2FP.PACK_AB R25, R5, R4 ;  /* 0x000000040519723e */ /* 0x000fe200000000ff */
[----:B------:R-:W-:Y:S02]  /*29a0*/  FFMA.FTZ R13, R15, R34, -R8 ;  /* 0x000000220f0d7223 */ /* 0x000fe40000010808 */
[----:B----4-:R-:W-:Y:S02]  /*29b0*/  FMUL.FTZ R14, R22, R23 ;  /* 0x00000017160e7220 */ /* 0x010fe40000410000 */
[----:B------:R-:W-:-:S02]  /*29c0*/  FMUL.FTZ R6, R16, R19 ;  /* 0x0000001310067220 */ /* 0x000fc40000410000 */
[----:B------:R-:W-:Y:S02]  /*29d0*/  FMUL.FTZ R7, R15, R19 ;  /* 0x000000130f077220 */ /* 0x000fe40000410000 */
[C---:B0-----:R-:W-:Y:S02]  /*29e0*/  FMUL.FTZ R23, R21.reuse, R23 ;  /* 0x0000001715177220 */ /* 0x041fe40000410000 */
[-C--:B------:R-:W-:Y:S02]  /*29f0*/  FMUL.FTZ R8, R22, R36.reuse ;  /* 0x0000002416087220 */ /* 0x080fe40000410000 */
[C---:B------:R-:W-:Y:S02]  /*2a00*/  FMUL.FTZ R9, R21.reuse, R36 ;  /* 0x0000002415097220 */ /* 0x040fe40000410000 */
[----:B------:R-:W-:Y:S02]  /*2a10*/  FFMA.FTZ R14, R21, R35, -R14 ;  /* 0x00000023150e7223 */ /* 0x000fe4000001080e */
[----:B------:R-:W-:-:S02]  /*2a20*/  FFMA.FTZ R34, R16, R34, R17 ;  /* 0x0000002210227223 */ /* 0x000fc40000010011 */
[-C--:B------:R-:W-:Y:S02]  /*2a30*/  FFMA.FTZ R6, R15, R26.reuse, -R6 ;  /* 0x0000001a0f067223 */ /* 0x080fe40000010806 */
[----:B------:R-:W-:Y:S01]  /*2a40*/  FFMA.FTZ R7, R16, R26, R7 ;  /* 0x0000001a10077223 */ /* 0x000fe20000010007 */
[----:B------:R-:W-:Y:S01]  /*2a50*/  F2FP.PACK_AB R34, R34, R13 ;  /* 0x0000000d2222723e */ /* 0x000fe200000000ff */
[C---:B------:R-:W-:Y:S02]  /*2a60*/  FFMA.FTZ R35, R22.reuse, R35, R23 ;  /* 0x0000002316237223 */ /* 0x040fe40000010017 */
[-C--:B------:R-:W-:Y:S01]  /*2a70*/  FFMA.FTZ R8, R21, R27.reuse, -R8 ;  /* 0x0000001b15087223 */ /* 0x080fe20000010808 */
[----:B------:R-:W-:Y:S01]  /*2a80*/  F2FP.PACK_AB R26, R7, R6 ;  /* 0x00000006071a723e */ /* 0x000fe200000000ff */
[----:B------:R-:W-:Y:S01]  /*2a90*/  FFMA.FTZ R9, R22, R27, R9 ;  /* 0x0000001b16097223 */ /* 0x000fe20000010009 */
[----:B------:R-:W-:-:S04]  /*2aa0*/  F2FP.PACK_AB R35, R35, R14 ;  /* 0x0000000e2323723e */ /* 0x000fc800000000ff */
[----:B------:R-:W-:Y:S02]  /*2ab0*/  F2FP.PACK_AB R27, R9, R8 ;  /* 0x00000008091b723e */ /* 0x000fe400000000ff */
.L_x_20:
[----:B------:R-:W-:Y:S05]  /*2ac0*/  BSYNC B0 ;  /* 0x0000000000007941 */ /* 0x000fea0003800000 */
.L_x_7:
[----:B------:R-:W-:Y:S01]  /*2ad0*/  ISETP.GT.AND P0, PT, R40, 0x1f, PT ;  /* 0x0000001f2800780c */ /* 0x000fe20003f04270 */
[----:B------:R-:W-:Y:S01]  /*2ae0*/  BSSY B0, `(.L_x_21) ;  /* 0x000001f000007945 */ /* 0x000fe20003800000 */
[----:B0-----:R-:W-:-:S11]  /*2af0*/  IMAD.MOV.U32 R0, RZ, RZ, RZ ;  /* 0x000000ffff007224 */ /* 0x001fd600078e00ff */
[----:B------:R-:W-:Y:S05]  /*2b00*/  @P0 BRA `(.L_x_22) ;  /* 0x000001c000000947 */ /* 0x000fea0003800000 */
[----:B------:R-:W-:Y:S01]  /*2b10*/  ISETP.NE.AND P1, PT, RZ, c[0x0][0x1ec], PT ;  /* 0x00007b00ff007a0c */ /* 0x000fe20003f25270 */
[----:B--23--:R-:W-:Y:S01]  /*2b20*/  HMUL2 R12, R33, R25 ;  /* 0x00000019210c7232 */ /* 0x00cfe20000000000 */
[----:B------:R0:W-:Y:S02]  /*2b30*/  STS.128 [R40.X16+0x40], R32 ;  /* 0x0000402028007388 */ /* 0x0001e4000000cc00 */
[----:B------:R-:W-:-:S03]  /*2b40*/  ISETP.GT.OR P0, PT, R40, 0x1b, P1 ;  /* 0x0000001b2800780c */ /* 0x000fc60000f04670 */
[----:B------:R-:W-:-:S06]  /*2b50*/  HFMA2.MMA R13, R32, R24, R12 ;  /* 0x00000018200d7235 */ /* 0x000fcc000000000c */
[----:B------:R0:W-:Y:S04]  /*2b60*/  @!P1 STS.128 [R40.X16+0x240], R28 ;  /* 0x0002401c28009388 */ /* 0x0001e8000000cc00 */
[----:B------:R-:W-:Y:S01]  /*2b70*/  @!P0 IMAD.SHL.U32 R3, R42, 0x8, RZ ;  /* 0x000000082a038824 */ /* 0x000fe200078e00ff */
[----:B------:R-:W-:Y:S01]  /*2b80*/  HFMA2 R13, R34, R26, R13 ;  /* 0x0000001a220d7231 */ /* 0x000fe2000000000d */
[----:B------:R-:W-:Y:S02]  /*2b90*/  @!P0 IMAD.MOV.U32 R4, RZ, RZ, 0x2 ;  /* 0x00000002ff048424 */ /* 0x000fe400078e00ff */
[----:B------:R-:W-:-:S03]  /*2ba0*/  @!P0 IMAD R3, R18, c[0x0][0x1d4], R3 ;  /* 0x0000750012038a24 */ /* 0x000fc600078e0203 */
[----:B------:R-:W-:Y:S01]  /*2bb0*/  HFMA2.MMA R13, R35, R27, R13 ;  /* 0x0000001b230d7235 */ /* 0x000fe2000000000d */
[----:B------:R-:W-:-:S05]  /*2bc0*/  @!P0 IMAD.WIDE R4, R3, R4, c[0x0][0x198] ;  /* 0x0000660003048625 */ /* 0x000fca00078e0204 */
[----:B------:R0:W-:Y:S04]  /*2bd0*/  @!P0 STG.E.128 [R4.64], R24 ;  /* 0x0000001804008986 */ /* 0x0001e8000c101d24 */
[--C-:B------:R-:W-:Y:S02]  /*2be0*/  HADD2.F32 R0, -RZ, R13.reuse.H0_H0 ;  /* 0x2000000dff007230 */ /* 0x100fe40000004100 */
[----:B------:R-:W-:-:S05]  /*2bf0*/  HADD2.F32 R13, -RZ, R13.H1_H1 ;  /* 0x3000000dff0d7230 */ /* 0x000fca0000004100 */
[----:B------:R-:W-:Y:S01]  /*2c00*/  FADD.FTZ R6, R0, R13 ;  /* 0x0000000d00067221 */ /* 0x000fe20000010000 */
[----:B------:R-:W-:Y:S05]  /*2c10*/  BRA.DIV ~URZ, `(.L_x_23) ;  /* 0x0000b7f27f007947 */ /* 0x000fea000b800000 */
[----:B------:R2:W3:Y:S02]  /*2c20*/  SHFL.BFLY PT, R0, R6, 0x10, 0x1f ;  /* 0x0e001f0006007f89 */ /* 0x0004e400000e0000 */
.L_x_166:
[----:B---3--:R-:W-:Y:S01]  /*2c30*/  FADD.FTZ R9, R6, R0 ;  /* 0x0000000006097221 */ /* 0x008fe20000010000 */
[----:B------:R-:W-:Y:S05]  /*2c40*/  BRA.DIV ~URZ, `(.L_x_24) ;  /* 0x0000b8227f007947 */ /* 0x000fea000b800000 */
[----:B------:R-:W3:Y:S02]  /*2c50*/  SHFL.BFLY PT, R0, R9, 0x8, 0x1f ;  /* 0x0d001f0009007f89 */ /* 0x000ee400000e0000 */
[----:B---3--:R-:W-:-:S05]  /*2c60*/  FADD.FTZ R0, R9, R0 ;  /* 0x0000000009007221 */ /* 0x008fca0000010000 */
[----:B------:R-:W3:Y:S02]  /*2c70*/  SHFL.BFLY PT, R3, R0, 0x4, 0x1f ;  /* 0x0c801f0000037f89 */ /* 0x000ee400000e0000 */
[----:B---3--:R-:W-:-:S05]  /*2c80*/  FADD.FTZ R3, R0, R3 ;  /* 0x0000000300037221 */ /* 0x008fca0000010000 */
[----:B0-----:R-:W0:Y:S02]  /*2c90*/  SHFL.BFLY PT, R4, R3, 0x2, 0x1f ;  /* 0x0c401f0003047f89 */ /* 0x001e2400000e0000 */
[----:B0-2---:R-:W-:-:S05]  /*2ca0*/  FADD.FTZ R6, R3, R4 ;  /* 0x0000000403067221 */ /* 0x005fca0000010000 */
[----:B------:R0:W2:Y:S02]  /*2cb0*/  SHFL.BFLY PT, R5, R6, 0x1, 0x1f ;  /* 0x0c201f0006057f89 */ /* 0x0000a400000e0000 */
.L_x_167:
[----:B--2---:R-:W-:Y:S02]  /*2cc0*/  FADD.FTZ R0, R5, R6 ;  /* 0x0000000605007221 */ /* 0x004fe40000010000 */
.L_x_22:
[----:B------:R-:W-:Y:S05]  /*2cd0*/  BSYNC B0 ;  /* 0x0000000000007941 */ /* 0x000fea0003800000 */
.L_x_21:
[----:B0-----:R-:W0:Y:S01]  /*2ce0*/  S2R R6, SR_TID.X ;  /* 0x0000000000067919 */ /* 0x001e220000002100 */
[C---:B------:R-:W-:Y:S01]  /*2cf0*/  IADD3 R248, R250.reuse, -c[0x0][0x1d4], RZ ;  /* 0x80007500faf87a10 */ /* 0x040fe20007ffe0ff */
[----:B------:R-:W-:Y:S01]  /*2d00*/  IMAD.MOV.U32 R252, RZ, RZ, -0x800001 ;  /* 0xff7ffffffffc7424 */ /* 0x000fe200078e00ff */
[----:B------:R-:W-:Y:S01]  /*2d10*/  IADD3 R9, R250, -0x1, RZ ;  /* 0xfffffffffa097810 */ /* 0x000fe20007ffe0ff */
[----:B------:R-:W4:Y:S01]  /*2d20*/  S2R R8, SR_CTAID.X ;  /* 0x0000000000087919 */ /* 0x000f220000002500 */
[----:B------:R-:W-:Y:S02]  /*2d30*/  IMNMX R248, RZ, R248, !PT ;  /* 0x000000f8fff87217 */ /* 0x000fe40007800200 */
[----:B0-----:R-:W-:-:S13]  /*2d40*/  ISETP.NE.AND P0, PT, R6, RZ, PT ;  /* 0x000000ff0600720c */ /* 0x001fda0003f05270 */
[----:B------:R-:W-:Y:S05]  /*2d50*/  @P0 BRA `(.L_x_25) ;  /* 0x000000f000000947 */ /* 0x000fea0003800000 */
[----:B----4-:R-:W-:Y:S01]  /*2d60*/  ISETP.NE.U32.AND P0, PT, RZ, c[0x0][0x218], PT ;  /* 0x00008600ff007a0c */ /* 0x010fe20003f05070 */
[----:B------:R-:W-:Y:S02]  /*2d70*/  IMAD.IADD R7, R9, 0x1, -R248 ;  /* 0x0000000109077824 */ /* 0x000fe400078e0af8 */
[----:B------:R-:W-:Y:S01]  /*2d80*/  FMUL.FTZ R252, R0, c[0x0][0x1f0] ;  /* 0x00007c0000fc7a20 */ /* 0x000fe20000410000 */
[----:B------:R-:W-:-:S13]  /*2d90*/  ISETP.NE.AND.EX P0, PT, RZ, c[0x0][0x21c], PT, P0 ;  /* 0x00008700ff007a0c */ /* 0x000fda0003f05300 */
[----:B------:R-:W-:Y:S05]  /*2da0*/  @!P0 BRA `(.L_x_26) ;  /* 0x0000009000008947 */ /* 0x000fea0003800000 */
[----:B------:R-:W4:Y:S01]  /*2db0*/  LDL R3, [R1+0x260] ;  /* 0x0002600001037983 */ /* 0x000f220000100800 */
[----:B------:R-:W-:Y:S02]  /*2dc0*/  IMAD.MOV.U32 R4, RZ, RZ, 0x2 ;  /* 0x00000002ff047424 */ /* 0x000fe400078e00ff */
[----:B----4-:R-:W-:-:S04]  /*2dd0*/  IMAD.IADD R0, R9, 0x1, -R3 ;  /* 0x0000000109007824 */ /* 0x010fc800078e0a03 */
[----:B------:R-:W-:-:S04]  /*2de0*/  IMAD R3, R8, c[0x0][0x220], R0 ;  /* 0x0000880008037a24 */ /* 0x000fc800078e0200 */
[----:B------:R-:W-:-:S04]  /*2df0*/  IMAD R3, R3, c[0x0][0x220], R0 ;  /* 0x0000880003037a24 */ /* 0x000fc800078e0200 */
[----:B------:R-:W-:-:S06]  /*2e00*/  IMAD.WIDE R4, R3, R4, c[0x0][0x218] ;  /* 0x0000860003047625 */ /* 0x000fcc00078e0204 */
[----:B------:R-:W4:Y:S02]  /*2e10*/  LDG.E.U16 R4, [R4.64] ;  /* 0x0000002404047981 */ /* 0x000f24000c1e1500 */
[----:B----4-:R-:W-:-:S05]  /*2e20*/  HADD2.F32 R3, -RZ, R4.H0_H0 ;  /* 0x20000004ff037230 */ /* 0x010fca0000004100 */
[----:B------:R-:W-:-:S05]  /*2e30*/  FADD.FTZ R252, R252, R3 ;  /* 0x00000003fcfc7221 */ /* 0x000fca0000010000 */
.L_x_26:
[----:B------:R0:W-:Y:S02]  /*2e40*/  STS [R7.X4+0x440], R252 ;  /* 0x000440fc07007388 */ /* 0x0001e40000004800 */
.L_x_25:
[----:B----4-:R-:W-:Y:S02]  /*2e50*/  WARPSYNC 0xffffffff ;  /* 0xffffffff00007948 */ /* 0x010fe40003800000 */
[----:B------:R-:W-:Y:S06]  /*2e60*/  BAR.SYNC.DEFER_BLOCKING 0x0 ;  /* 0x0000000000007b1d */ /* 0x000fec0000010000 */
[----:B------:R-:W-:Y:S02]  /*2e70*/  ULDC UR4, c[0x0][0x1ec] ;  /* 0x00007b0000047ab9 */ /* 0x000fe40000000800 */
[----:B------:R-:W-:-:S06]  /*2e80*/  UISETP.NE.AND UP0, UPT, URZ, UR4, UPT ;  /* 0x000000043f00728c */ /* 0x000fcc000bf05270 */
[----:B------:R-:W-:Y:S01]  /*2e90*/  PLOP3.LUT P2, PT, PT, PT, UP0, 0x80, 0x0 ;  /* 0x000000000000781c */ /* 0x000fe20003f4f008 */
[----:B------:R-:W4:Y:S04]  /*2ea0*/  LDS.128 R20, [0x40] ;  /* 0x00004000ff147984 */ /* 0x000f280000000c00 */
[----:B------:R-:W5:Y:S04]  /*2eb0*/  LDS.128 R16, [0x50] ;  /* 0x00005000ff107984 */ /* 0x000f680000000c00 */
[----:B------:R-:W0:Y:S04]  /*2ec0*/  LDS.128 R12, [0x60] ;  /* 0x00006000ff0c7984 */ /* 0x000e280000000c00 */
[----:B----4-:R-:W-:Y:S04]  /*2ed0*/  STL.64 [R1+0x250], R20 ;  /* 0x0002501401007387 */ /* 0x010fe80000100a00 */
[----:B------:R-:W-:Y:S04]  /*2ee0*/  STL.64 [R1+0x258], R22 ;  /* 0x0002581601007387 */ /* 0x000fe80000100a00 */
[----:B------:R-:W4:Y:S04]  /*2ef0*/  LDS.128 R20, [0x70] ;  /* 0x00007000ff147984 */ /* 0x000f280000000c00 */
[----:B-----5:R-:W-:Y:S04]  /*2f00*/  STL.64 [R1+0x240], R16 ;  /* 0x0002401001007387 */ /* 0x020fe80000100a00 */
[----:B------:R-:W-:Y:S04]  /*2f10*/  STL.64 [R1+0x248], R18 ;  /* 0x0002481201007387 */ /* 0x000fe80000100a00 */
[----:B------:R-:W5:Y:S04]  /*2f20*/  LDS.128 R16, [0x80] ;  /* 0x00008000ff107984 */ /* 0x000f680000000c00 */
[----:B0-----:R-:W-:Y:S04]  /*2f30*/  STL.64 [R1+0x230], R12 ;  /* 0x0002300c01007387 */ /* 0x001fe80000100a00 */
[----:B------:R-:W-:Y:S04]  /*2f40*/  STL.64 [R1+0x238], R14 ;  /* 0x0002380e01007387 */ /* 0x000fe80000100a00 */
        /* <DEDUP_REMOVED lines=64> */
[----:B----4-:R4:W-:Y:S04]  /*3350*/  STL.64 [R1+0xd0], R20 ;  /* 0x0000d01401007387 */ /* 0x0109e80000100a00 */
[----:B------:R4:W-:Y:S04]  /*3360*/  STL.64 [R1+0xd8], R22 ;  /* 0x0000d81601007387 */ /* 0x0009e80000100a00 */
[----:B-----5:R4:W-:Y:S04]  /*3370*/  STL.64 [R1+0xc0], R16 ;  /* 0x0000c01001007387 */ /* 0x0209e80000100a00 */
[----:B------:R4:W-:Y:S04]  /*3380*/  STL.64 [R1+0xc8], R18 ;  /* 0x0000c81201007387 */ /* 0x0009e80000100a00 */
[----:B0-----:R4:W-:Y:S04]  /*3390*/  STL.64 [R1+0xb0], R12 ;  /* 0x0000b00c01007387 */ /* 0x0019e80000100a00 */
[----:B------:R4:W-:Y:S01]  /*33a0*/  STL.64 [R1+0xb8], R14 ;  /* 0x0000b80e01007387 */ /* 0x0009e20000100a00 */
[----:B------:R-:W-:Y:S05]  /*33b0*/  @P2 BRA `(.L_x_27) ;  /* 0x000002c000002947 */ /* 0x000fea0003800000 */
[----:B----4-:R-:W0:Y:S04]  /*33c0*/  LDS.128 R20, [0x240] ;  /* 0x00024000ff147984 */ /* 0x010e280000000c00 */
[----:B------:R-:W4:Y:S04]  /*33d0*/  LDS.128 R16, [0x250] ;  /* 0x00025000ff107984 */ /* 0x000f280000000c00 */
[----:B------:R-:W5:Y:S04]  /*33e0*/  LDS.128 R12, [0x260] ;  /* 0x00026000ff0c7984 */ /* 0x000f680000000c00 */
[----:B------:R-:W-:Y:S04]  /*33f0*/  LDS.128 R244, [0x2a0] ;  /* 0x0002a000fff47984 */ /* 0x000fe80000000c00 */
[----:B------:R-:W-:Y:S04]  /*3400*/  LDS.128 R240, [0x2b0] ;  /* 0x0002b000fff07984 */ /* 0x000fe80000000c00 */
[----:B------:R-:W-:Y:S04]  /*3410*/  LDS.128 R236, [0x2c0] ;  /* 0x0002c000ffec7984 */ /* 0x000fe80000000c00 */
[----:B------:R-:W-:Y:S04]  /*3420*/  LDS.128 R232, [0x2d0] ;  /* 0x0002d000ffe87984 */ /* 0x000fe80000000c00 */
[----:B---3--:R-:W-:Y:S04]  /*3430*/  LDS.128 R24, [0x300] ;  /* 0x00030000ff187984 */ /* 0x008fe80000000c00 */
[----:B------:R-:W-:Y:S04]  /*3440*/  LDS.128 R28, [0x310] ;  /* 0x00031000ff1c7984 */ /* 0x000fe80000000c00 */
[----:B--2---:R-:W-:Y:S04]  /*3450*/  LDS.128 R32, [0x320] ;  /* 0x00032000ff207984 */ /* 0x004fe80000000c00 */
[----:B0-----:R-:W-:Y:S04]  /*3460*/  STL.64 [R1+0x50], R20 ;  /* 0x0000501401007387 */ /* 0x001fe80000100a00 */
[----:B------:R-:W-:Y:S04]  /*3470*/  STL.64 [R1+0x58], R22 ;  /* 0x0000581601007387 */ /* 0x000fe80000100a00 */
[----:B------:R-:W0:Y:S04]  /*3480*/  LDS.128 R20, [0x270] ;  /* 0x00027000ff147984 */ /* 0x000e280000000c00 */
[----:B----4-:R-:W-:Y:S04]  /*3490*/  STL.64 [R1+0x40], R16 ;  /* 0x0000401001007387 */ /* 0x010fe80000100a00 */
[----:B------:R-:W-:Y:S04]  /*34a0*/  STL.64 [R1+0x48], R18 ;  /* 0x0000481201007387 */ /* 0x000fe80000100a00 */
[----:B------:R-:W2:Y:S04]  /*34b0*/  LDS.128 R16, [0x280] ;  /* 0x00028000ff107984 */ /* 0x000ea80000000c00 */
[----:B-----5:R-:W-:Y:S04]  /*34c0*/  STL.64 [R1+0x30], R12 ;  /* 0x0000300c01007387 */ /* 0x020fe80000100a00 */
[----:B------:R-:W-:Y:S04]  /*34d0*/  STL.64 [R1+0x38], R14 ;  /* 0x0000380e01007387 */ /* 0x000fe80000100a00 */
[----:B------:R-:W3:Y:S04]  /*34e0*/  LDS.128 R12, [0x290] ;  /* 0x00029000ff0c7984 */ /* 0x000ee80000000c00 */
[----:B------:R-:W4:Y:S04]  /*34f0*/  LDS.128 R36, [0x330] ;  /* 0x00033000ff247984 */ /* 0x000f280000000c00 */
[----:B-1----:R-:W1:Y:S04]  /*3500*/  LDS.128 R40, [0x340] ;  /* 0x00034000ff287984 */ /* 0x002e680000000c00 */
[----:B------:R-:W1:Y:S04]  /*3510*/  LDS.128 R44, [0x350] ;  /* 0x00035000ff2c7984 */ /* 0x000e680000000c00 */
[----:B0-----:R0:W-:Y:S04]  /*3520*/  STL.64 [R1+0x20], R20 ;  /* 0x0000201401007387 */ /* 0x0011e80000100a00 */
[----:B------:R0:W-:Y:S04]  /*3530*/  STL.64 [R1+0x28], R22 ;  /* 0x0000281601007387 */ /* 0x0001e80000100a00 */
[----:B------:R-:W0:Y:S04]  /*3540*/  LDS.128 R20, [0x2f0] ;  /* 0x0002f000ff147984 */ /* 0x000e280000000c00 */
[----:B--2---:R2:W-:Y:S04]  /*3550*/  STL.64 [R1+0x10], R16 ;  /* 0x0000101001007387 */ /* 0x0045e80000100a00 */
[----:B------:R2:W-:Y:S04]  /*3560*/  STL.64 [R1+0x18], R18 ;  /* 0x0000181201007387 */ /* 0x0005e80000100a00 */
[----:B------:R-:W0:Y:S04]  /*3570*/  LDS.128 R16, [0x2e0] ;  /* 0x0002e000ff107984 */ /* 0x000e280000000c00 */
        /* <DEDUP_REMOVED lines=14> */
[----:B---3--:R2:W-:Y:S04]  /*3660*/  STL.64 [R1], R12 ;  /* 0x0000000c01007387 */ /* 0x0085e80000100a00 */
[----:B------:R2:W-:Y:S02]  /*3670*/  STL.64 [R1+0x8], R14 ;  /* 0x0000080e01007387 */ /* 0x0005e40000100a00 */
.L_x_27:
[----:B-1--4-:R-:W1:Y:S01]  /*3680*/  LDS.128 R108, [0x1f0] ;  /* 0x0001f000ff6c7984 */ /* 0x012e620000000c00 */
[--C-:B------:R-:W-:Y:S01]  /*3690*/  IADD3 R0, R9, 0x1f, -R248.reuse ;  /* 0x0000001f09007810 */ /* 0x100fe20007ffe8f8 */
[----:B------:R-:W-:Y:S01]  /*36a0*/  IMAD.IADD R6, R6, 0x1, R248 ;  /* 0x0000000106067824 */ /* 0x000fe200078e02f8 */
[----:B------:R-:W-:Y:S01]  /*36b0*/  BSSY B0, `(.L_x_28) ;  /* 0x0000700000007945 */ /* 0x000fe20003800000 */
[----:B--2---:R-:W2:Y:S01]  /*36c0*/  LDS.128 R12, [0x200] ;  /* 0x00020000ff0c7984 */ /* 0x004ea20000000c00 */
[----:B------:R-:W-:-:S03]  /*36d0*/  SHF.R.S32.HI R3, RZ, 0x1f, R0 ;  /* 0x0000001fff037819 */ /* 0x000fc60000011400 */
[----:B------:R-:W4:Y:S01]  /*36e0*/  LDS.128 R112, [0x210] ;  /* 0x00021000ff707984 */ /* 0x000f220000000c00 */
[----:B------:R-:W-:-:S04]  /*36f0*/  LEA.HI R0, R3, R0, RZ, 0x5 ;  /* 0x0000000003007211 */ /* 0x000fc800078f28ff */
[----:B------:R-:W-:-:S05]  /*3700*/  LOP3.LUT R0, R0, 0xffffffe0, RZ, 0xc0, !PT ;  /* 0xffffffe000007812 */ /* 0x000fca00078ec0ff */
[----:B------:R-:W-:Y:S02]  /*3710*/  IMAD.IADD R4, R0, 0x1, R248 ;  /* 0x0000000100047824 */ /* 0x000fe400078e02f8 */
[----:B------:R-:W-:-:S03]  /*3720*/  IMAD R0, R105, c[0x0][0x1d0], R8 ;  /* 0x0000740069007a24 */ /* 0x000fc600078e0208 */
[----:B------:R-:W-:Y:S01]  /*3730*/  ISETP.GE.AND P0, PT, R6, R4, PT ;  /* 0x000000040600720c */ /* 0x000fe20003f06270 */
[----:B------:R-:W-:Y:S01]  /*3740*/  IMAD R0, R0, 0xe0, RZ ;  /* 0x000000e000007824 */ /* 0x000fe200078e02ff */
[----:B-1----:R-:W-:Y:S04]  /*3750*/  STL.64 [R1+0xa0], R108 ;  /* 0x0000a06c01007387 */ /* 0x002fe80000100a00 */
[----:B------:R-:W-:Y:S04]  /*3760*/  STL.64 [R1+0xa8], R110 ;  /* 0x0000a86e01007387 */ /* 0x000fe80000100a00 */
[----:B------:R-:W1:Y:S04]  /*3770*/  LDS.128 R108, [0x220] ;  /* 0x00022000ff6c7984 */ /* 0x000e680000000c00 */
[----:B--2---:R-:W-:Y:S04]  /*3780*/  STL.64 [R1+0x90], R12 ;  /* 0x0000900c01007387 */ /* 0x004fe80000100a00 */
[----:B------:R-:W-:Y:S04]  /*3790*/  STL.64 [R1+0x98], R14 ;  /* 0x0000980e01007387 */ /* 0x000fe80000100a00 */
[----:B------:R-:W2:Y:S04]  /*37a0*/  LDS.128 R12, [0x230] ;  /* 0x00023000ff0c7984 */ /* 0x000ea80000000c00 */
[----:B----4-:R4:W-:Y:S04]  /*37b0*/  STL.64 [R1+0x80], R112 ;  /* 0x0000807001007387 */ /* 0x0109e80000100a00 */
[----:B------:R4:W-:Y:S04]  /*37c0*/  STL.64 [R1+0x88], R114 ;  /* 0x0000887201007387 */ /* 0x0009e80000100a00 */
[----:B-1----:R4:W-:Y:S04]  /*37d0*/  STL.64 [R1+0x70], R108 ;  /* 0x0000706c01007387 */ /* 0x0029e80000100a00 */
[----:B------:R4:W-:Y:S04]  /*37e0*/  STL.64 [R1+0x78], R110 ;  /* 0x0000786e01007387 */ /* 0x0009e80000100a00 */
[----:B--2---:R4:W-:Y:S04]  /*37f0*/  STL.64 [R1+0x60], R12 ;  /* 0x0000600c01007387 */ /* 0x0049e80000100a00 */
[----:B------:R4:W-:Y:S04]  /*3800*/  STL.64 [R1+0x68], R14 ;  /* 0x0000680e01007387 */ /* 0x0009e80000100a00 */
[----:B------:R4:W-:Y:S01]  /*3810*/  STL [R1+0x264], R4 ;  /* 0x0002640401007387 */ /* 0x0009e20000100800 */
[----:B------:R-:W-:Y:S05]  /*3820*/  @P0 BRA `(.L_x_29) ;  /* 0x00006e8000000947 */ /* 0x000fea0003800000 */
[----:B------:R-:W-:-:S05]  /*3830*/  IABS R3, c[0x0][0x1d4] ;  /* 0x0000750000037a13 */ /* 0x000fca0000000000 */
[----:B------:R-:W-:-:S04]  /*3840*/  IMAD.MOV.U32 R7, RZ, RZ, R3 ;  /* 0x000000ffff077224 */ /* 0x000fc800078e0003 */
[----:B----4-:R-:W1:Y:S08]  /*3850*/  I2F.RP R4, R7 ;  /* 0x0000000700047306 */ /* 0x010e700000209400 */
[----:B-1----:R-:W1:Y:S02]  /*3860*/  MUFU.RCP R4, R4 ;  /* 0x0000000400047308 */ /* 0x002e640000001000 */
[----:B-1----:R-:W-:-:S06]  /*3870*/  IADD3 R4, R4, 0xffffffe, RZ ;  /* 0x0ffffffe04047810 */ /* 0x002fcc0007ffe0ff */
[----:B------:R1:W2:Y:S02]  /*3880*/  F2I.FTZ.U32.TRUNC.NTZ R5, R4 ;  /* 0x0000000400057305 */ /* 0x0002a4000021f000 */
[----:B-1----:R-:W-:Y:S02]  /*3890*/  IMAD.MOV.U32 R4, RZ, RZ, RZ ;  /* 0x000000ffff047224 */ /* 0x002fe400078e00ff */
[----:B--2---:R-:W-:-:S04]  /*38a0*/  IMAD.MOV R3, RZ, RZ, -R5 ;  /* 0x000000ffff037224 */ /* 0x004fc800078e0a05 */
[----:B------:R-:W-:-:S04]  /*38b0*/  IMAD R3, R3, R7, RZ ;  /* 0x0000000703037224 */ /* 0x000fc800078e02ff */
[----:B------:R-:W-:-:S04]  /*38c0*/  IMAD.HI.U32 R5, R5, R3, R4 ;  /* 0x0000000305057227 */ /* 0x000fc800078e0004 */
[----:B------:R-:W-:Y:S01]  /*38d0*/  IMAD R3, R104, c[0x0][0x1d4], RZ ;  /* 0x0000750068037a24 */ /* 0x000fe200078e02ff */
[----:B------:R1:W-:Y:S01]  /*38e0*/  STL [R1+0x268], R5 ;  /* 0x0002680501007387 */ /* 0x0003e20000100800 */
[----:B------:R-:W-:-:S03]  /*38f0*/  IMAD.MOV.U32 R4, RZ, RZ, R6 ;  /* 0x000000ffff047224 */ /* 0x000fc600078e0006 */
[----:B-1----:R-:W-:Y:S02]  /*3900*/  SHF.R.S32.HI R5, RZ, 0x1f, R3 ;  /* 0x0000001fff057819 */ /* 0x002fe40000011403 */
.L_x_96:
[----:B------:R-:W2:Y:S04]  /*3910*/  LDL R10, [R1+0x268] ;  /* 0x00026800010a7983 */ /* 0x000ea80000100800 */
[----:B------:R-:W1:Y:S01]  /*3920*/  S2R R5, SR_CTAID.Y ;  /* 0x0000000000057919 */ /* 0x000e620000002600 */
[----:B------:R-:W-:-:S04]  /*3930*/  ISETP.NE.U32.AND P0, PT, RZ, c[0x0][0x200], PT ;  /* 0x00008000ff007a0c */ /* 0x000fc80003f05070 */
[----:B------:R-:W-:Y:S01]  /*3940*/  ISETP.NE.AND.EX P0, PT, RZ, c[0x0][0x204], PT, P0 ;  /* 0x00008100ff007a0c */ /* 0x000fe20003f05300 */
[----:B-1----:R-:W-:-:S12]  /*3950*/  IMAD R8, R5, c[0x0][0x1d4], RZ ;  /* 0x0000750005087a24 */ /* 0x002fd800078e02ff */
[----:B------:R-:W-:Y:S02]  /*3960*/  @P0 SHF.R.S32.HI R5, RZ, 0x1f, R4 ;  /* 0x0000001fff050819 */ /* 0x000fe40000011404 */
[--C-:B------:R-:W-:Y:S02]  /*3970*/  @P0 SHF.R.S32.HI R7, RZ, 0x1f, R8.reuse ;  /* 0x0000001fff070819 */ /* 0x100fe40000011408 */
[----:B------:R-:W-:-:S04]  /*3980*/  @P0 IADD3 R6, P1, P3, R4, c[0x0][0x200], R8 ;  /* 0x0000800004060a10 */ /* 0x000fc80007b3e008 */
[----:B------:R-:W-:-:S05]  /*3990*/  @P0 IADD3.X R7, R5, c[0x0][0x204], R7, P1, P3 ;  /* 0x0000810005070a10 */ /* 0x000fca0000fe6407 */
[----:B------:R2:W4:Y:S01]  /*39a0*/  @P0 LDG.E.U8 R6, [R6.64] ;  /* 0x0000002406060981 */ /* 0x000522000c1e1100 */
[----:B------:R-:W-:Y:S02]  /*39b0*/  IABS R5, R4 ;  /* 0x0000000400057213 */ /* 0x000fe40000000000 */
[----:B------:R-:W-:Y:S02]  /*39c0*/  IABS R9, c[0x0][0x1d4] ;  /* 0x0000750000097a13 */ /* 0x000fe40000000000 */
[----:B------:R-:W-:Y:S01]  /*39d0*/  ISETP.GE.AND P3, PT, R4, RZ, PT ;  /* 0x000000ff0400720c */ /* 0x000fe20003f66270 */
[----:B------:R-:W1:Y:S01]  /*39e0*/  S2R R229, SR_CTAID.X ;  /* 0x0000000000e57919 */ /* 0x000e620000002500 */
[----:B------:R-:W-:Y:S01]  /*39f0*/  BSSY B1, `(.L_x_30) ;  /* 0x0000044000017945 */ /* 0x000fe20003800000 */
[----:B--2---:R-:W-:-:S04]  /*3a00*/  IMAD.HI.U32 R7, R10, R5, RZ ;  /* 0x000000050a077227 */ /* 0x004fc800078e00ff */
[----:B------:R-:W-:Y:S01]  /*3a10*/  IMAD.MOV R7, RZ, RZ, -R7 ;  /* 0x000000ffff077224 */ /* 0x000fe200078e0a07 */
[----:B------:R-:W-:-:S03]  /*3a20*/  IABS R10, c[0x0][0x1d4] ;  /* 0x00007500000a7a13 */ /* 0x000fc60000000000 */
[----:B------:R-:W-:-:S05]  /*3a30*/  IMAD R5, R9, R7, R5 ;  /* 0x0000000709057224 */ /* 0x000fca00078e0205 */
[----:B------:R-:W-:-:S13]  /*3a40*/  ISETP.GT.U32.AND P1, PT, R10, R5, PT ;  /* 0x000000050a00720c */ /* 0x000fda0003f24070 */
[----:B------:R-:W-:-:S05]  /*3a50*/  @!P1 IMAD.IADD R5, R5, 0x1, -R9 ;  /* 0x0000000105059824 */ /* 0x000fca00078e0a09 */
[----:B------:R-:W-:-:S13]  /*3a60*/  ISETP.GT.U32.AND P1, PT, R10, R5, PT ;  /* 0x000000050a00720c */ /* 0x000fda0003f24070 */
[----:B------:R-:W-:Y:S01]  /*3a70*/  @!P1 IMAD.IADD R5, R5, 0x1, -R9 ;  /* 0x0000000105059824 */ /* 0x000fe200078e0a09 */
[----:B------:R-:W-:-:S03]  /*3a80*/  ISETP.NE.AND P1, PT, RZ, c[0x0][0x1d4], PT ;  /* 0x00007500ff007a0c */ /* 0x000fc60003f25270 */
[----:B------:R-:W-:Y:S01]  /*3a90*/  @!P3 IMAD.MOV R5, RZ, RZ, -R5 ;  /* 0x000000ffff05b224 */ /* 0x000fe200078e0a05 */
[----:B----4-:R-:W-:Y:S02]  /*3aa0*/  ISETP.NE.AND P0, PT, R6, RZ, P0 ;  /* 0x000000ff0600720c */ /* 0x010fe40000705270 */
[----:B------:R-:W-:-:S07]  /*3ab0*/  IADD3 R10, R250, -0x1, RZ ;  /* 0xfffffffffa0a7810 */ /* 0x000fce0007ffe0ff */
[----:B------:R-:W-:-:S04]  /*3ac0*/  @!P1 LOP3.LUT R5, RZ, c[0x0][0x1d4], RZ, 0x33, !PT ;  /* 0x00007500ff059a12 */ /* 0x000fc800078e33ff */
[----:B------:R-:W-:Y:S02]  /*3ad0*/  SHF.R.S32.HI R6, RZ, 0x1f, R5 ;  /* 0x0000001fff067819 */ /* 0x000fe40000011405 */
[----:B------:R-:W-:-:S04]  /*3ae0*/  IADD3 R7, P1, R5, R8, RZ ;  /* 0x0000000805077210 */ /* 0x000fc80007f3e0ff */
[----:B------:R-:W-:Y:S02]  /*3af0*/  LEA.HI.X.SX32 R8, R8, R6, 0x1, P1 ;  /* 0x0000000608087211 */ /* 0x000fe400008f0eff */
[----:B------:R-:W-:Y:S02]  /*3b00*/  ISETP.GE.AND P1, PT, R4, R10, PT ;  /* 0x0000000a0400720c */ /* 0x000fe40003f26270 */
[----:B------:R-:W-:-:S04]  /*3b10*/  LEA R6, P3, R7, c[0x0][0x1a8], 0x2 ;  /* 0x00006a0007067a11 */ /* 0x000fc800078610ff */
[----:B------:R-:W-:-:S07]  /*3b20*/  LEA.HI.X R7, R7, c[0x0][0x1ac], R8, 0x2, P3 ;  /* 0x00006b0007077a11 */ /* 0x000fce00018f1408 */
[----:B---3-5:R-:W-:Y:S05]  /*3b30*/  @P1 BRA `(.L_x_31) ;  /* 0x000002f000001947 */ /* 0x028fea0003800000 */
[----:B-1----:R-:W-:Y:S02]  /*3b40*/  IMAD.MOV.U32 R10, RZ, RZ, c[0x0][0x1d4] ;  /* 0x00007500ff0a7624 */ /* 0x002fe400078e00ff */
[----:B------:R-:W-:Y:S02]  /*3b50*/  IMAD.SHL.U32 R228, R5, 0x8, RZ ;  /* 0x0000000805e47824 */ /* 0x000fe400078e00ff */
[----:B------:R-:W-:-:S05]  /*3b60*/  IMAD R10, R10, 0xe0, RZ ;  /* 0x000000e00a0a7824 */ /* 0x000fca00078e02ff */
[----:B------:R-:W-:-:S13]  /*3b70*/  ISETP.GE.AND P3, PT, R228, R10, PT ;  /* 0x0000000ae400720c */ /* 0x000fda0003f66270 */
[----:B------:R-:W2:Y:S01]  /*3b80*/  @!P3 LDG.E R8, [R6.64] ;  /* 0x000000240608b981 */ /* 0x000ea2000c1e1900 */
[----:B------:R-:W-:Y:S01]  /*3b90*/  @!P3 IMAD R9, R0, c[0x0][0x1d4], RZ ;  /* 0x000075000009ba24 */ /* 0x000fe200078e02ff */
[----:B------:R-:W-:Y:S01]  /*3ba0*/  CS2R R106, SRZ ;  /* 0x00000000006a7805 */ /* 0x000fe2000001ff00 */
[----:B------:R-:W-:Y:S01]  /*3bb0*/  CS2R R104, SRZ ;  /* 0x0000000000687805 */ /* 0x000fe2000001ff00 */
[----:B--2---:R-:W-:-:S04]  /*3bc0*/  @!P3 IMAD R8, R8, c[0x0][0x1d8], RZ ;  /* 0x000076000808ba24 */ /* 0x004fc800078e02ff */
[----:B------:R-:W-:-:S04]  /*3bd0*/  @!P3 IMAD R8, R8, 0xe0, RZ ;  /* 0x000000e00808b824 */ /* 0x000fc800078e02ff */
[----:B------:R-:W-:Y:S01]  /*3be0*/  @!P3 IMAD R10, R8, c[0x0][0x1d4], R228 ;  /* 0x00007500080aba24 */ /* 0x000fe200078e02e4 */
[----:B------:R-:W-:-:S04]  /*3bf0*/  @!P3 SHF.R.S32.HI R8, RZ, 0x1f, R9 ;  /* 0x0000001fff08b819 */ /* 0x000fc80000011409 */
[----:B------:R-:W-:-:S04]  /*3c00*/  @!P3 IADD3 R9, P2, R10, R9, RZ ;  /* 0x000000090a09b210 */ /* 0x000fc80007f5e0ff */
[----:B------:R-:W-:Y:S02]  /*3c10*/  @!P3 LEA.HI.X.SX32 R10, R10, R8, 0x1, P2 ;  /* 0x000000080a0ab211 */ /* 0x000fe400010f0eff */
[----:B------:R-:W-:-:S04]  /*3c20*/  @!P3 LEA R8, P2, R9, c[0x0][0x198], 0x1 ;  /* 0x000066000908ba11 */ /* 0x000fc800078408ff */
[----:B------:R-:W-:-:S05]  /*3c30*/  @!P3 LEA.HI.X R9, R9, c[0x0][0x19c], R10, 0x1, P2 ;  /* 0x000067000909ba11 */ /* 0x000fca00010f0c0a */
[----:B------:R1:W5:Y:S01]  /*3c40*/  @!P3 LDG.E.128 R104, [R8.64] ;  /* 0x000000240868b981 */ /* 0x000362000c1e1d00 */
[----:B------:R-:W-:Y:S02]  /*3c50*/  ULDC UR4, c[0x0][0x1ec] ;  /* 0x00007b0000047ab9 */ /* 0x000fe40000000800 */
[----:B------:R-:W-:-:S06]  /*3c60*/  UISETP.NE.AND UP0, UPT, URZ, UR4, UPT ;  /* 0x000000043f00728c */ /* 0x000fcc000bf05270 */
[----:B------:R-:W-:-:S13]  /*3c70*/  PLOP3.LUT P2, PT, PT, PT, UP0, 0x80, 0x0 ;  /* 0x000000000000781c */ /* 0x000fda0003f4f008 */
[----:B------:R-:W-:Y:S05]  /*3c80*/  @P2 BRA `(.L_x_31) ;  /* 0x000001a000002947 */ /* 0x000fea0003800000 */
[----:B-1----:R1:W-:Y:S01]  /*3c90*/  STL [R1+0x270], R0 ;  /* 0x0002700001007387 */ /* 0x0023e20000100800 */
[----:B------:R-:W-:-:S03]  /*3ca0*/  ISETP.NE.AND P5, PT, R2, RZ, PT ;  /* 0x000000ff0200720c */ /* 0x000fc60003fa5270 */
[----:B------:R-:W2:Y:S04]  /*3cb0*/  LDL R249, [R1+0x54] ;  /* 0x0000540001f97983 */ /* 0x000ea80000100800 */
[----:B------:R-:W4:Y:S04]  /*3cc0*/  LDL R230, [R1+0x58] ;  /* 0x0000580001e67983 */ /* 0x000f280000100800 */
[----:B-1-3--:R-:W3:Y:S02]  /*3cd0*/  LDL R0, [R1+0x50] ;  /* 0x0000500001007983 */ /* 0x00aee40000100800 */
[----:B------:R-:W-:-:S02]  /*3ce0*/  @P5 IMAD R8, R251, c[0x0][0x1d8], R229 ;  /* 0x00007600fb085a24 */ /* 0x000fc400078e02e5 */
[----:B------:R-:W-:Y:S01]  /*3cf0*/  @P5 IMAD.MOV.U32 R9, RZ, RZ, 0x2 ;  /* 0x00000002ff095424 */ /* 0x000fe200078e00ff */
[----:B------:R-:W4:Y:S01]  /*3d00*/  LDL R231, [R1+0x5c] ;  /* 0x00005c0001e77983 */ /* 0x000f220000100800 */
[----:B------:R-:W-:-:S04]  /*3d10*/  @P5 IMAD R8, R8, 0xe0, RZ ;  /* 0x000000e008085824 */ /* 0x000fc800078e02ff */
[----:B------:R-:W-:-:S06]  /*3d20*/  @P5 IMAD.WIDE R8, R8, R9, c[0x0][0x230] ;  /* 0x00008c0008085625 */ /* 0x000fcc00078e0209 */
[----:B------:R-:W4:Y:S01]  /*3d30*/  @P5 LDG.E.128 R8, [R8.64] ;  /* 0x0000002408085981 */ /* 0x000f22000c1e1d00 */
[----:B---3-5:R-:W-:-:S03]  /*3d40*/  HFMA2.MMA R104, R104, 1, 1, R0 ;  /* 0x3c003c0068687835 */ /* 0x028fc60000000000 */
[----:B------:R1:W5:Y:S01]  /*3d50*/  LDL.LU R0, [R1+0x270] ;  /* 0x0002700001007983 */ /* 0x0003620000300800 */
[----:B--2---:R-:W-:Y:S01]  /*3d60*/  HADD2 R105, R105, R249 ;  /* 0x000000f969697230 */ /* 0x004fe20000000000 */
[----:B----4-:R-:W-:Y:S01]  /*3d70*/  HFMA2.MMA R106, R106, 1, 1, R230 ;  /* 0x3c003c006a6a7835 */ /* 0x010fe200000000e6 */
[----:B------:R-:W-:Y:S01]  /*3d80*/  SHF.R.S32.HI R230, RZ, 0x1f, R3 ;  /* 0x0000001fffe67819 */ /* 0x000fe20000011403 */
[----:B------:R-:W-:-:S03]  /*3d90*/  HADD2 R107, R107, R231 ;  /* 0x000000e76b6b7230 */ /* 0x000fc60000000000 */
[----:B------:R-:W-:Y:S01]  /*3da0*/  @P5 HFMA2.MMA R105, R105, R9, -RZ ;  /* 0x0000000969695235 */ /* 0x000fe200001000ff */
[----:B------:R-:W-:-:S04]  /*3db0*/  @!P3 IADD3 R9, P4, R3, R228, RZ ;  /* 0x000000e40309b210 */ /* 0x000fc80007f9e0ff */
[----:B------:R-:W-:Y:S02]  /*3dc0*/  @P5 HMUL2 R106, R106, R10 ;  /* 0x0000000a6a6a5232 */ /* 0x000fe40000000000 */
[----:B------:R-:W-:Y:S01]  /*3dd0*/  @P5 HMUL2 R104, R104, R8 ;  /* 0x0000000868685232 */ /* 0x000fe20000000000 */
[----:B------:R-:W-:Y:S02]  /*3de0*/  @!P3 LEA.HI.X.SX32 R10, R228, R230, 0x1, P4 ;  /* 0x000000e6e40ab211 */ /* 0x000fe400020f0eff */
[----:B------:R-:W-:Y:S01]  /*3df0*/  @!P3 LEA R8, P4, R9, c[0x0][0x198], 0x1 ;  /* 0x000066000908ba11 */ /* 0x000fe200078808ff */
[----:B------:R-:W-:-:S03]  /*3e00*/  @P5 HFMA2.MMA R107, R107, R11, -RZ ;  /* 0x0000000b6b6b5235 */ /* 0x000fc600001000ff */
[----:B------:R-:W-:-:S05]  /*3e10*/  @!P3 LEA.HI.X R9, R9, c[0x0][0x19c], R10, 0x1, P4 ;  /* 0x000067000909ba11 */ /* 0x000fca00020f0c0a */
[----:B------:R1:W-:Y:S04]  /*3e20*/  @!P3 STG.E.128 [R8.64], R104 ;  /* 0x000000680800b986 */ /* 0x0003e8000c101d24 */
.L_x_31:
[----:B-1----:R-:W-:Y:S05]  /*3e30*/  BSYNC B1 ;  /* 0x0000000000017941 */ /* 0x002fea0003800000 */
.L_x_30:
[----:B------:R-:W-:Y:S01]  /*3e40*/  IMAD.MOV.U32 R9, RZ, RZ, 0xe0 ;  /* 0x000000e0ff097424 */ /* 0x000fe200078e00ff */
[----:B------:R-:W-:Y:S01]  /*3e50*/  BSSY B1, `(.L_x_32) ;  /* 0x0000032000017945 */ /* 0x000fe20003800000 */
[----:B------:R-:W-:Y:S02]  /*3e60*/  IMAD R8, R251, c[0x0][0x1d8], R229 ;  /* 0x00007600fb087a24 */ /* 0x000fe400078e02e5 */
[----:B------:R-:W-:Y:S02]  /*3e70*/  IMAD.MOV.U32 R10, RZ, RZ, 0x2 ;  /* 0x00000002ff0a7424 */ /* 0x000fe400078e00ff */
[----:B------:R-:W-:-:S04]  /*3e80*/  IMAD R8, R8, R9, 0x8 ;  /* 0x0000000808087424 */ /* 0x000fc800078e0209 */
[----:B------:R-:W-:Y:S01]  /*3e90*/  IMAD.WIDE R8, R8, R10, c[0x0][0x230] ;  /* 0x00008c0008087625 */ /* 0x000fe200078e020a */
[----:B------:R-:W-:Y:S05]  /*3ea0*/  @P1 BRA `(.L_x_33) ;  /* 0x000002c000001947 */ /* 0x000fea0003800000 */
[----:B------:R-:W-:Y:S01]  /*3eb0*/  IADD3 R10, R5, c[0x0][0x1d4], RZ ;  /* 0x00007500050a7a10 */ /* 0x000fe20007ffe0ff */
[----:B------:R-:W-:-:S04]  /*3ec0*/  IMAD.MOV.U32 R11, RZ, RZ, c[0x0][0x1d4] ;  /* 0x00007500ff0b7624 */ /* 0x000fc800078e00ff */
[----:B------:R-:W-:Y:S02]  /*3ed0*/  IMAD R11, R11, 0xe0, RZ ;  /* 0x000000e00b0b7824 */ /* 0x000fe400078e02ff */
[----:B------:R-:W-:-:S05]  /*3ee0*/  IMAD.SHL.U32 R249, R10, 0x8, RZ ;  /* 0x000000080af97824 */ /* 0x000fca00078e00ff */
[----:B------:R-:W-:-:S13]  /*3ef0*/  ISETP.GE.AND P3, PT, R249, R11, PT ;  /* 0x0000000bf900720c */ /* 0x000fda0003f66270 */
[----:B------:R-:W2:Y:S01]  /*3f00*/  @!P3 LDG.E R10, [R6.64] ;  /* 0x00000024060ab981 */ /* 0x000ea2000c1e1900 */
[----:B------:R-:W-:Y:S01]  /*3f10*/  CS2R R110, SRZ ;  /* 0x00000000006e7805 */ /* 0x000fe2000001ff00 */
[----:B--2---:R-:W-:-:S04]  /*3f20*/  @!P3 IMAD R10, R10, c[0x0][0x1d8], RZ ;  /* 0x000076000a0aba24 */ /* 0x004fc800078e02ff */
[----:B------:R-:W-:-:S04]  /*3f30*/  @!P3 IMAD R10, R10, 0xe0, RZ ;  /* 0x000000e00a0ab824 */ /* 0x000fc800078e02ff */
[----:B------:R-:W-:Y:S02]  /*3f40*/  @!P3 IMAD R11, R10, c[0x0][0x1d4], R249 ;  /* 0x000075000a0bba24 */ /* 0x000fe400078e02f9 */
[----:B-----5:R-:W-:-:S03]  /*3f50*/  @!P3 IMAD R10, R0, c[0x0][0x1d4], RZ ;  /* 0x00007500000aba24 */ /* 0x020fc600078e02ff */
[----:B------:R-:W-:Y:S02]  /*3f60*/  @!P3 SHF.R.S32.HI R108, RZ, 0x1f, R11 ;  /* 0x0000001fff6cb819 */ /* 0x000fe4000001140b */
[----:B------:R-:W-:-:S04]  /*3f70*/  @!P3 IADD3 R11, P2, R10, R11, RZ ;  /* 0x0000000b0a0bb210 */ /* 0x000fc80007f5e0ff */
[----:B------:R-:W-:Y:S02]  /*3f80*/  @!P3 LEA.HI.X.SX32 R108, R10, R108, 0x1, P2 ;  /* 0x0000006c0a6cb211 */ /* 0x000fe400010f0eff */
[----:B------:R-:W-:-:S04]  /*3f90*/  @!P3 LEA R10, P2, R11, c[0x0][0x198], 0x1 ;  /* 0x000066000b0aba11 */ /* 0x000fc800078408ff */
[----:B------:R-:W-:Y:S02]  /*3fa0*/  @!P3 LEA.HI.X R11, R11, c[0x0][0x19c], R108, 0x1, P2 ;  /* 0x000067000b0bba11 */ /* 0x000fe400010f0c6c */
[----:B------:R-:W-:-:S06]  /*3fb0*/  CS2R R108, SRZ ;  /* 0x00000000006c7805 */ /* 0x000fcc000001ff00 */
[----:B------:R1:W5:Y:S01]  /*3fc0*/  @!P3 LDG.E.128 R108, [R10.64] ;  /* 0x000000240a6cb981 */ /* 0x000362000c1e1d00 */
[----:B------:R-:W-:Y:S02]  /*3fd0*/  ULDC UR4, c[0x0][0x1ec] ;  /* 0x00007b0000047ab9 */ /* 0x000fe40000000800 */
[----:B------:R-:W-:-:S06]  /*3fe0*/  UISETP.NE.AND UP0, UPT, URZ, UR4, UPT ;  /* 0x000000043f00728c */ /* 0x000fcc000bf05270 */
[----:B------:R-:W-:-:S13]  /*3ff0*/  PLOP3.LUT P2, PT, PT, PT, UP0, 0x80, 0x0 ;  /* 0x000000000000781c */ /* 0x000fda0003f4f008 */
[----:B------:R-:W-:Y:S05]  /*4000*/  @P2 BRA `(.L_x_33) ;  /* 0x0000016000002947 */ /* 0x000fea0003800000 */
[----:B-1----:R-:W-:Y:S01]  /*4010*/  ISETP.NE.AND P5, PT, R2, RZ, PT ;  /* 0x000000ff0200720c */ /* 0x002fe20003fa5270 */
[----:B------:R1:W-:Y:S04]  /*4020*/  STL [R1+0x270], R0 ;  /* 0x0002700001007387 */ /* 0x0003e80000100800 */
[----:B------:R-:W2:Y:S04]  /*4030*/  LDL R10, [R1+0x44] ;  /* 0x00004400010a7983 */ /* 0x000ea80000100800 */
[----:B------:R-:W4:Y:S04]  /*4040*/  LDL R11, [R1+0x48] ;  /* 0x00004800010b7983 */ /* 0x000f280000100800 */
[----:B-1-3--:R-:W3:Y:S04]  /*4050*/  LDL R0, [R1+0x40] ;  /* 0x0000400001007983 */ /* 0x00aee80000100800 */
[----:B------:R-:W2:Y:S01]  /*4060*/  @P5 LDG.E.128 R228, [R8.64] ;  /* 0x0000002408e45981 */ /* 0x000ea2000c1e1d00 */
[----:B---3-5:R-:W-:-:S03]  /*4070*/  HADD2 R108, R108, R0 ;  /* 0x000000006c6c7230 */ /* 0x028fc60000000000 */
[----:B------:R1:W5:Y:S01]  /*4080*/  LDL.LU R0, [R1+0x270] ;  /* 0x0002700001007983 */ /* 0x0003620000300800 */
[----:B--2---:R-:W-:-:S03]  /*4090*/  @P5 HMUL2 R108, R108, R228 ;  /* 0x000000e46c6c5232 */ /* 0x004fc60000000000 */
[----:B------:R-:W2:Y:S01]  /*40a0*/  LDL R228, [R1+0x4c] ;  /* 0x00004c0001e47983 */ /* 0x000ea20000100800 */
[----:B------:R-:W-:Y:S01]  /*40b0*/  HFMA2.MMA R109, R109, 1, 1, R10 ;  /* 0x3c003c006d6d7835 */ /* 0x000fe2000000000a */
[----:B----4-:R-:W-:Y:S01]  /*40c0*/  HADD2 R110, R110, R11 ;  /* 0x0000000b6e6e7230 */ /* 0x010fe20000000000 */
[----:B------:R-:W-:Y:S02]  /*40d0*/  SHF.R.S32.HI R10, RZ, 0x1f, R3 ;  /* 0x0000001fff0a7819 */ /* 0x000fe40000011403 */
[----:B------:R-:W-:Y:S02]  /*40e0*/  @!P3 IADD3 R11, P4, R3, R249, RZ ;  /* 0x000000f9030bb210 */ /* 0x000fe40007f9e0ff */
[----:B------:R-:W-:Y:S01]  /*40f0*/  @P5 HFMA2.MMA R109, R109, R229, -RZ ;  /* 0x000000e56d6d5235 */ /* 0x000fe200001000ff */
[----:B------:R-:W-:Y:S02]  /*4100*/  @P5 HMUL2 R110, R110, R230 ;  /* 0x000000e66e6e5232 */ /* 0x000fe40000000000 */
[----:B--2---:R-:W-:Y:S01]  /*4110*/  HADD2 R111, R111, R228 ;  /* 0x000000e46f6f7230 */ /* 0x004fe20000000000 */
[----:B------:R-:W-:-:S02]  /*4120*/  @!P3 LEA.HI.X.SX32 R228, R249, R10, 0x1, P4 ;  /* 0x0000000af9e4b211 */ /* 0x000fc400020f0eff */
[----:B------:R-:W-:-:S03]  /*4130*/  @!P3 LEA R10, P4, R11, c[0x0][0x198], 0x1 ;  /* 0x000066000b0aba11 */ /* 0x000fc600078808ff */
[----:B------:R-:W-:Y:S01]  /*4140*/  @P5 HFMA2.MMA R111, R111, R231, -RZ ;  /* 0x000000e76f6f5235 */ /* 0x000fe200001000ff */
[----:B------:R-:W-:-:S06]  /*4150*/  @!P3 LEA.HI.X R11, R11, c[0x0][0x19c], R228, 0x1, P4 ;  /* 0x000067000b0bba11 */ /* 0x000fcc00020f0ce4 */
[----:B------:R1:W-:Y:S04]  /*4160*/  @!P3 STG.E.128 [R10.64], R108 ;  /* 0x0000006c0a00b986 */ /* 0x0003e8000c101d24 */
.L_x_33:
[----:B-1----:R-:W-:Y:S05]  /*4170*/  BSYNC B1 ;  /* 0x0000000000017941 */ /* 0x002fea0003800000 */
.L_x_32:
[----:B------:R-:W-:Y:S01]  /*4180*/  BSSY B1, `(.L_x_34) ;  /* 0x000002f000017945 */ /* 0x000fe20003800000 */
[----:B------:R-:W-:Y:S05]  /*4190*/  @P1 BRA `(.L_x_35) ;  /* 0x000002d000001947 */ /* 0x000fea0003800000 */
[----:B------:R-:W-:Y:S02]  /*41a0*/  IMAD.MOV.U32 R10, RZ, RZ, c[0x0][0x1d4] ;  /* 0x00007500ff0a7624 */ /* 0x000fe400078e00ff */
[----:B------:R-:W-:Y:S02]  /*41b0*/  IMAD.MOV.U32 R11, RZ, RZ, c[0x0][0x1d4] ;  /* 0x00007500ff0b7624 */ /* 0x000fe400078e00ff */
[----:B------:R-:W-:Y:S02]  /*41c0*/  IMAD R10, R10, 0x2, R5 ;  /* 0x000000020a0a7824 */ /* 0x000fe400078e0205 */
        /* <DEDUP_REMOVED lines=25> */
[----:B------:R-:W2:Y:S01]  /*4360*/  @P5 LDG.E.128 R228, [R8.64+0x10] ;  /* 0x0000102408e45981 */ /* 0x000ea2000c1e1d00 */
        /* <DEDUP_REMOVED lines=16> */
.L_x_35:
[----:B-1----:R-:W-:Y:S05]  /*4470*/  BSYNC B1 ;  /* 0x0000000000017941 */ /* 0x002fea0003800000 */
.L_x_34:
[----:B------:R-:W-:Y:S01]  /*4480*/  BSSY B1, `(.L_x_36) ;  /* 0x000002f000017945 */ /* 0x000fe20003800000 */
[----:B------:R-:W-:Y:S01]  /*4490*/  IMAD.MOV.U32 R10, RZ, RZ, c[0x0][0x1d4] ;  /* 0x00007500ff0a7624 */ /* 0x000fe200078e00ff */
[----:B------:R-:W-:Y:S05]  /*44a0*/  @P1 BRA `(.L_x_37) ;  /* 0x000002c000001947 */ /* 0x000fea0003800000 */
        /* <DEDUP_REMOVED lines=44> */
.L_x_37:
[----:B-1----:R-:W-:Y:S05]  /*4770*/  BSYNC B1 ;  /* 0x0000000000017941 */ /* 0x002fea0003800000 */
.L_x_36:
        /* <DEDUP_REMOVED lines=47> */
.L_x_39:
[----:B-1----:R-:W-:Y:S05]  /*4a70*/  BSYNC B1 ;  /* 0x0000000000017941 */ /* 0x002fea0003800000 */
.L_x_38:
        /* <DEDUP_REMOVED lines=29> */
[----:B-1-3--:R-:W3:Y:S04]  /*4c50*/  LDL R0, [R1] ;  /* 0x0000000001007983 */ /* 0x00aee80000100800 */
        /* <DEDUP_REMOVED lines=17> */
.L_x_41:
[----:B-1----:R-:W-:Y:S05]  /*4d70*/  BSYNC B1 ;  /* 0x0000000000017941 */ /* 0x002fea0003800000 */
.L_x_40:
        /* <DEDUP_REMOVED lines=25> */
[----:B-1----:R-:W-:-:S13]  /*4f10*/  ISETP.NE.AND P5, PT, R2, RZ, PT ;  /* 0x000000ff0200720c */ /* 0x002fda0003fa5270 */
[----:B------:R-:W2:Y:S01]  /*4f20*/  @P5 LDG.E.128 R228, [R8.64+0x50] ;  /* 0x0000502408e45981 */ /* 0x000ea2000c1e1d00 */
[----:B-----5:R-:W-:Y:S01]  /*4f30*/  HADD2 R124, R124, R244 ;  /* 0x000000f47c7c7230 */ /* 0x020fe20000000000 */
[----:B------:R-:W-:Y:S01]  /*4f40*/  SHF.R.S32.HI R10, RZ, 0x1f, R3 ;  /* 0x0000001fff0a7819 */ /* 0x000fe20000011403 */
[----:B------:R-:W-:Y:S01]  /*4f50*/  HFMA2.MMA R125, R125, 1, 1, R245 ;  /* 0x3c003c007d7d7835 */ /* 0x000fe200000000f5 */
[----:B------:R-:W-:Y:S01]  /*4f60*/  @!P3 IADD3 R11, P4, R3, R249, RZ ;  /* 0x000000f9030bb210 */ /* 0x000fe20007f9e0ff */
[----:B------:R-:W-:Y:S02]  /*4f70*/  HADD2 R127, R127, R247 ;  /* 0x000000f77f7f7230 */ /* 0x000fe40000000000 */
[----:B------:R-:W-:Y:S02]  /*4f80*/  HADD2 R126, R126, R246 ;  /* 0x000000f67e7e7230 */ /* 0x000fe40000000000 */
[----:B--2---:R-:W-:Y:S01]  /*4f90*/  @P5 HMUL2 R124, R124, R228 ;  /* 0x000000e47c7c5232 */ /* 0x004fe20000000000 */
[----:B------:R-:W-:Y:S01]  /*4fa0*/  @!P3 LEA.HI.X.SX32 R228, R249, R10, 0x1, P4 ;  /* 0x0000000af9e4b211 */ /* 0x000fe200020f0eff */
[----:B------:R-:W-:Y:S01]  /*4fb0*/  @P5 HFMA2.MMA R125, R125, R229, -RZ ;  /* 0x000000e57d7d5235 */ /* 0x000fe200001000ff */
[----:B------:R-:W-:Y:S01]  /*4fc0*/  @!P3 LEA R10, P4, R11, c[0x0][0x198], 0x1 ;  /* 0x000066000b0aba11 */ /* 0x000fe200078808ff */
[----:B------:R-:W-:Y:S01]  /*4fd0*/  @P5 HFMA2.MMA R127, R127, R231, -RZ ;  /* 0x000000e77f7f5235 */ /* 0x000fe200001000ff */
[----:B------:R-:W-:-:S02]  /*4fe0*/  @P5 HMUL2 R126, R126, R230 ;  /* 0x000000e67e7e5232 */ /* 0x000fc40000000000 */
[----:B------:R-:W-:-:S05]  /*4ff0*/  @!P3 LEA.HI.X R11, R11, c[0x0][0x19c], R228, 0x1, P4 ;  /* 0x000067000b0bba11 */ /* 0x000fca00020f0ce4 */
[----:B------:R1:W-:Y:S04]  /*5000*/  @!P3 STG.E.128 [R10.64], R124 ;  /* 0x0000007c0a00b986 */ /* 0x0003e8000c101d24 */
.L_x_43:
[----:B-1----:R-:W-:Y:S05]  /*5010*/  BSYNC B1 ;  /* 0x0000000000017941 */ /* 0x002fea0003800000 */
.L_x_42:
        /* <DEDUP_REMOVED lines=41> */
.L_x_45:
[----:B-1----:R-:W-:Y:S05]  /*52b0*/  BSYNC B1 ;  /* 0x0000000000017941 */ /* 0x002fea0003800000 */
.L_x_44:
        /* <DEDUP_REMOVED lines=41> */
.L_x_47:
[----:B-1----:R-:W-:Y:S05]  /*5550*/  BSYNC B1 ;  /* 0x0000000000017941 */ /* 0x002fea0003800000 */
.L_x_46:
        /* <DEDUP_REMOVED lines=41> */
.L_x_49:
[----:B-1----:R-:W-:Y:S05]  /*57f0*/  BSYNC B1 ;  /* 0x0000000000017941 */ /* 0x002fea0003800000 */
.L_x_48:
        /* <DEDUP_REMOVED lines=27> */
[----:B0----5:R-:W-:Y:S01]  /*59b0*/  HADD2 R140, R140, R16 ;  /* 0x000000108c8c7230 */ /* 0x021fe20000000000 */
        /* <DEDUP_REMOVED lines=13> */
.L_x_51:
[----:B-1----:R-:W-:Y:S05]  /*5a90*/  BSYNC B1 ;  /* 0x0000000000017941 */ /* 0x002fea0003800000 */
.L_x_50:
[----:B------:R-:W-:Y:S01]  /*5aa0*/  BSSY B1, `(.L_x_52) ;  /* 0x0000029000017945 */ /* 0x000fe20003800000 */
[----:B------:R-:W-:Y:S05]  /*5ab0*/  @P1 BRA `(.L_x_53) ;  /* 0x0000027000001947 */ /* 0x000fea0003800000 */
[----:B0-----:R-:W-:Y:S02]  /*5ac0*/  IMAD.MOV.U32 R10, RZ, RZ, c[0x0][0x1d4] ;  /* 0x00007500ff0a7624 */ /* 0x001fe400078e00ff */
        /* <DEDUP_REMOVED lines=22> */
[----:B0-----:R-:W-:-:S13]  /*5c30*/  ISETP.NE.AND P5, PT, R2, RZ, PT ;  /* 0x000000ff0200720c */ /* 0x001fda0003fa5270 */
        /* <DEDUP_REMOVED lines=15> */
.L_x_53:
[----:B0-----:R-:W-:Y:S05]  /*5d30*/  BSYNC B1 ;  /* 0x0000000000017941 */ /* 0x001fea0003800000 */
.L_x_52:
        /* <DEDUP_REMOVED lines=27> */
[----:B---3-5:R-:W-:Y:S01]  /*5ef0*/  HADD2 R148, R148, R24 ;  /* 0x0000001894947230 */ /* 0x028fe20000000000 */
        /* <DEDUP_REMOVED lines=13> */
.L_x_55:
[----:B0-----:R-:W-:Y:S05]  /*5fd0*/  BSYNC B1 ;  /* 0x0000000000017941 */ /* 0x001fea0003800000 */
.L_x_54:
        /* <DEDUP_REMOVED lines=41> */
.L_x_57:
[----:B0-----:R-:W-:Y:S05]  /*6270*/  BSYNC B1 ;  /* 0x0000000000017941 */ /* 0x001fea0003800000 */
.L_x_56:
        /* <DEDUP_REMOVED lines=41> */
.L_x_59:
[----:B0-----:R-:W-:Y:S05]  /*6510*/  BSYNC B1 ;  /* 0x0000000000017941 */ /* 0x001fea0003800000 */
.L_x_58:
        /* <DEDUP_REMOVED lines=41> */
.L_x_61:
[----:B0-----:R-:W-:Y:S05]  /*67b0*/  BSYNC B1 ;  /* 0x0000000000017941 */ /* 0x001fea0003800000 */
.L_x_60:
        /* <DEDUP_REMOVED lines=41> */
.L_x_63:
[----:B0-----:R-:W-:Y:S05]  /*6a50*/  BSYNC B1 ;  /* 0x0000000000017941 */ /* 0x001fea0003800000 */
.L_x_62:
        /* <DEDUP_REMOVED lines=41> */
.L_x_65:
[----:B0-----:R-:W-:Y:S05]  /*6cf0*/  BSYNC B1 ;  /* 0x0000000000017941 */ /* 0x001fea0003800000 */
.L_x_64:
        /* <DEDUP_REMOVED lines=41> */
.L_x_67:
[----:B0-----:R-:W-:Y:S05]  /*6f90*/  BSYNC B1 ;  /* 0x0000000000017941 */ /* 0x001fea0003800000 */
.L_x_66:
        /* <DEDUP_REMOVED lines=41> */
.L_x_69:
[----:B0-----:R-:W-:Y:S05]  /*7230*/  BSYNC B1 ;  /* 0x0000000000017941 */ /* 0x001fea0003800000 */
.L_x_68:
        /* <DEDUP_REMOVED lines=41> */
.L_x_71:
[----:B0-----:R-:W-:Y:S05]  /*74d0*/  BSYNC B1 ;  /* 0x0000000000017941 */ /* 0x001fea0003800000 */
.L_x_70:
        /* <DEDUP_REMOVED lines=41> */
.L_x_73:
[----:B0-----:R-:W-:Y:S05]  /*7770*/  BSYNC B1 ;  /* 0x0000000000017941 */ /* 0x001fea0003800000 */
.L_x_72:
        /* <DEDUP_REMOVED lines=41> */
.L_x_75:
[----:B0-----:R-:W-:Y:S05]  /*7a10*/  BSYNC B1 ;  /* 0x0000000000017941 */ /* 0x001fea0003800000 */
.L_x_74:
        /* <DEDUP_REMOVED lines=41> */
.L_x_77:
[----:B0-----:R-:W-:Y:S05]  /*7cb0*/  BSYNC B1 ;  /* 0x0000000000017941 */ /* 0x001fea0003800000 */
.L_x_76:
        /* <DEDUP_REMOVED lines=41> */
.L_x_79:
[----:B0-----:R-:W-:Y:S05]  /*7f50*/  BSYNC B1 ;  /* 0x0000000000017941 */ /* 0x001fea0003800000 */
.L_x_78:
        /* <DEDUP_REMOVED lines=41> */
.L_x_81:
[----:B0-----:R-:W-:Y:S05]  /*81f0*/  BSYNC B1 ;  /* 0x0000000000017941 */ /* 0x001fea0003800000 */
.L_x_80:
        /* <DEDUP_REMOVED lines=41> */
.L_x_83:
[----:B0-----:R-:W-:Y:S05]  /*8490*/  BSYNC B1 ;  /* 0x0000000000017941 */ /* 0x001fea0003800000 */
.L_x_82:
        /* <DEDUP_REMOVED lines=41> */
.L_x_85:
[----:B0-----:R-:W-:Y:S05]  /*8730*/  BSYNC B1 ;  /* 0x0000000000017941 */ /* 0x001fea0003800000 */
.L_x_84:
        /* <DEDUP_REMOVED lines=41> */
.L_x_87:
[----:B0-----:R-:W-:Y:S05]  /*89d0*/  BSYNC B1 ;  /* 0x0000000000017941 */ /* 0x001fea0003800000 */
.L_x_86:
        /* <DEDUP_REMOVED lines=41> */
.L_x_89:
[----:B0-----:R-:W-:Y:S05]  /*8c70*/  BSYNC B1 ;  /* 0x0000000000017941 */ /* 0x001fea0003800000 */
.L_x_88:
        /* <DEDUP_REMOVED lines=41> */
.L_x_91:
[----:B0-----:R-:W-:Y:S05]  /*8f10*/  BSYNC B1 ;  /* 0x0000000000017941 */ /* 0x001fea0003800000 */
.L_x_90:
[----:B------:R-:W-:Y:S01]  /*8f20*/  IMAD.MOV.U32 R10, RZ, RZ, c[0x0][0x1d4] ;  /* 0x00007500ff0a7624 */ /* 0x000fe200078e00ff */
[----:B------:R-:W-:Y:S03]  /*8f30*/  BSSY B1, `(.L_x_92) ;  /* 0x0000028000017945 */ /* 0x000fe60003800000 */
[----:B------:R-:W-:Y:S01]  /*8f40*/  IMAD R5, R10, 0x1f, R5 ;  /* 0x0000001f0a057824 */ /* 0x000fe200078e0205 */
[----:B------:R-:W-:Y:S05]  /*8f50*/  @P1 BRA `(.L_x_93) ;  /* 0x0000025000001947 */ /* 0x000fea0003800000 */
[----:B------:R-:W-:Y:S02]  /*8f60*/  IMAD.MOV.U32 R10, RZ, RZ, c[0x0][0x1d4] ;  /* 0x00007500ff0a7624 */ /* 0x000fe400078e00ff */
[----:B------:R-:W-:Y:S02]  /*8f70*/  IMAD.SHL.U32 R5, R5, 0x8, RZ ;  /* 0x0000000805057824 */ /* 0x000fe400078e00ff */
[----:B------:R-:W-:-:S05]  /*8f80*/  IMAD R10, R10, 0xe0, RZ ;  /* 0x000000e00a0a7824 */ /* 0x000fca00078e02ff */
[----:B------:R-:W-:-:S13]  /*8f90*/  ISETP.GE.AND P3, PT, R5, R10, PT ;  /* 0x0000000a0500720c */ /* 0x000fda0003f66270 */
[----:B------:R-:W2:Y:S01]  /*8fa0*/  @!P3 LDG.E R6, [R6.64] ;  /* 0x000000240606b981 */ /* 0x000ea2000c1e1900 */
[----:B------:R-:W-:Y:S01]  /*8fb0*/  CS2R R226, SRZ ;  /* 0x0000000000e27805 */ /* 0x000fe2000001ff00 */
        /* <DEDUP_REMOVED lines=15> */
[----:B0-----:R-:W-:-:S13]  /*90b0*/  ISETP.NE.AND P5, PT, R2, RZ, PT ;  /* 0x000000ff0200720c */ /* 0x001fda0003fa5270 */
[----:B------:R-:W2:Y:S01]  /*90c0*/  @P5 LDG.E.128 R8, [R8.64+0x1e0] ;  /* 0x0001e02408085981 */ /* 0x000ea2000c1e1d00 */
[----:B------:R-:W-:Y:S01]  /*90d0*/  SHF.R.S32.HI R228, RZ, 0x1f, R3 ;  /* 0x0000001fffe47819 */ /* 0x000fe20000011403 */
[----:B-----5:R-:W-:Y:S01]  /*90e0*/  HFMA2.MMA R225, R225, 1, 1, R101 ;  /* 0x3c003c00e1e17835 */ /* 0x020fe20000000065 */
[----:B------:R-:W-:Y:S01]  /*90f0*/  @!P3 IADD3 R7, P4, R3, R5, RZ ;  /* 0x000000050307b210 */ /* 0x000fe20007f9e0ff */
[----:B------:R-:W-:Y:S02]  /*9100*/  HADD2 R227, R227, R103 ;  /* 0x00000067e3e37230 */ /* 0x000fe40000000000 */
[----:B------:R-:W-:Y:S01]  /*9110*/  HADD2 R224, R224, R100 ;  /* 0x00000064e0e07230 */ /* 0x000fe20000000000 */
[----:B------:R-:W-:Y:S01]  /*9120*/  @!P3 LEA.HI.X.SX32 R5, R5, R228, 0x1, P4 ;  /* 0x000000e40505b211 */ /* 0x000fe200020f0eff */
[----:B------:R-:W-:Y:S01]  /*9130*/  HADD2 R226, R226, R102 ;  /* 0x00000066e2e27230 */ /* 0x000fe20000000000 */
[----:B------:R-:W-:-:S04]  /*9140*/  @!P3 LEA R6, P4, R7, c[0x0][0x198], 0x1 ;  /* 0x000066000706ba11 */ /* 0x000fc800078808ff */
[----:B------:R-:W-:Y:S01]  /*9150*/  @!P3 LEA.HI.X R7, R7, c[0x0][0x19c], R5, 0x1, P4 ;  /* 0x000067000707ba11 */ /* 0x000fe200020f0c05 */
[----:B--2---:R-:W-:Y:S01]  /*9160*/  @P5 HFMA2.MMA R225, R225, R9, -RZ ;  /* 0x00000009e1e15235 */ /* 0x004fe200001000ff */
[----:B------:R-:W-:Y:S01]  /*9170*/  @P5 HMUL2 R224, R224, R8 ;  /* 0x00000008e0e05232 */ /* 0x000fe20000000000 */
[----:B------:R-:W-:Y:S01]  /*9180*/  @P5 HFMA2.MMA R227, R227, R11, -RZ ;  /* 0x0000000be3e35235 */ /* 0x000fe200001000ff */
[----:B------:R-:W-:-:S06]  /*9190*/  @P5 HMUL2 R226, R226, R10 ;  /* 0x0000000ae2e25232 */ /* 0x000fcc0000000000 */
[----:B------:R0:W-:Y:S04]  /*91a0*/  @!P3 STG.E.128 [R6.64], R224 ;  /* 0x000000e00600b986 */ /* 0x0001e8000c101d24 */
.L_x_93:
[----:B0-----:R-:W-:Y:S05]  /*91b0*/  BSYNC B1 ;  /* 0x0000000000017941 */ /* 0x001fea0003800000 */
.L_x_92:
[----:B------:R-:W-:Y:S01]  /*91c0*/  BSSY B1, `(.L_x_94) ;  /* 0x0000149000017945 */ /* 0x000fe20003800000 */
[----:B------:R-:W-:Y:S05]  /*91d0*/  @P1 BRA `(.L_x_95) ;  /* 0x0000147000001947 */ /* 0x000fea0003800000 */
[----:B------:R-:W2:Y:S04]  /*91e0*/  LDL R230, [R1+0x250] ;  /* 0x0002500001e67983 */ /* 0x000ea80000100800 */
[----:B------:R-:W4:Y:S04]  /*91f0*/  LDL R228, [R1+0x240] ;  /* 0x0002400001e47983 */ /* 0x000f280000100800 */
[----:B---3--:R-:W3:Y:S04]  /*9200*/  LDL R229, [R1+0x254] ;  /* 0x0002540001e57983 */ /* 0x008ee80000100800 */
[----:B------:R-:W3:Y:S04]  /*9210*/  LDL R11, [R1+0x244] ;  /* 0x00024400010b7983 */ /* 0x000ee80000100800 */
[----:B------:R-:W3:Y:S04]  /*9220*/  LDL R10, [R1+0x230] ;  /* 0x00023000010a7983 */ /* 0x000ee80000100800 */
[----:B------:R-:W3:Y:S04]  /*9230*/  LDL R7, [R1+0x234] ;  /* 0x0002340001077983 */ /* 0x000ee80000100800 */
[----:B------:R-:W3:Y:S04]  /*9240*/  LDL R9, [R1+0x220] ;  /* 0x0002200001097983 */ /* 0x000ee80000100800 */
[----:B------:R-:W3:Y:S04]  /*9250*/  LDL R8, [R1+0x224] ;  /* 0x0002240001087983 */ /* 0x000ee80000100800 */
[----:B------:R-:W-:Y:S04]  /*9260*/  STL [R1+0x2b4], R30 ;  /* 0x0002b41e01007387 */ /* 0x000fe80000100800 */
        /* <DEDUP_REMOVED lines=14> */
[----:B------:R0:W-:Y:S04]  /*9350*/  STL [R1+0x278], R3 ;  /* 0x0002780301007387 */ /* 0x0001e80000100800 */
[----:B------:R-:W-:Y:S04]  /*9360*/  STL [R1+0x274], R2 ;  /* 0x0002740201007387 */ /* 0x000fe80000100800 */
[----:B-----5:R1:W-:Y:S04]  /*9370*/  STL [R1+0x270], R0 ;  /* 0x0002700001007387 */ /* 0x0203e80000100800 */
[----:B0-----:R-:W3:Y:S04]  /*9380*/  LDL R3, [R1+0x210] ;  /* 0x0002100001037983 */ /* 0x001ee80000100800 */
[----:B------:R-:W3:Y:S04]  /*9390*/  LDL R30, [R1+0x200] ;  /* 0x00020000011e7983 */ /* 0x000ee80000100800 */
[----:B-1----:R-:W3:Y:S04]  /*93a0*/  LDL R0, [R1+0x214] ;  /* 0x0002140001007983 */ /* 0x002ee80000100800 */
[----:B------:R-:W3:Y:S04]  /*93b0*/  LDL R28, [R1+0x1f0] ;  /* 0x0001f000011c7983 */ /* 0x000ee80000100800 */
        /* <DEDUP_REMOVED lines=15> */
[----:B------:R-:W3:Y:S01]  /*94b0*/  LDL R2, [R1+0x154] ;  /* 0x0001540001027983 */ /* 0x000ee20000100800 */
[----:B--2---:R-:W-:-:S03]  /*94c0*/  HMUL2 R6, R230, R104 ;  /* 0x00000068e6067232 */ /* 0x004fc60000000000 */
[----:B------:R-:W2:Y:S03]  /*94d0*/  LDL R230, [R1+0x1c0] ;  /* 0x0001c00001e67983 */ /* 0x000ea60000100800 */
[----:B----4-:R-:W-:Y:S02]  /*94e0*/  HFMA2.MMA R6, R228, R108, R6 ;  /* 0x0000006ce4067235 */ /* 0x010fe40000000006 */
[----:B------:R-:W4:Y:S01]  /*94f0*/  LDL R228, [R1+0x1b0] ;  /* 0x0001b00001e47983 */ /* 0x000f220000100800 */
[----:B---3--:R-:W-:-:S03]  /*9500*/  HFMA2.MMA R5, R229, R105, -RZ ;  /* 0x00000069e5057235 */ /* 0x008fc600001000ff */
[----:B------:R-:W3:Y:S07]  /*9510*/  LDL R229, [R1+0x1c4] ;  /* 0x0001c40001e57983 */ /* 0x000eee0000100800 */
[----:B------:R-:W-:Y:S02]  /*9520*/  HFMA2 R5, R11, R109, R5 ;  /* 0x0000006d0b057231 */ /* 0x000fe40000000005 */
[----:B------:R-:W3:Y:S01]  /*9530*/  LDL R11, [R1+0x160] ;  /* 0x00016000010b7983 */ /* 0x000ee20000100800 */
[----:B------:R-:W-:Y:S01]  /*9540*/  HFMA2.MMA R6, R10, R12, R6 ;  /* 0x0000000c0a067235 */ /* 0x000fe20000000006 */
[----:B------:R-:W-:-:S02]  /*9550*/  HFMA2 R5, R7, R13, R5 ;  /* 0x0000000d07057231 */ /* 0x000fc40000000005 */
[----:B------:R-:W3:Y:S03]  /*9560*/  LDL R7, [R1+0x150] ;  /* 0x0001500001077983 */ /* 0x000ee60000100800 */
[----:B------:R-:W-:Y:S01]  /*9570*/  HFMA2.MMA R6, R9, R112, R6 ;  /* 0x0000007009067235 */ /* 0x000fe20000000006 */
[----:B------:R-:W3:Y:S04]  /*9580*/  LDL R10, [R1+0x164] ;  /* 0x00016400010a7983 */ /* 0x000ee80000100800 */
[----:B------:R-:W3:Y:S01]  /*9590*/  LDL R9, [R1+0x140] ;  /* 0x0001400001097983 */ /* 0x000ee20000100800 */
[----:B------:R-:W-:-:S03]  /*95a0*/  HFMA2 R5, R8, R113, R5 ;  /* 0x0000007108057231 */ /* 0x000fc60000000005 */
[----:B------:R-:W3:Y:S01]  /*95b0*/  LDL R8, [R1+0x144] ;  /* 0x0001440001087983 */ /* 0x000ee20000100800 */
[----:B------:R-:W-:-:S03]  /*95c0*/  HFMA2.MMA R6, R3, R116, R6 ;  /* 0x0000007403067235 */ /* 0x000fc60000000006 */
[----:B------:R-:W3:Y:S01]  /*95d0*/  LDL R3, [R1+0x130] ;  /* 0x0001300001037983 */ /* 0x000ee20000100800 */
[----:B------:R-:W-:-:S03]  /*95e0*/  HFMA2 R5, R0, R117, R5 ;  /* 0x0000007500057231 */ /* 0x000fc60000000005 */
[----:B------:R-:W3:Y:S01]  /*95f0*/  LDL R0, [R1+0x134] ;  /* 0x0001340001007983 */ /* 0x000ee20000100800 */
[----:B------:R-:W-:-:S03]  /*9600*/  HFMA2.MMA R6, R30, R120, R6 ;  /* 0x000000781e067235 */ /* 0x000fc60000000006 */
[----:B------:R0:W5:Y:S03]  /*9610*/  LDL.LU R30, [R1+0x2b4] ;  /* 0x0002b400011e7983 */ /* 0x0001660000300800 */
[----:B------:R-:W-:-:S06]  /*9620*/  HFMA2.MMA R6, R28, R124, R6 ;  /* 0x0000007c1c067235 */ /* 0x000fcc0000000006 */
[----:B------:R-:W-:Y:S01]  /*9630*/  HFMA2.MMA R6, R26, R128, R6 ;  /* 0x000000801a067235 */ /* 0x000fe20000000006 */
[----:B------:R-:W-:Y:S02]  /*9640*/  HFMA2 R5, R29, R121, R5 ;  /* 0x000000791d057231 */ /* 0x000fe40000000005 */
[----:B------:R0:W5:Y:S03]  /*9650*/  LDL.LU R29, [R1+0x2b0] ;  /* 0x0002b000011d7983 */ /* 0x0001660000300800 */
[----:B------:R-:W-:Y:S01]  /*9660*/  HFMA2.MMA R6, R249, R132, R6 ;  /* 0x00000084f9067235 */ /* 0x000fe20000000006 */
[----:B------:R-:W-:Y:S01]  /*9670*/  HFMA2 R5, R27, R125, R5 ;  /* 0x0000007d1b057231 */ /* 0x000fe20000000005 */
[----:B------:R0:W5:Y:S03]  /*9680*/  LDL.LU R28, [R1+0x2ac] ;  /* 0x0002ac00011c7983 */ /* 0x0001660000300800 */
[----:B------:R-:W-:Y:S01]  /*9690*/  HFMA2 R5, R25, R129, R5 ;  /* 0x0000008119057231 */ /* 0x000fe20000000005 */
[----:B------:R0:W5:Y:S03]  /*96a0*/  LDL.LU R27, [R1+0x2a8] ;  /* 0x0002a800011b7983 */ /* 0x0001660000300800 */
[----:B------:R-:W-:Y:S01]  /*96b0*/  HFMA2 R5, R231, R133, R5 ;  /* 0x00000085e7057231 */ /* 0x000fe20000000005 */
[----:B------:R0:W5:Y:S04]  /*96c0*/  LDL.LU R26, [R1+0x2a4] ;  /* 0x0002a400011a7983 */ /* 0x0001680000300800 */
[----:B------:R0:W5:Y:S04]  /*96d0*/  LDL.LU R25, [R1+0x2a0] ;  /* 0x0002a00001197983 */ /* 0x0001680000300800 */
[----:B------:R-:W3:Y:S04]  /*96e0*/  LDL R249, [R1+0xf0] ;  /* 0x0000f00001f97983 */ /* 0x000ee80000100800 */
[----:B------:R-:W3:Y:S01]  /*96f0*/  LDL R231, [R1+0xf4] ;  /* 0x0000f40001e77983 */ /* 0x000ee20000100800 */
[----:B--2---:R-:W-:-:S03]  /*9700*/  HFMA2.MMA R6, R230, R136, R6 ;  /* 0x00000088e6067235 */ /* 0x004fc60000000006 */
[----:B------:R-:W2:Y:S03]  /*9710*/  LDL R230, [R1+0xe0] ;  /* 0x0000e00001e67983 */ /* 0x000ea60000100800 */
[----:B----4-:R-:W-:Y:S02]  /*9720*/  HFMA2.MMA R6, R228, R140, R6 ;  /* 0x0000008ce4067235 */ /* 0x010fe40000000006 */
[----:B------:R-:W4:Y:S01]  /*9730*/  LDL R228, [R1+0xd0] ;  /* 0x0000d00001e47983 */ /* 0x000f220000100800 */
[----:B---3--:R-:W-:-:S03]  /*9740*/  HFMA2 R5, R229, R137, R5 ;  /* 0x00000089e5057231 */ /* 0x008fc60000000005 */
[----:B------:R-:W-:Y:S01]  /*9750*/  HFMA2.MMA R6, R23, R144, R6 ;  /* 0x0000009017067235 */ /* 0x000fe20000000006 */
[----:B------:R-:W3:Y:S01]  /*9760*/  LDL R229, [R1+0xe4] ;  /* 0x0000e40001e57983 */ /* 0x000ee20000100800 */
[----:B------:R-:W-:-:S03]  /*9770*/  HFMA2 R5, R24, R141, R5 ;  /* 0x0000008d18057231 */ /* 0x000fc60000000005 */
[----:B------:R-:W2:Y:S01]  /*9780*/  LDL R24, [R1+0x120] ;  /* 0x0001200001187983 */ /* 0x000ea20000100800 */
[----:B------:R-:W-:Y:S01]  /*9790*/  HFMA2.MMA R6, R21, R148, R6 ;  /* 0x0000009415067235 */ /* 0x000fe20000000006 */
[----:B------:R-:W-:Y:S02]  /*97a0*/  HFMA2 R5, R22, R145, R5 ;  /* 0x0000009116057231 */ /* 0x000fe40000000005 */
[----:B------:R-:W3:Y:S03]  /*97b0*/  LDL R22, [R1+0x110] ;  /* 0x0001100001167983 */ /* 0x000ee60000100800 */
[----:B------:R-:W-:Y:S01]  /*97c0*/  HFMA2.MMA R6, R19, R152, R6 ;  /* 0x0000009813067235 */ /* 0x000fe20000000006 */
[----:B------:R-:W-:Y:S01]  /*97d0*/  HFMA2 R5, R20, R149, R5 ;  /* 0x0000009514057231 */ /* 0x000fe20000000005 */
[----:B------:R-:W4:Y:S04]  /*97e0*/  LDL R23, [R1+0x124] ;  /* 0x0001240001177983 */ /* 0x000f280000100800 */
[----:B------:R-:W-:Y:S01]  /*97f0*/  HFMA2.MMA R6, R17, R156, R6 ;  /* 0x0000009c11067235 */ /* 0x000fe20000000006 */
[----:B------:R-:W4:Y:S01]  /*9800*/  LDL R20, [R1+0x100] ;  /* 0x0001000001147983 */ /* 0x000f220000100800 */
[----:B------:R-:W-:-:S03]  /*9810*/  HFMA2 R5, R18, R153, R5 ;  /* 0x0000009912057231 */ /* 0x000fc60000000005 */
[----:B------:R-:W4:Y:S01]  /*9820*/  LDL R21, [R1+0x114] ;  /* 0x0001140001157983 */ /* 0x000f220000100800 */
[----:B------:R-:W-:Y:S01]  /*9830*/  HFMA2.MMA R6, R11, R160, R6 ;  /* 0x000000a00b067235 */ /* 0x000fe20000000006 */
[----:B------:R-:W-:Y:S02]  /*9840*/  HFMA2 R5, R16, R157, R5 ;  /* 0x0000009d10057231 */ /* 0x000fe40000000005 */
[----:B------:R-:W4:Y:S03]  /*9850*/  LDL R19, [R1+0x104] ;  /* 0x0001040001137983 */ /* 0x000f260000100800 */
[----:B------:R-:W-:Y:S01]  /*9860*/  HFMA2.MMA R6, R7, R164, R6 ;  /* 0x000000a407067235 */ /* 0x000fe20000000006 */
[----:B------:R-:W-:Y:S01]  /*9870*/  HFMA2 R5, R10, R161, R5 ;  /* 0x000000a10a057231 */ /* 0x000fe20000000005 */
[----:B------:R-:W4:Y:S04]  /*9880*/  LDL R18, [R1+0xd4] ;  /* 0x0000d40001127983 */ /* 0x000f280000100800 */
[----:B------:R-:W-:Y:S01]  /*9890*/  HFMA2.MMA R6, R9, R168, R6 ;  /* 0x000000a809067235 */ /* 0x000fe20000000006 */
[----:B------:R-:W-:Y:S01]  /*98a0*/  HFMA2 R5, R2, R165, R5 ;  /* 0x000000a502057231 */ /* 0x000fe20000000005 */
[----:B------:R-:W4:Y:S03]  /*98b0*/  LDL R17, [R1+0xb0] ;  /* 0x0000b00001117983 */ /* 0x000f260000100800 */
[----:B------:R-:W-:Y:S01]  /*98c0*/  HFMA2 R5, R8, R169, R5 ;  /* 0x000000a908057231 */ /* 0x000fe20000000005 */
[----:B------:R-:W4:Y:S04]  /*98d0*/  LDL R16, [R1+0xb4] ;  /* 0x0000b40001107983 */ /* 0x000f280000100800 */
[----:B------:R-:W4:Y:S04]  /*98e0*/  LDL R10, [R1+0xa4] ;  /* 0x0000a400010a7983 */ /* 0x000f280000100800 */
[----:B------:R-:W4:Y:S04]  /*98f0*/  LDL R11, [R1+0xa0] ;  /* 0x0000a000010b7983 */ /* 0x000f280000100800 */
[----:B------:R-:W4:Y:S04]  /*9900*/  LDL R8, [R1+0x94] ;  /* 0x0000940001087983 */ /* 0x000f280000100800 */
[----:B------:R-:W4:Y:S04]  /*9910*/  LDL R2, [R1+0x84] ;  /* 0x0000840001027983 */ /* 0x000f280000100800 */
[----:B------:R-:W4:Y:S04]  /*9920*/  LDL R9, [R1+0x90] ;  /* 0x0000900001097983 */ /* 0x000f280000100800 */
[----:B------:R-:W4:Y:S01]  /*9930*/  LDL R7, [R1+0x80] ;  /* 0x0000800001077983 */ /* 0x000f220000100800 */
[----:B------:R-:W-:-:S03]  /*9940*/  HFMA2.MMA R6, R3, R172, R6 ;  /* 0x000000ac03067235 */ /* 0x000fc60000000006 */
[----:B------:R-:W4:Y:S01]  /*9950*/  LDL R3, [R1+0xc0] ;  /* 0x0000c00001037983 */ /* 0x000f220000100800 */
[----:B------:R-:W-:-:S03]  /*9960*/  HFMA2 R5, R0, R173, R5 ;  /* 0x000000ad00057231 */ /* 0x000fc60000000005 */
[----:B------:R-:W4:Y:S01]  /*9970*/  LDL R0, [R1+0xc4] ;  /* 0x0000c40001007983 */ /* 0x000f220000100800 */
[----:B--2---:R-:W-:-:S03]  /*9980*/  HFMA2.MMA R6, R24, R176, R6 ;  /* 0x000000b018067235 */ /* 0x004fc60000000006 */
[----:B------:R0:W5:Y:S03]  /*9990*/  LDL.LU R24, [R1+0x29c] ;  /* 0x00029c0001187983 */ /* 0x0001660000300800 */
[----:B---3--:R-:W-:-:S06]  /*99a0*/  HFMA2.MMA R6, R22, R180, R6 ;  /* 0x000000b416067235 */ /* 0x008fcc0000000006 */
[----:B----4-:R-:W-:Y:S01]  /*99b0*/  HFMA2.MMA R6, R20, R184, R6 ;  /* 0x000000b814067235 */ /* 0x010fe20000000006 */
[----:B------:R-:W-:Y:S02]  /*99c0*/  HFMA2 R5, R23, R177, R5 ;  /* 0x000000b117057231 */ /* 0x000fe40000000005 */
[----:B------:R0:W5:Y:S03]  /*99d0*/  LDL.LU R23, [R1+0x298] ;  /* 0x0002980001177983 */ /* 0x0001660000300800 */
[----:B------:R-:W-:Y:S01]  /*99e0*/  HFMA2.MMA R6, R249, R188, R6 ;  /* 0x000000bcf9067235 */ /* 0x000fe20000000006 */
[----:B------:R-:W-:Y:S01]  /*99f0*/  HFMA2 R5, R21, R181, R5 ;  /* 0x000000b515057231 */ /* 0x000fe20000000005 */
[----:B------:R0:W5:Y:S04]  /*9a00*/  LDL.LU R22, [R1+0x294] ;  /* 0x0002940001167983 */ /* 0x0001680000300800 */
[----:B------:R-:W-:Y:S01]  /*9a10*/  HFMA2.MMA R6, R230, R192, R6 ;  /* 0x000000c0e6067235 */ /* 0x000fe20000000006 */
[----:B------:R-:W-:Y:S01]  /*9a20*/  HFMA2 R5, R19, R185, R5 ;  /* 0x000000b913057231 */ /* 0x000fe20000000005 */
[----:B------:R0:W5:Y:S03]  /*9a30*/  LDL.LU R21, [R1+0x290] ;  /* 0x0002900001157983 */ /* 0x0001660000300800 */
[----:B------:R-:W-:Y:S01]  /*9a40*/  HFMA2 R5, R231, R189, R5 ;  /* 0x000000bde7057231 */ /* 0x000fe20000000005 */
[----:B------:R-:W-:Y:S01]  /*9a50*/  HFMA2.MMA R6, R228, R196, R6 ;  /* 0x000000c4e4067235 */ /* 0x000fe20000000006 */
[----:B------:R0:W5:Y:S02]  /*9a60*/  LDL.LU R20, [R1+0x28c] ;  /* 0x00028c0001147983 */ /* 0x0001640000300800 */
[----:B------:R-:W-:-:S02]  /*9a70*/  HFMA2 R5, R229, R193, R5 ;  /* 0x000000c1e5057231 */ /* 0x000fc40000000005 */
[----:B------:R0:W5:Y:S02]  /*9a80*/  LDL.LU R19, [R1+0x288] ;  /* 0x0002880001137983 */ /* 0x0001640000300800 */
[----:B------:R-:W-:Y:S02]  /*9a90*/  HFMA2 R5, R18, R197, R5 ;  /* 0x000000c512057231 */ /* 0x000fe40000000005 */
[----:B------:R-:W2:Y:S04]  /*9aa0*/  LDL R249, [R1+0x60] ;  /* 0x0000600001f97983 */ /* 0x000ea80000100800 */
[----:B------:R-:W3:Y:S04]  /*9ab0*/  LDL R231, [R1+0x64] ;  /* 0x0000640001e77983 */ /* 0x000ee80000100800 */
[----:B------:R-:W4:Y:S04]  /*9ac0*/  LDL R230, [R1+0x258] ;  /* 0x0002580001e67983 */ /* 0x000f280000100800 */
[----:B------:R-:W2:Y:S04]  /*9ad0*/  LDL R229, [R1+0x248] ;  /* 0x0002480001e57983 */ /* 0x000ea80000100800 */
[----:B------:R-:W2:Y:S04]  /*9ae0*/  LDL R228, [R1+0x238] ;  /* 0x0002380001e47983 */ /* 0x000ea80000100800 */
[----:B------:R-:W2:Y:S01]  /*9af0*/  LDL R18, [R1+0x228] ;  /* 0x0002280001127983 */ /* 0x000ea20000100800 */
[----:B------:R-:W-:-:S03]  /*9b00*/  HFMA2.MMA R6, R3, R200, R6 ;  /* 0x000000c803067235 */ /* 0x000fc60000000006 */
[----:B------:R-:W2:Y:S01]  /*9b10*/  LDL R3, [R1+0x70] ;  /* 0x0000700001037983 */ /* 0x000ea20000100800 */
[----:B------:R-:W-:-:S03]  /*9b20*/  HFMA2 R5, R0, R201, R5 ;  /* 0x000000c900057231 */ /* 0x000fc60000000005 */
[----:B------:R-:W3:Y:S01]  /*9b30*/  LDL R0, [R1+0x74] ;  /* 0x0000740001007983 */ /* 0x000ee20000100800 */
[----:B------:R-:W-:-:S03]  /*9b40*/  HFMA2.MMA R6, R17, R204, R6 ;  /* 0x000000cc11067235 */ /* 0x000fc60000000006 */
[----:B------:R-:W4:Y:S01]  /*9b50*/  LDL R17, [R1+0x218] ;  /* 0x0002180001117983 */ /* 0x000f220000100800 */
[----:B------:R-:W-:-:S03]  /*9b60*/  HFMA2 R5, R16, R205, R5 ;  /* 0x000000cd10057231 */ /* 0x000fc60000000005 */
[----:B------:R-:W4:Y:S01]  /*9b70*/  LDL R16, [R1+0x208] ;  /* 0x0002080001107983 */ /* 0x000f220000100800 */
[----:B------:R-:W-:Y:S01]  /*9b80*/  HFMA2 R5, R10, R209, R5 ;  /* 0x000000d10a057231 */ /* 0x000fe20000000005 */
[----:B------:R-:W-:Y:S02]  /*9b90*/  HFMA2.MMA R6, R11, R208, R6 ;  /* 0x000000d00b067235 */ /* 0x000fe40000000006 */
[----:B------:R-:W4:Y:S01]  /*9ba0*/  LDL R11, [R1+0x1f8] ;  /* 0x0001f800010b7983 */ /* 0x000f220000100800 */
[----:B------:R-:W-:-:S03]  /*9bb0*/  HFMA2 R5, R8, R213, R5 ;  /* 0x000000d508057231 */ /* 0x000fc60000000005 */
[----:B------:R-:W4:Y:S01]  /*9bc0*/  LDL R10, [R1+0x1d8] ;  /* 0x0001d800010a7983 */ /* 0x000f220000100800 */
[----:B------:R-:W-:-:S03]  /*9bd0*/  HFMA2 R5, R2, R217, R5 ;  /* 0x000000d902057231 */ /* 0x000fc60000000005 */
[----:B------:R-:W4:Y:S01]  /*9be0*/  LDL R2, [R1+0x1e8] ;  /* 0x0001e80001027983 */ /* 0x000f220000100800 */
[----:B------:R-:W-:-:S03]  /*9bf0*/  HFMA2.MMA R6, R9, R212, R6 ;  /* 0x000000d409067235 */ /* 0x000fc60000000006 */
[----:B------:R-:W4:Y:S04]  /*9c00*/  LDL R9, [R1+0x1c8] ;  /* 0x0001c80001097983 */ /* 0x000f280000100800 */
[----:B------:R-:W4:Y:S01]  /*9c10*/  LDL R8, [R1+0x1b8] ;  /* 0x0001b80001087983 */ /* 0x000f220000100800 */
[----:B------:R-:W-:-:S03]  /*9c20*/  HFMA2.MMA R6, R7, R216, R6 ;  /* 0x000000d807067235 */ /* 0x000fc60000000006 */
[----:B------:R-:W4:Y:S03]  /*9c30*/  LDL R7, [R1+0x1a8] ;  /* 0x0001a80001077983 */ /* 0x000f260000100800 */
[----:B--2---:R-:W-:Y:S02]  /*9c40*/  HFMA2.MMA R6, R3, R220, R6 ;  /* 0x000000dc03067235 */ /* 0x004fe40000000006 */
[----:B------:R-:W2:Y:S01]  /*9c50*/  LDL R3, [R1+0x198] ;  /* 0x0001980001037983 */ /* 0x000ea20000100800 */
[----:B---3--:R-:W-:-:S03]  /*9c60*/  HFMA2 R5, R0, R221, R5 ;  /* 0x000000dd00057231 */ /* 0x008fc60000000005 */
[----:B------:R-:W3:Y:S01]  /*9c70*/  LDL R0, [R1+0x188] ;  /* 0x0001880001007983 */ /* 0x000ee20000100800 */
[----:B------:R-:W-:Y:S01]  /*9c80*/  HFMA2.MMA R6, R249, R224, R6 ;  /* 0x000000e0f9067235 */ /* 0x000fe20000000006 */
[----:B------:R-:W-:Y:S02]  /*9c90*/  HFMA2 R5, R231, R225, R5 ;  /* 0x000000e1e7057231 */ /* 0x000fe40000000005 */
[----:B------:R-:W3:Y:S04]  /*9ca0*/  LDL R249, [R1+0x168] ;  /* 0x0001680001f97983 */ /* 0x000ee80000100800 */
[----:B------:R-:W3:Y:S03]  /*9cb0*/  LDL R231, [R1+0x158] ;  /* 0x0001580001e77983 */ /* 0x000ee60000100800 */
[----:B------:R-:W-:-:S02]  /*9cc0*/  HADD2 R5, R6, R5 ;  /* 0x0000000506057230 */ /* 0x000fc40000000000 */
[----:B----4-:R-:W-:Y:S02]  /*9cd0*/  HMUL2 R6, R230, R106 ;  /* 0x0000006ae6067232 */ /* 0x010fe40000000000 */
[----:B------:R-:W4:Y:S04]  /*9ce0*/  LDL R230, [R1+0x148] ;  /* 0x0001480001e67983 */ /* 0x000f280000100800 */
[----:B------:R-:W-:Y:S02]  /*9cf0*/  HFMA2.MMA R6, R229, R110, R6 ;  /* 0x0000006ee5067235 */ /* 0x000fe40000000006 */
[----:B------:R-:W4:Y:S08]  /*9d00*/  LDL R229, [R1+0x138] ;  /* 0x0001380001e57983 */ /* 0x000f300000100800 */
[----:B------:R-:W-:-:S02]  /*9d10*/  HFMA2 R6, R228, R14, R6 ;  /* 0x0000000ee4067231 */ /* 0x000fc40000000006 */
        /* <DEDUP_REMOVED lines=19> */
[----:B--2---:R-:W-:-:S02]  /*9e50*/  HFMA2 R6, R3, R150, R6 ;  /* 0x0000009603067231 */ /* 0x004fc40000000006 */
[----:B------:R-:W2:Y:S04]  /*9e60*/  LDL R3, [R1+0x88] ;  /* 0x0000880001037983 */ /* 0x000ea80000100800 */
[----:B---3--:R-:W-:Y:S02]  /*9e70*/  HFMA2.MMA R6, R0, R154, R6 ;  /* 0x0000009a00067235 */ /* 0x008fe40000000006 */
[----:B------:R-:W3:Y:S08]  /*9e80*/  LDL R0, [R1+0xd8] ;  /* 0x0000d80001007983 */ /* 0x000ef00000100800 */
[----:B----4-:R-:W-:-:S02]  /*9e90*/  HFMA2 R6, R2, R158, R6 ;  /* 0x0000009e02067231 */ /* 0x010fc40000000006 */
        /* <DEDUP_REMOVED lines=19> */
[----:B---3--:R-:W-:-:S02]  /*9fd0*/  HFMA2 R6, R0, R198, R6 ;  /* 0x000000c600067231 */ /* 0x008fc40000000006 */
[----:B------:R-:W3:Y:S04]  /*9fe0*/  LDL R0, [R1+0x68] ;  /* 0x0000680001007983 */ /* 0x000ee80000100800 */
[----:B------:R-:W-:Y:S02]  /*9ff0*/  HFMA2.MMA R6, R10, R202, R6 ;  /* 0x000000ca0a067235 */ /* 0x000fe40000000006 */
[----:B------:R-:W3:Y:S08]  /*a000*/  LDL R10, [R1+0x1dc] ;  /* 0x0001dc00010a7983 */ /* 0x000ef00000100800 */
[----:B------:R-:W-:-:S02]  /*a010*/  HFMA2 R6, R9, R206, R6 ;  /* 0x000000ce09067231 */ /* 0x000fc40000000006 */
[----:B------:R-:W3:Y:S04]  /*a020*/  LDL R9, [R1+0x1bc] ;  /* 0x0001bc0001097983 */ /* 0x000ee80000100800 */
[----:B------:R-:W-:Y:S02]  /*a030*/  HFMA2.MMA R6, R8, R210, R6 ;  /* 0x000000d208067235 */ /* 0x000fe40000000006 */
[----:B------:R-:W3:Y:S08]  /*a040*/  LDL R8, [R1+0x1ac] ;  /* 0x0001ac0001087983 */ /* 0x000ef00000100800 */
[----:B------:R-:W-:-:S02]  /*a050*/  HFMA2 R6, R7, R214, R6 ;  /* 0x000000d607067231 */ /* 0x000fc40000000006 */
[----:B------:R-:W3:Y:S04]  /*a060*/  LDL R7, [R1+0x1cc] ;  /* 0x0001cc0001077983 */ /* 0x000ee80000100800 */
[----:B--2---:R-:W-:Y:S02]  /*a070*/  HFMA2.MMA R6, R3, R218, R6 ;  /* 0x000000da03067235 */ /* 0x004fe40000000006 */
[----:B------:R-:W2:Y:S08]  /*a080*/  LDL R3, [R1+0x19c] ;  /* 0x00019c0001037983 */ /* 0x000eb00000100800 */
[----:B----4-:R-:W-:-:S02]  /*a090*/  HFMA2 R6, R2, R222, R6 ;  /* 0x000000de02067231 */ /* 0x010fc40000000006 */
[----:B------:R-:W4:Y:S04]  /*a0a0*/  LDL R2, [R1+0x18c] ;  /* 0x00018c0001027983 */ /* 0x000f280000100800 */
[----:B---3--:R-:W-:Y:S02]  /*a0b0*/  HFMA2.MMA R6, R0, R226, R6 ;  /* 0x000000e200067235 */ /* 0x008fe40000000006 */
[----:B------:R-:W3:Y:S08]  /*a0c0*/  LDL R0, [R1+0x17c] ;  /* 0x00017c0001007983 */ /* 0x000ef00000100800 */
[----:B------:R-:W-:-:S02]  /*a0d0*/  HADD2 R5, R5, R6 ;  /* 0x0000000605057230 */ /* 0x000fc40000000000 */
[----:B------:R-:W-:Y:S02]  /*a0e0*/  HMUL2 R6, R231, R107 ;  /* 0x0000006be7067232 */ /* 0x000fe40000000000 */
[----:B------:R-:W3:Y:S02]  /*a0f0*/  LDL R231, [R1+0xec] ;  /* 0x0000ec0001e77983 */ /* 0x000ee40000100800 */
[----:B------:R-:W-:Y:S02]  /*a100*/  HFMA2 R6, R230, R111, R6 ;  /* 0x0000006fe6067231 */ /* 0x000fe40000000006 */
[----:B------:R-:W3:Y:S04]  /*a110*/  LDL R230, [R1+0xdc] ;  /* 0x0000dc0001e67983 */ /* 0x000ee80000100800 */
[----:B------:R-:W-:-:S02]  /*a120*/  HFMA2.MMA R6, R229, R15, R6 ;  /* 0x0000000fe5067235 */ /* 0x000fc40000000006 */
[----:B------:R-:W3:Y:S08]  /*a130*/  LDL R229, [R1+0xcc] ;  /* 0x0000cc0001e57983 */ /* 0x000ef00000100800 */
        /* <DEDUP_REMOVED lines=18> */
[----:B--2---:R-:W-:-:S02]  /*a260*/  HFMA2.MMA R6, R3, R151, R6 ;  /* 0x0000009703067235 */ /* 0x004fc40000000006 */
[----:B------:R-:W2:Y:S08]  /*a270*/  LDL R3, [R1+0x12c] ;  /* 0x00012c0001037983 */ /* 0x000eb00000100800 */
[----:B----4-:R-:W-:Y:S02]  /*a280*/  HFMA2 R6, R2, R155, R6 ;  /* 0x0000009b02067231 */ /* 0x010fe40000000006 */
[----:B------:R-:W4:Y:S04]  /*a290*/  LDL R2, [R1+0x11c] ;  /* 0x00011c0001027983 */ /* 0x000f280000100800 */
[----:B---3--:R-:W-:-:S02]  /*a2a0*/  HFMA2.MMA R6, R0, R159, R6 ;  /* 0x0000009f00067235 */ /* 0x008fc40000000006 */
[----:B------:R-:W3:Y:S08]  /*a2b0*/  LDL R0, [R1+0x10c] ;  /* 0x00010c0001007983 */ /* 0x000ef00000100800 */
[----:B------:R-:W-:Y:S02]  /*a2c0*/  HFMA2 R6, R7, R163, R6 ;  /* 0x000000a307067231 */ /* 0x000fe40000000006 */
[----:B------:R-:W3:Y:S04]  /*a2d0*/  LDL R7, [R1+0x6c] ;  /* 0x00006c0001077983 */ /* 0x000ee80000100800 */
[----:B------:R-:W-:Y:S01]  /*a2e0*/  HFMA2.MMA R6, R18, R167, R6 ;  /* 0x000000a712067235 */ /* 0x000fe20000000006 */
[----:B------:R-:W-:Y:S01]  /*a2f0*/  ISETP.NE.U32.AND P1, PT, RZ, c[0x0][0x218], PT ;  /* 0x00008600ff007a0c */ /* 0x000fe20003f25070 */
[----:B------:R0:W5:Y:S08]  /*a300*/  LDL.LU R18, [R1+0x284] ;  /* 0x0002840001127983 */ /* 0x0001700000300800 */
[----:B------:R-:W-:Y:S01]  /*a310*/  HFMA2 R6, R17, R171, R6 ;  /* 0x000000ab11067231 */ /* 0x000fe20000000006 */
[----:B------:R-:W-:Y:S01]  /*a320*/  ISETP.NE.AND.EX P3, PT, RZ, c[0x0][0x21c], PT, P1 ;  /* 0x00008700ff007a0c */ /* 0x000fe20003f65310 */
[----:B------:R0:W5:Y:S04]  /*a330*/  LDL.LU R17, [R1+0x280] ;  /* 0x0002800001117983 */ /* 0x0001680000300800 */
[----:B------:R-:W-:-:S02]  /*a340*/  HFMA2.MMA R6, R16, R175, R6 ;  /* 0x000000af10067235 */ /* 0x000fc40000000006 */
[----:B------:R0:W5:Y:S08]  /*a350*/  LDL.LU R16, [R1+0x27c] ;  /* 0x00027c0001107983 */ /* 0x0001700000300800 */
[----:B--2---:R-:W-:Y:S02]  /*a360*/  HFMA2 R6, R3, R179, R6 ;  /* 0x000000b303067231 */ /* 0x004fe40000000006 */
[----:B------:R0:W5:Y:S04]  /*a370*/  LDL.LU R3, [R1+0x278] ;  /* 0x0002780001037983 */ /* 0x0001680000300800 */
[----:B----4-:R-:W-:-:S02]  /*a380*/  HFMA2.MMA R6, R2, R183, R6 ;  /* 0x000000b702067235 */ /* 0x010fc40000000006 */
[----:B------:R0:W5:Y:S08]  /*a390*/  LDL.LU R2, [R1+0x274] ;  /* 0x0002740001027983 */ /* 0x0001700000300800 */
[----:B---3--:R-:W-:Y:S02]  /*a3a0*/  HFMA2 R6, R0, R187, R6 ;  /* 0x000000bb00067231 */ /* 0x008fe40000000006 */
[----:B------:R0:W5:Y:S04]  /*a3b0*/  LDL.LU R0, [R1+0x270] ;  /* 0x0002700001007983 */ /* 0x0001680000300800 */
[----:B------:R-:W-:-:S10]  /*a3c0*/  HFMA2.MMA R6, R249, R191, R6 ;  /* 0x000000bff9067235 */ /* 0x000fd40000000006 */
[----:B------:R-:W-:-:S06]  /*a3d0*/  HFMA2 R6, R231, R195, R6 ;  /* 0x000000c3e7067231 */ /* 0x000fcc0000000006 */
[----:B------:R-:W-:-:S10]  /*a3e0*/  HFMA2.MMA R6, R230, R199, R6 ;  /* 0x000000c7e6067235 */ /* 0x000fd40000000006 */
[----:B------:R-:W-:-:S06]  /*a3f0*/  HFMA2 R6, R229, R203, R6 ;  /* 0x000000cbe5067231 */ /* 0x000fcc0000000006 */
[----:B------:R-:W-:Y:S02]  /*a400*/  HFMA2.MMA R6, R8, R207, R6 ;  /* 0x000000cf08067235 */ /* 0x000fe40000000006 */
[----:B------:R-:W2:Y:S08]  /*a410*/  LDL R8, [R1+0x260] ;  /* 0x0002600001087983 */ /* 0x000eb00000100800 */
[----:B------:R-:W-:-:S06]  /*a420*/  HFMA2 R6, R228, R211, R6 ;  /* 0x000000d3e4067231 */ /* 0x000fcc0000000006 */
[----:B------:R-:W-:-:S10]  /*a430*/  HFMA2.MMA R6, R11, R215, R6 ;  /* 0x000000d70b067235 */ /* 0x000fd40000000006 */
[----:B------:R-:W-:-:S06]  /*a440*/  HFMA2 R6, R10, R219, R6 ;  /* 0x000000db0a067231 */ /* 0x000fcc0000000006 */
[----:B------:R-:W-:Y:S02]  /*a450*/  HFMA2.MMA R6, R9, R223, R6 ;  /* 0x000000df09067235 */ /* 0x000fe40000000006 */
[----:B------:R-:W1:Y:S08]  /*a460*/  S2R R9, SR_CTAID.X ;  /* 0x0000000000097919 */ /* 0x000e700000002500 */
[----:B------:R-:W-:-:S04]  /*a470*/  HFMA2 R6, R7, R227, R6 ;  /* 0x000000e307067231 */ /* 0x000fc80000000006 */
[----:B------:R-:W-:-:S05]  /*a480*/  HADD2 R5, R5, R6 ;  /* 0x0000000605057230 */ /* 0x000fca0000000000 */
[--C-:B------:R-:W-:Y:S02]  /*a490*/  HADD2.F32 R6, -RZ, R5.reuse.H0_H0 ;  /* 0x20000005ff067230 */ /* 0x100fe40000004100 */
[----:B------:R-:W-:-:S05]  /*a4a0*/  HADD2.F32 R5, -RZ, R5.H1_H1 ;  /* 0x30000005ff057230 */ /* 0x000fca0000004100 */
[----:B------:R-:W-:Y:S02]  /*a4b0*/  FADD.FTZ R5, R6, R5 ;  /* 0x0000000506057221 */ /* 0x000fe40000010000 */
[----:B-1----:R-:W-:-:S05]  /*a4c0*/  @P3 IMAD R6, R9, c[0x0][0x220], R250 ;  /* 0x0000880009063a24 */ /* 0x002fca00078e02fa */
[----:B------:R-:W-:Y:S01]  /*a4d0*/  @P3 IADD3 R6, R6, -0x1, RZ ;  /* 0xffffffff06063810 */ /* 0x000fe20007ffe0ff */
[----:B------:R-:W-:-:S04]  /*a4e0*/  IMAD.MOV.U32 R10, RZ, RZ, 0x2 ;  /* 0x00000002ff0a7424 */ /* 0x000fc800078e00ff */
[----:B------:R-:W-:-:S04]  /*a4f0*/  @P3 IMAD R6, R6, c[0x0][0x220], R4 ;  /* 0x0000880006063a24 */ /* 0x000fc800078e0204 */
[----:B------:R-:W-:-:S06]  /*a500*/  @P3 IMAD.WIDE R6, R6, R10, c[0x0][0x218] ;  /* 0x0000860006063625 */ /* 0x000fcc00078e020a */
[----:B------:R-:W3:Y:S01]  /*a510*/  @P3 LDG.E.U16 R6, [R6.64] ;  /* 0x0000002406063981 */ /* 0x000ee2000c1e1500 */
[----:B------:R-:W-:-:S04]  /*a520*/  ISETP.NE.U32.AND P1, PT, RZ, c[0x0][0x228], PT ;  /* 0x00008a00ff007a0c */ /* 0x000fc80003f25070 */
[----:B------:R-:W-:Y:S01]  /*a530*/  ISETP.NE.AND.EX P1, PT, RZ, c[0x0][0x22c], PT, P1 ;  /* 0x00008b00ff007a0c */ /* 0x000fe20003f25310 */
[----:B------:R-:W-:Y:S02]  /*a540*/  IMAD.MOV.U32 R11, RZ, RZ, c[0x0][0x1e8] ;  /* 0x00007a00ff0b7624 */ /* 0x000fe400078e00ff */
[----:B------:R-:W-:-:S03]  /*a550*/  FMUL.FTZ R5, R5, c[0x0][0x1f0] ;  /* 0x00007c0005057a20 */ /* 0x000fc60000410000 */
[----:B------:R-:W-:Y:S01]  /*a560*/  IADD3 R11, R11, c[0x0][0x210], RZ ;  /* 0x000084000b0b7a10 */ /* 0x000fe20007ffe0ff */
[----:B---3--:R-:W-:-:S05]  /*a570*/  @P3 HADD2.F32 R6, -RZ, R6.H0_H0 ;  /* 0x20000006ff063230 */ /* 0x008fca0000004100 */
[----:B------:R-:W-:Y:S01]  /*a580*/  @P3 FADD.FTZ R5, R5, R6 ;  /* 0x0000000605053221 */ /* 0x000fe20000010000 */
[C---:B------:R-:W-:Y:S02]  /*a590*/  @P1 ISETP.GE.AND P3, PT, R4.reuse, R11, PT ;  /* 0x0000000b0400120c */ /* 0x040fe40003f66270 */
[----:B------:R-:W-:Y:S02]  /*a5a0*/  @P1 IADD3 R6, R4, 0x1, -R250 ;  /* 0x0000000104061810 */ /* 0x000fe40007ffe8fa */
[----:B--2---:R-:W-:-:S05]  /*a5b0*/  @P1 SEL R7, R8, RZ, !P3 ;  /* 0x000000ff08071207 */ /* 0x004fca0005800000 */
[----:B------:R-:W-:Y:S02]  /*a5c0*/  @P1 IMAD.IADD R8, R7, 0x1, R6 ;  /* 0x0000000107081824 */ /* 0x000fe400078e0206 */
[----:B------:R-:W-:-:S06]  /*a5d0*/  @P1 IMAD.WIDE R6, R9, R10, c[0x0][0x228] ;  /* 0x00008a0009061625 */ /* 0x000fcc00078e020a */
[----:B------:R1:W2:Y:S02]  /*a5e0*/  @P1 LDG.E.U16 R6, [R6.64] ;  /* 0x0000002406061981 */ /* 0x0002a4000c1e1500 */
[----:B-1----:R-:W1:Y:S01]  /*a5f0*/  @P1 I2F R7, R8 ;  /* 0x0000000800071306 */ /* 0x002e620000201400 */
[----:B--2---:R-:W-:-:S05]  /*a600*/  @P1 HADD2.F32 R6, -RZ, R6.H0_H0 ;  /* 0x20000006ff061230 */ /* 0x004fca0000004100 */
[----:B-1----:R-:W-:Y:S02]  /*a610*/  @P1 FFMA.FTZ R5, R7, R6, R5 ;  /* 0x0000000607051223 */ /* 0x002fe40000010005 */
[----:B------:R-:W-:-:S05]  /*a620*/  IMAD.IADD R6, R4, 0x1, -R248 ;  /* 0x0000000104067824 */ /* 0x000fca00078e0af8 */
[----:B------:R0:W-:Y:S01]  /*a630*/  STS [R6.X4+0x440], R5 ;  /* 0x0004400506007388 */ /* 0x0001e20000004800 */
[----:B------:R-:W-:-:S03]  /*a640*/  @!P0 FMNMX.FTZ R252, R252, R5, !PT ;  /* 0x00000005fcfc8209 */ /* 0x000fc60007810000 */
.L_x_95:
[----:B------:R-:W-:Y:S05]  /*a650*/  BSYNC B1 ;  /* 0x0000000000017941 */ /* 0x000fea0003800000 */
.L_x_94:
[----:B0-----:R-:W2:Y:S01]  /*a660*/  LDL R5, [R1+0x264] ;  /* 0x0002640001057983 */ /* 0x001ea20000100800 */
[----:B------:R-:W-:-:S04]  /*a670*/  IADD3 R4, R4, 0x100, RZ ;  /* 0x0000010004047810 */ /* 0x000fc80007ffe0ff */
[----:B--2---:R-:W-:-:S13]  /*a680*/  ISETP.GE.AND P0, PT, R4, R5, PT ;  /* 0x000000050400720c */ /* 0x004fda0003f06270 */
[----:B------:R-:W-:Y:S01]  /*a690*/  @P0 CALL.REL.NOINC `(.L_x_29) ;  /* 0x0000001000000944 */ /* 0x000fe20003c00000 */
[----:B------:R-:W-:Y:S05]  /*a6a0*/  BRA `(.L_x_96) ;  /* 0xffff926000007947 */ /* 0x000fea000383ffff */
.L_x_29:
[----:B------:R-:W-:Y:S05]  /*a6b0*/  BSYNC B0 ;  /* 0x0000000000007941 */ /* 0x000fea0003800000 */
.L_x_28:
[----:B-----5:R-:W1:Y:S01]  /*a6c0*/  SHFL.BFLY PT, R3, R252, 0x10, 0x1f ;  /* 0x0e001f00fc037f89 */ /* 0x020e6200000e0000 */
[----:B------:R-:W-:Y:S03]  /*a6d0*/  BSSY B0, `(.L_x_97) ;  /* 0x0000089000007945 */ /* 0x000fe60003800000 */
[----:B------:R-:W2:Y:S01]  /*a6e0*/  S2R R10, SR_TID.X ;  /* 0x00000000000a7919 */ /* 0x000ea20000002100 */
[----:B-1--4-:R-:W-:Y:S02]  /*a6f0*/  FMNMX.FTZ R4, R3, R252, !PT ;  /* 0x000000fc03047209 */ /* 0x012fe40007810000 */
[----:B--2---:R-:W-:-:S03]  /*a700*/  SHF.R.S32.HI R8, RZ, 0x1f, R10 ;  /* 0x0000001fff087819 */ /* 0x004fc6000001140a */
[----:B------:R-:W1:Y:S01]  /*a710*/  SHFL.BFLY PT, R3, R4, 0x8, 0x1f ;  /* 0x0d001f0004037f89 */ /* 0x000e6200000e0000 */
[----:B------:R-:W-:Y:S01]  /*a720*/  IMAD.IADD R13, R10, 0x1, R248 ;  /* 0x000000010a0d7824 */ /* 0x000fe200078e02f8 */
[----:B------:R-:W-:Y:S02]  /*a730*/  LEA.HI R11, R8, R10, RZ, 0x5 ;  /* 0x0000000a080b7211 */ /* 0x000fe400078f28ff */
[----:B-1----:R-:W-:-:S05]  /*a740*/  FMNMX.FTZ R5, R4, R3, !PT ;  /* 0x0000000304057209 */ /* 0x002fca0007810000 */
[----:B------:R-:W1:Y:S02]  /*a750*/  SHFL.BFLY PT, R6, R5, 0x4, 0x1f ;  /* 0x0c801f0005067f89 */ /* 0x000e6400000e0000 */
[----:B-1----:R-:W-:Y:S01]  /*a760*/  FMNMX.FTZ R6, R5, R6, !PT ;  /* 0x0000000605067209 */ /* 0x002fe20007810000 */
[----:B------:R-:W-:-:S04]  /*a770*/  IMAD.MOV.U32 R5, RZ, RZ, -0x800001 ;  /* 0xff7fffffff057424 */ /* 0x000fc800078e00ff */
[----:B------:R-:W1:Y:S02]  /*a780*/  SHFL.BFLY PT, R3, R6, 0x2, 0x1f ;  /* 0x0c401f0006037f89 */ /* 0x000e6400000e0000 */
[----:B-1----:R-:W-:Y:S02]  /*a790*/  FMNMX.FTZ R7, R6, R3, !PT ;  /* 0x0000000306077209 */ /* 0x002fe40007810000 */
[----:B------:R-:W-:-:S03]  /*a7a0*/  LOP3.LUT R3, R11, 0xffffffe0, RZ, 0xc0, !PT ;  /* 0xffffffe00b037812 */ /* 0x000fc600078ec0ff */
[----:B------:R-:W1:Y:S02]  /*a7b0*/  SHFL.BFLY PT, R8, R7, 0x1, 0x1f ;  /* 0x0c201f0007087f89 */ /* 0x000e6400000e0000 */
[----:B------:R-:W-:-:S05]  /*a7c0*/  IMAD.IADD R3, R10, 0x1, -R3 ;  /* 0x000000010a037824 */ /* 0x000fca00078e0a03 */
[C---:B------:R-:W-:Y:S02]  /*a7d0*/  ISETP.NE.AND P0, PT, R3.reuse, RZ, PT ;  /* 0x000000ff0300720c */ /* 0x040fe40003f05270 */
[----:B------:R-:W-:-:S11]  /*a7e0*/  ISETP.GT.AND P1, PT, R3, 0x7, PT ;  /* 0x000000070300780c */ /* 0x000fd60003f24270 */
[----:B------:R-:W-:Y:S02]  /*a7f0*/  @!P0 SHF.R.S32.HI R4, RZ, 0x5, R11 ;  /* 0x00000005ff048819 */ /* 0x000fe4000001140b */
[----:B-1----:R-:W-:-:S05]  /*a800*/  FMNMX.FTZ R9, R7, R8, !PT ;  /* 0x0000000807097209 */ /* 0x002fca0007810000 */
[----:B------:R1:W-:Y:S04]  /*a810*/  @!P0 STS [R4.X4], R9 ;  /* 0x0000000904008388 */ /* 0x0003e80000004800 */
[----:B------:R-:W-:Y:S01]  /*a820*/  BAR.SYNC.DEFER_BLOCKING 0x0 ;  /* 0x0000000000007b1d */ /* 0x000fe20000010000 */
[----:B-1----:R-:W-:-:S05]  /*a830*/  IMAD.MOV.U32 R9, RZ, RZ, RZ ;  /* 0x000000ffff097224 */ /* 0x002fca00078e00ff */
[----:B------:R-:W1:Y:S01]  /*a840*/  @!P1 LDS R5, [R3.X4] ;  /* 0x0000000003059984 */ /* 0x000e620000004800 */
[----:B------:R-:W-:-:S03]  /*a850*/  ISETP.GE.AND P1, PT, R13, R250, PT ;  /* 0x000000fa0d00720c */ /* 0x000fc60003f26270 */
[----:B-1----:R-:W1:Y:S02]  /*a860*/  SHFL.BFLY PT, R6, R5, 0x4, 0x1f ;  /* 0x0c801f0005067f89 */ /* 0x002e6400000e0000 */
[----:B-1----:R-:W-:-:S05]  /*a870*/  FMNMX.FTZ R6, R6, R5, !PT ;  /* 0x0000000506067209 */ /* 0x002fca0007810000 */
[----:B------:R-:W1:Y:S02]  /*a880*/  SHFL.BFLY PT, R7, R6, 0x2, 0x1f ;  /* 0x0c401f0006077f89 */ /* 0x000e6400000e0000 */
[----:B-1----:R-:W-:-:S05]  /*a890*/  FMNMX.FTZ R7, R6, R7, !PT ;  /* 0x0000000706077209 */ /* 0x002fca0007810000 */
[----:B------:R-:W1:Y:S02]  /*a8a0*/  SHFL.BFLY PT, R8, R7, 0x1, 0x1f ;  /* 0x0c201f0007087f89 */ /* 0x000e6400000e0000 */
[----:B-1----:R-:W-:-:S05]  /*a8b0*/  FMNMX.FTZ R8, R7, R8, !PT ;  /* 0x0000000807087209 */ /* 0x002fca0007810000 */
[----:B------:R1:W2:Y:S01]  /*a8c0*/  SHFL.IDX PT, R15, R8, RZ, 0x1f ;  /* 0x00001fff080f7589 */ /* 0x0002a200000e0000 */
[----:B------:R-:W-:Y:S05]  /*a8d0*/  @P1 BRA `(.L_x_98) ;  /* 0x0000068000001947 */ /* 0x000fea0003800000 */
[----:B------:R-:W-:Y:S01]  /*a8e0*/  LOP3.LUT R5, RZ, R248, RZ, 0x33, !PT ;  /* 0x000000f8ff057212 */ /* 0x000fe200078e33ff */
[----:B------:R-:W-:Y:S01]  /*a8f0*/  BSSY B1, `(.L_x_99) ;  /* 0x0000023000017945 */ /* 0x000fe20003800000 */
[----:B------:R-:W-:Y:S02]  /*a900*/  IMAD.MOV.U32 R9, RZ, RZ, RZ ;  /* 0x000000ffff097224 */ /* 0x000fe400078e00ff */
[----:B------:R-:W-:-:S04]  /*a910*/  IADD3 R6, -R10, R250, R5 ;  /* 0x000000fa0a067210 */ /* 0x000fc80007ffe105 */
[----:B------:R-:W-:-:S04]  /*a920*/  LEA.HI R4, R6, 0x1, RZ, 0x18 ;  /* 0x0000000106047811 */ /* 0x000fc800078fc0ff */
[----:B------:R-:W-:-:S13]  /*a930*/  LOP3.LUT P0, R4, R4, 0x3, RZ, 0xc0, !PT ;  /* 0x0000000304047812 */ /* 0x000fda000780c0ff */
[----:B------:R-:W-:Y:S05]  /*a940*/  @!P0 BRA `(.L_x_100) ;  /* 0x000001d000008947 */ /* 0x000fea0003800000 */
[----:B------:R-:W-:Y:S01]  /*a950*/  ISETP.NE.U32.AND P0, PT, RZ, c[0x0][0x200], PT ;  /* 0x00008000ff007a0c */ /* 0x000fe20003f05070 */
[----:B------:R-:W-:Y:S02]  /*a960*/  IMAD.MOV.U32 R7, RZ, RZ, R4 ;  /* 0x000000ffff077224 */ /* 0x000fe400078e0004 */
[----:B------:R-:W-:Y:S01]  /*a970*/  IMAD.MOV.U32 R9, RZ, RZ, RZ ;  /* 0x000000ffff097224 */ /* 0x000fe200078e00ff */
[----:B------:R-:W-:-:S05]  /*a980*/  ISETP.NE.AND.EX P0, PT, RZ, c[0x0][0x204], PT, P0 ;  /* 0x00008100ff007a0c */ /* 0x000fca0003f05300 */
.L_x_104:
[----:B0-----:R-:W-:Y:S01]  /*a990*/  IMAD.IADD R4, R13, 0x1, -R248 ;  /* 0x000000010d047824 */ /* 0x001fe200078e0af8 */
[----:B------:R-:W-:Y:S01]  /*a9a0*/  IADD3 R7, R7, -0x1, RZ ;  /* 0xffffffff07077810 */ /* 0x000fe20007ffe0ff */
[----:B------:R-:W-:Y:S03]  /*a9b0*/  BSSY B2, `(.L_x_101) ;  /* 0x0000012000027945 */ /* 0x000fe60003800000 */
[----:B------:R-:W-:Y:S02]  /*a9c0*/  ISETP.NE.AND P3, PT, R7, RZ, PT ;  /* 0x000000ff0700720c */ /* 0x000fe40003f65270 */
[----:B01----:R-:W-:Y:S01]  /*a9d0*/  LEA R17, R4, 0x440, 0x2 ;  /* 0x0000044004117811 */ /* 0x003fe200078e10ff */
[----:B------:R-:W-:Y:S05]  /*a9e0*/  @!P0 BRA `(.L_x_102) ;  /* 0x000000a000008947 */ /* 0x000fea0003800000 */
[----:B------:R-:W0:Y:S02]  /*a9f0*/  S2R R5, SR_CTAID.Y ;  /* 0x0000000000057919 */ /* 0x000e240000002600 */
[----:B0-----:R-:W-:Y:S01]  /*aa00*/  IMAD R4, R5, c[0x0][0x1d4], RZ ;  /* 0x0000750005047a24 */ /* 0x001fe200078e02ff */
[----:B------:R-:W-:-:S04]  /*aa10*/  SHF.R.S32.HI R5, RZ, 0x1f, R13 ;  /* 0x0000001fff057819 */ /* 0x000fc8000001140d */
[--C-:B-1----:R-:W-:Y:S02]  /*aa20*/  SHF.R.S32.HI R8, RZ, 0x1f, R4.reuse ;  /* 0x0000001fff087819 */ /* 0x102fe40000011404 */
[----:B------:R-:W-:-:S04]  /*aa30*/  IADD3 R4, P4, P5, R13, c[0x0][0x200], R4 ;  /* 0x000080000d047a10 */ /* 0x000fc80007d9e004 */
[----:B------:R-:W-:-:S05]  /*aa40*/  IADD3.X R5, R5, c[0x0][0x204], R8, P4, P5 ;  /* 0x0000810005057a10 */ /* 0x000fca00027ea408 */
[----:B------:R-:W4:Y:S02]  /*aa50*/  LDG.E.U8 R4, [R4.64] ;  /* 0x0000002404047981 */ /* 0x000f24000c1e1100 */
[----:B----4-:R-:W-:-:S13]  /*aa60*/  ISETP.NE.AND P4, PT, R4, RZ, PT ;  /* 0x000000ff0400720c */ /* 0x010fda0003f85270 */
[----:B------:R-:W-:Y:S01]  /*aa70*/  @P4 IMAD.MOV.U32 R8, RZ, RZ, RZ ;  /* 0x000000ffff084224 */ /* 0x000fe200078e00ff */
[----:B------:R-:W-:Y:S05]  /*aa80*/  @P4 BRA `(.L_x_103) ;  /* 0x0000004000004947 */ /* 0x000fea0003800000 */
.L_x_102:
[----:B------:R-:W0:Y:S02]  /*aa90*/  LDS R4, [R17] ;  /* 0x0000000011047984 */ /* 0x000e240000000800 */
[----:B0-2---:R-:W-:-:S04]  /*aaa0*/  FADD.FTZ R4, -R15, R4 ;  /* 0x000000040f047221 */ /* 0x005fc80000010100 */
[----:B------:R-:W-:-:S04]  /*aab0*/  FMUL.FTZ R4, R4, 1.4426950216293334961 ;  /* 0x3fb8aa3b04047820 */ /* 0x000fc80000410000 */
[----:B-1----:R0:W1:Y:S03]  /*aac0*/  MUFU.EX2 R8, R4 ;  /* 0x0000000400087308 */ /* 0x0020660000000800 */
.L_x_103:
[----:B------:R-:W-:Y:S05]  /*aad0*/  BSYNC B2 ;  /* 0x0000000000027941 */ /* 0x000fea0003800000 */
.L_x_101:
[----:B-1----:R1:W-:Y:S01]  /*aae0*/  STS [R17], R8 ;  /* 0x0000000811007388 */ /* 0x0023e20000000800 */
[----:B------:R-:W-:Y:S01]  /*aaf0*/  FADD.FTZ R9, R8, R9 ;  /* 0x0000000908097221 */ /* 0x000fe20000010000 */
[----:B------:R-:W-:Y:S01]  /*ab00*/  IADD3 R13, R13, 0x100, RZ ;  /* 0x000001000d0d7810 */ /* 0x000fe20007ffe0ff */
[----:B------:R-:W-:Y:S05]  /*ab10*/  @P3 BRA `(.L_x_104) ;  /* 0xfffffe7000003947 */ /* 0x000fea000383ffff */
.L_x_100:
[----:B------:R-:W-:Y:S05]  /*ab20*/  BSYNC B1 ;  /* 0x0000000000017941 */ /* 0x000fea0003800000 */
.L_x_99:
[----:B------:R-:W-:-:S13]  /*ab30*/  ISETP.GE.U32.AND P0, PT, R6, 0x300, PT ;  /* 0x000003000600780c */ /* 0x000fda0003f06070 */
[----:B------:R-:W-:Y:S05]  /*ab40*/  @!P0 BRA `(.L_x_98) ;  /* 0x0000041000008947 */ /* 0x000fea0003800000 */
[----:B0-----:R-:W0:Y:S01]  /*ab50*/  S2R R4, SR_CTAID.Y ;  /* 0x0000000000047919 */ /* 0x001e220000002600 */
[----:B------:R-:W-:-:S04]  /*ab60*/  ISETP.NE.U32.AND P0, PT, RZ, c[0x0][0x200], PT ;  /* 0x00008000ff007a0c */ /* 0x000fc80003f05070 */
[----:B------:R-:W-:Y:S01]  /*ab70*/  ISETP.NE.AND.EX P0, PT, RZ, c[0x0][0x204], PT, P0 ;  /* 0x00008100ff007a0c */ /* 0x000fe20003f05300 */
[----:B01----:R-:W-:-:S05]  /*ab80*/  IMAD R8, R4, c[0x0][0x1d4], RZ ;  /* 0x0000750004087a24 */ /* 0x003fca00078e02ff */
[----:B------:R-:W-:Y:S02]  /*ab90*/  SHF.R.S32.HI R10, RZ, 0x1f, R8 ;  /* 0x0000001fff0a7819 */ /* 0x000fe40000011408 */
.L_x_117:
[----:B------:R-:W-:Y:S01]  /*aba0*/  SHF.R.S32.HI R5, RZ, 0x1f, R13 ;  /* 0x0000001fff057819 */ /* 0x000fe2000001140d */
[C---:B-1----:R-:W-:Y:S01]  /*abb0*/  IMAD.IADD R6, R13.reuse, 0x1, -R248 ;  /* 0x000000010d067824 */ /* 0x042fe200078e0af8 */
[C---:B0-----:R-:W-:Y:S01]  /*abc0*/  IADD3 R4, P4, P5, R13.reuse, c[0x0][0x200], R8 ;  /* 0x000080000d047a10 */ /* 0x041fe20007d9e008 */
[----:B------:R-:W-:Y:S01]  /*abd0*/  BSSY B1, `(.L_x_105) ;  /* 0x000000e000017945 */ /* 0x000fe20003800000 */
[----:B------:R-:W-:Y:S02]  /*abe0*/  IADD3 R13, R13, 0x400, RZ ;  /* 0x000004000d0d7810 */ /* 0x000fe40007ffe0ff */
[----:B------:R-:W-:Y:S02]  /*abf0*/  IADD3.X R5, R5, c[0x0][0x204], R10, P4, P5 ;  /* 0x0000810005057a10 */ /* 0x000fe400027ea40a */
[----:B------:R-:W-:Y:S02]  /*ac00*/  ISETP.GE.AND P3, PT, R13, R250, PT ;  /* 0x000000fa0d00720c */ /* 0x000fe40003f66270 */
[----:B------:R-:W-:Y:S01]  /*ac10*/  LEA R7, R6, 0x440, 0x2 ;  /* 0x0000044006077811 */ /* 0x000fe200078e10ff */
[----:B------:R-:W-:Y:S05]  /*ac20*/  @!P0 BRA `(.L_x_106) ;  /* 0x0000004000008947 */ /* 0x000fea0003800000 */
[----:B------:R-:W4:Y:S02]  /*ac30*/  LDG.E.U8 R6, [R4.64] ;  /* 0x0000002404067981 */ /* 0x000f24000c1e1100 */
[----:B----4-:R-:W-:-:S13]  /*ac40*/  ISETP.NE.AND P4, PT, R6, RZ, PT ;  /* 0x000000ff0600720c */ /* 0x010fda0003f85270 */
[----:B------:R-:W-:Y:S01]  /*ac50*/  @P4 IMAD.MOV.U32 R6, RZ, RZ, RZ ;  /* 0x000000ffff064224 */ /* 0x000fe200078e00ff */
[----:B------:R-:W-:Y:S05]  /*ac60*/  @P4 BRA `(.L_x_107) ;  /* 0x0000004000004947 */ /* 0x000fea0003800000 */
.L_x_106:
[----:B------:R-:W0:Y:S02]  /*ac70*/  LDS R6, [R7] ;  /* 0x0000000007067984 */ /* 0x000e240000000800 */
[----:B0-2---:R-:W-:-:S04]  /*ac80*/  FADD.FTZ R6, -R15, R6 ;  /* 0x000000060f067221 */ /* 0x005fc80000010100 */
[----:B------:R-:W-:-:S06]  /*ac90*/  FMUL.FTZ R6, R6, 1.4426950216293334961 ;  /* 0x3fb8aa3b06067820 */ /* 0x000fcc0000410000 */
[----:B------:R-:W0:Y:S02]  /*aca0*/  MUFU.EX2 R6, R6 ;  /* 0x0000000600067308 */ /* 0x000e240000000800 */
.L_x_107:
[----:B------:R-:W-:Y:S05]  /*acb0*/  BSYNC B1 ;  /* 0x0000000000017941 */ /* 0x000fea0003800000 */
.L_x_105:
[----:B0-----:R0:W-:Y:S01]  /*acc0*/  STS [R7], R6 ;  /* 0x0000000607007388 */ /* 0x0011e20000000800 */
[----:B------:R-:W-:Y:S01]  /*acd0*/  BSSY B1, `(.L_x_108) ;  /* 0x000000b000017945 */ /* 0x000fe20003800000 */
[----:B------:R-:W-:Y:S01]  /*ace0*/  FADD.FTZ R9, R6, R9 ;  /* 0x0000000906097221 */ /* 0x000fe20000010000 */
[----:B------:R-:W-:Y:S05]  /*acf0*/  @!P0 BRA `(.L_x_109) ;  /* 0x0000004000008947 */ /* 0x000fea0003800000 */
[----:B0-----:R-:W4:Y:S02]  /*ad00*/  LDG.E.U8 R6, [R4.64+0x100] ;  /* 0x0001002404067981 */ /* 0x001f24000c1e1100 */
[----:B----4-:R-:W-:-:S13]  /*ad10*/  ISETP.NE.AND P4, PT, R6, RZ, PT ;  /* 0x000000ff0600720c */ /* 0x010fda0003f85270 */
[----:B------:R-:W-:Y:S01]  /*ad20*/  @P4 IMAD.MOV.U32 R6, RZ, RZ, RZ ;  /* 0x000000ffff064224 */ /* 0x000fe200078e00ff */
[----:B------:R-:W-:Y:S05]  /*ad30*/  @P4 BRA `(.L_x_110) ;  /* 0x0000004000004947 */ /* 0x000fea0003800000 */
.L_x_109:
[----:B0-----:R-:W0:Y:S02]  /*ad40*/  LDS R6, [R7+0x400] ;  /* 0x0004000007067984 */ /* 0x001e240000000800 */
[----:B0-2---:R-:W-:-:S04]  /*ad50*/  FADD.FTZ R6, -R15, R6 ;  /* 0x000000060f067221 */ /* 0x005fc80000010100 */
[----:B------:R-:W-:-:S06]  /*ad60*/  FMUL.FTZ R6, R6, 1.4426950216293334961 ;  /* 0x3fb8aa3b06067820 */ /* 0x000fcc0000410000 */
[----:B------:R-:W0:Y:S02]  /*ad70*/  MUFU.EX2 R6, R6 ;  /* 0x0000000600067308 */ /* 0x000e240000000800 */
.L_x_110:
[----:B------:R-:W-:Y:S05]  /*ad80*/  BSYNC B1 ;  /* 0x0000000000017941 */ /* 0x000fea0003800000 */
.L_x_108:
[----:B0-----:R0:W-:Y:S01]  /*ad90*/  STS [R7+0x400], R6 ;  /* 0x0004000607007388 */ /* 0x0011e20000000800 */
[----:B------:R-:W-:Y:S01]  /*ada0*/  BSSY B1, `(.L_x_111) ;  /* 0x000000b000017945 */ /* 0x000fe20003800000 */
[----:B------:R-:W-:Y:S01]  /*adb0*/  FADD.FTZ R9, R9, R6 ;  /* 0x0000000609097221 */ /* 0x000fe20000010000 */
[----:B------:R-:W-:Y:S05]  /*adc0*/  @!P0 BRA `(.L_x_112) ;  /* 0x0000004000008947 */ /* 0x000fea0003800000 */
[----:B0-----:R-:W4:Y:S02]  /*add0*/  LDG.E.U8 R6, [R4.64+0x200] ;  /* 0x0002002404067981 */ /* 0x001f24000c1e1100 */
[----:B----4-:R-:W-:-:S13]  /*ade0*/  ISETP.NE.AND P4, PT, R6, RZ, PT ;  /* 0x000000ff0600720c */ /* 0x010fda0003f85270 */
[----:B------:R-:W-:Y:S01]  /*adf0*/  @P4 IMAD.MOV.U32 R6, RZ, RZ, RZ ;  /* 0x000000ffff064224 */ /* 0x000fe200078e00ff */
[----:B------:R-:W-:Y:S05]  /*ae00*/  @P4 BRA `(.L_x_113) ;  /* 0x0000004000004947 */ /* 0x000fea0003800000 */
.L_x_112:
[----:B0-----:R-:W0:Y:S02]  /*ae10*/  LDS R6, [R7+0x800] ;  /* 0x0008000007067984 */ /* 0x001e240000000800 */
[----:B0-2---:R-:W-:-:S04]  /*ae20*/  FADD.FTZ R6, -R15, R6 ;  /* 0x000000060f067221 */ /* 0x005fc80000010100 */
[----:B------:R-:W-:-:S06]  /*ae30*/  FMUL.FTZ R6, R6, 1.4426950216293334961 ;  /* 0x3fb8aa3b06067820 */ /* 0x000fcc0000410000 */
[----:B------:R-:W0:Y:S02]  /*ae40*/  MUFU.EX2 R6, R6 ;  /* 0x0000000600067308 */ /* 0x000e240000000800 */
.L_x_113:
[----:B------:R-:W-:Y:S05]  /*ae50*/  BSYNC B1 ;  /* 0x0000000000017941 */ /* 0x000fea0003800000 */
.L_x_111:
[----:B0-----:R0:W-:Y:S01]  /*ae60*/  STS [R7+0x800], R6 ;  /* 0x0008000607007388 */ /* 0x0011e20000000800 */
[----:B------:R-:W-:Y:S01]  /*ae70*/  BSSY B1, `(.L_x_114) ;  /* 0x000000b000017945 */ /* 0x000fe20003800000 */
[----:B------:R-:W-:Y:S01]  /*ae80*/  FADD.FTZ R9, R9, R6 ;  /* 0x0000000609097221 */ /* 0x000fe20000010000 */
[----:B------:R-:W-:Y:S05]  /*ae90*/  @!P0 BRA `(.L_x_115) ;  /* 0x0000004000008947 */ /* 0x000fea0003800000 */
[----:B------:R-:W4:Y:S02]  /*aea0*/  LDG.E.U8 R4, [R4.64+0x300] ;  /* 0x0003002404047981 */ /* 0x000f24000c1e1100 */
[----:B----4-:R-:W-:-:S13]  /*aeb0*/  ISETP.NE.AND P4, PT, R4, RZ, PT ;  /* 0x000000ff0400720c */ /* 0x010fda0003f85270 */
[----:B0-----:R-:W-:Y:S01]  /*aec0*/  @P4 IMAD.MOV.U32 R6, RZ, RZ, RZ ;  /* 0x000000ffff064224 */ /* 0x001fe200078e00ff */
[----:B------:R-:W-:Y:S05]  /*aed0*/  @P4 BRA `(.L_x_116) ;  /* 0x0000004000004947 */ /* 0x000fea0003800000 */
.L_x_115:
[----:B------:R-:W1:Y:S02]  /*aee0*/  LDS R4, [R7+0xc00] ;  /* 0x000c000007047984 */ /* 0x000e640000000800 */
[----:B-12---:R-:W-:-:S04]  /*aef0*/  FADD.FTZ R4, -R15, R4 ;  /* 0x000000040f047221 */ /* 0x006fc80000010100 */
[----:B------:R-:W-:-:S04]  /*af00*/  FMUL.FTZ R4, R4, 1.4426950216293334961 ;  /* 0x3fb8aa3b04047820 */ /* 0x000fc80000410000 */
[----:B0-----:R0:W1:Y:S03]  /*af10*/  MUFU.EX2 R6, R4 ;  /* 0x0000000400067308 */ /* 0x0010660000000800 */
.L_x_116:
[----:B------:R-:W-:Y:S05]  /*af20*/  BSYNC B1 ;  /* 0x0000000000017941 */ /* 0x000fea0003800000 */
.L_x_114:
[----:B-1----:R1:W-:Y:S01]  /*af30*/  STS [R7+0xc00], R6 ;  /* 0x000c000607007388 */ /* 0x0023e20000000800 */
[----:B------:R-:W-:Y:S01]  /*af40*/  FADD.FTZ R9, R9, R6 ;  /* 0x0000000609097221 */ /* 0x000fe20000010000 */
[----:B------:R-:W-:Y:S05]  /*af50*/  @!P3 BRA `(.L_x_117) ;  /* 0xfffffc400000b947 */ /* 0x000fea000383ffff */
.L_x_98:
[----:B------:R-:W-:Y:S05]  /*af60*/  BSYNC B0 ;  /* 0x0000000000007941 */ /* 0x000fea0003800000 */
.L_x_97:
[----:B0-----:R-:W0:Y:S01]  /*af70*/  SHFL.BFLY PT, R4, R9, 0x10, 0x1f ;  /* 0x0e001f0009047f89 */ /* 0x001e2200000e0000 */
[----:B------:R-:W4:Y:S01]  /*af80*/  LDC.U8 R14, c[0x0][0x26c] ;  /* 0x00009b00ff0e7b82 */ /* 0x000f220000000000 */
[----:B------:R-:W-:Y:S01]  /*af90*/  UMOV UR4, 0x4 ;  /* 0x0000000400047882 */ /* 0x000fe20000000000 */
[----:B------:R-:W-:Y:S01]  /*afa0*/  BSSY B0, `(.L_x_118) ;  /* 0x0000069000007945 */ /* 0x000fe20003800000 */
[----:B------:R-:W5:Y:S01]  /*afb0*/  S2R R12, SR_TID.X ;  /* 0x00000000000c7919 */ /* 0x000f620000002100 */
[----:B------:R-:W-:Y:S02]  /*afc0*/  ULDC UR5, c[0x0][0x1d4] ;  /* 0x0000750000057ab9 */ /* 0x000fe40000000800 */
[----:B------:R-:W-:Y:S01]  /*afd0*/  UIADD3 UR4, UR4, UR5, URZ ;  /* 0x0000000504047290 */ /* 0x000fe2000fffe03f */
[----:B------:R-:W1:Y:S03]  /*afe0*/  S2R R16, SR_CTAID.Y ;  /* 0x0000000000107919 */ /* 0x000e660000002600 */
[----:B------:R-:W-:Y:S01]  /*aff0*/  USHF.R.S32.HI UR5, URZ, 0x1f, UR4 ;  /* 0x0000001f3f057899 */ /* 0x000fe20008011404 */
[----:B-1----:R-:W1:Y:S03]  /*b000*/  S2R R17, SR_CTAID.X ;  /* 0x0000000000117919 */ /* 0x002e660000002500 */
[----:B------:R-:W-:-:S04]  /*b010*/  ULEA.HI UR5, UR5, UR4, URZ, 0x2 ;  /* 0x0000000405057291 */ /* 0x000fc8000f8f103f */
[----:B------:R-:W-:-:S04]  /*b020*/  USHF.L.U32 UR5, UR5, 0x2, URZ ;  /* 0x0000000205057899 */ /* 0x000fc8000800063f */
[----:B------:R-:W-:Y:S01]  /*b030*/  ULOP3.LUT UR5, UR5, 0xfffffff0, URZ, 0xc0, !UPT ;  /* 0xfffffff005057892 */ /* 0x000fe2000f8ec03f */
[----:B0-----:R-:W-:Y:S01]  /*b040*/  FADD.FTZ R4, R4, R9 ;  /* 0x0000000904047221 */ /* 0x001fe20000010000 */
[----:B-----5:R-:W-:-:S04]  /*b050*/  LOP3.LUT P0, R10, R12, 0x1f, RZ, 0xc0, !PT ;  /* 0x0000001f0c0a7812 */ /* 0x020fc8000780c0ff */
[----:B------:R-:W0:Y:S01]  /*b060*/  SHFL.BFLY PT, R5, R4, 0x8, 0x1f ;  /* 0x0d001f0004057f89 */ /* 0x000e2200000e0000 */
[----:B------:R-:W-:Y:S01]  /*b070*/  ISETP.GT.U32.AND P3, PT, R10, 0x7, PT ;  /* 0x000000070a00780c */ /* 0x000fe20003f64070 */
[----:B-1----:R-:W-:-:S07]  /*b080*/  IMAD R16, R16, c[0x0][0x1d8], R17 ;  /* 0x0000760010107a24 */ /* 0x002fce00078e0211 */
[----:B------:R-:W-:-:S04]  /*b090*/  @!P0 SHF.R.U32.HI R9, RZ, 0x3, R12 ;  /* 0x00000003ff098819 */ /* 0x000fc8000001160c */
[----:B------:R-:W-:Y:S01]  /*b0a0*/  @!P0 LOP3.LUT R9, R9, 0x1ffffffc, RZ, 0xc0, !PT ;  /* 0x1ffffffc09098812 */ /* 0x000fe200078ec0ff */
[----:B0-----:R-:W-:-:S05]  /*b0b0*/  FADD.FTZ R5, R4, R5 ;  /* 0x0000000504057221 */ /* 0x001fca0000010000 */
[----:B------:R-:W0:Y:S02]  /*b0c0*/  SHFL.BFLY PT, R6, R5, 0x4, 0x1f ;  /* 0x0c801f0005067f89 */ /* 0x000e2400000e0000 */
[----:B0-----:R-:W-:-:S05]  /*b0d0*/  FADD.FTZ R6, R5, R6 ;  /* 0x0000000605067221 */ /* 0x001fca0000010000 */
[----:B------:R-:W0:Y:S02]  /*b0e0*/  SHFL.BFLY PT, R7, R6, 0x2, 0x1f ;  /* 0x0c401f0006077f89 */ /* 0x000e2400000e0000 */
[----:B0-----:R-:W-:-:S05]  /*b0f0*/  FADD.FTZ R7, R6, R7 ;  /* 0x0000000706077221 */ /* 0x001fca0000010000 */
[----:B------:R-:W0:Y:S02]  /*b100*/  SHFL.BFLY PT, R8, R7, 0x1, 0x1f ;  /* 0x0c201f0007087f89 */ /* 0x000e2400000e0000 */
[----:B0-----:R-:W-:-:S05]  /*b110*/  FADD.FTZ R8, R7, R8 ;  /* 0x0000000807087221 */ /* 0x001fca0000010000 */
[----:B------:R-:W-:Y:S04]  /*b120*/  @!P0 STS [R9+0x20], R8 ;  /* 0x0000200809008388 */ /* 0x000fe80000000800 */
[----:B------:R-:W-:Y:S01]  /*b130*/  BAR.SYNC.DEFER_BLOCKING 0x0 ;  /* 0x0000000000007b1d */ /* 0x000fe20000010000 */
[----:B----4-:R-:W-:-:S13]  /*b140*/  ISETP.NE.AND P0, PT, R14, RZ, PT ;  /* 0x000000ff0e00720c */ /* 0x010fda0003f05270 */
[----:B------:R-:W-:Y:S01]  /*b150*/  @P0 IMAD.MOV.U32 R6, RZ, RZ, c[0x0][0x268] ;  /* 0x00009a00ff060624 */ /* 0x000fe200078e00ff */
[----:B------:R-:W0:Y:S04]  /*b160*/  @!P3 LDS R8, [R10.X4+0x20] ;  /* 0x000020000a08b984 */ /* 0x000e280000004800 */
[----:B0-----:R-:W0:Y:S02]  /*b170*/  SHFL.BFLY PT, R5, R8, 0x4, 0x1f ;  /* 0x0c801f0008057f89 */ /* 0x001e2400000e0000 */
[----:B0-----:R-:W-:Y:S02]  /*b180*/  FADD.FTZ R5, R5, R8 ;  /* 0x0000000805057221 */ /* 0x001fe40000010000 */
[----:B------:R-:W-:-:S03]  /*b190*/  IMAD.U32 R8, RZ, RZ, UR5 ;  /* 0x00000005ff087e24 */ /* 0x000fc6000f8e00ff */
[----:B------:R-:W0:Y:S02]  /*b1a0*/  SHFL.BFLY PT, R4, R5, 0x2, 0x1f ;  /* 0x0c401f0005047f89 */ /* 0x000e2400000e0000 */
[----:B------:R-:W-:Y:S01]  /*b1b0*/  IADD3 R48, R8, 0x440, RZ ;  /* 0x0000044008307810 */ /* 0x000fe20007ffe0ff */
[----:B0-----:R-:W-:-:S05]  /*b1c0*/  FADD.FTZ R4, R5, R4 ;  /* 0x0000000405047221 */ /* 0x001fca0000010000 */
[----:B------:R-:W0:Y:S02]  /*b1d0*/  SHFL.BFLY PT, R7, R4, 0x1, 0x1f ;  /* 0x0c201f0004077f89 */ /* 0x000e2400000e0000 */
[----:B0-----:R-:W-:Y:S02]  /*b1e0*/  FADD.FTZ R7, R4, R7 ;  /* 0x0000000704077221 */ /* 0x001fe40000010000 */
[----:B------:R-:W-:-:S04]  /*b1f0*/  @P0 IMAD R4, R16, R6, c[0x0][0x1ec] ;  /* 0x00007b0010040624 */ /* 0x000fc800078e0206 */
[----:B------:R-:W-:Y:S01]  /*b200*/  @P0 IMAD R9, R4, c[0x0][0x1d4], RZ ;  /* 0x0000750004090a24 */ /* 0x000fe200078e02ff */
[----:B------:R-:W0:Y:S01]  /*b210*/  SHFL.IDX PT, R7, R7, RZ, 0x1f ;  /* 0x00001fff07077589 */ /* 0x000e2200000e0000 */
[----:B------:R-:W-:Y:S02]  /*b220*/  CS2R R4, SRZ ;  /* 0x0000000000047805 */ /* 0x000fe4000001ff00 */
[--C-:B------:R-:W-:Y:S01]  /*b230*/  @P0 IMAD.MOV.U32 R4, RZ, RZ, R9.reuse ;  /* 0x000000ffff040224 */ /* 0x100fe200078e0009 */
[----:B------:R-:W-:Y:S01]  /*b240*/  @P0 SHF.R.S32.HI R5, RZ, 0x1f, R9 ;  /* 0x0000001fff050819 */ /* 0x000fe20000011409 */
[----:B------:R-:W-:Y:S05]  /*b250*/  @P1 BRA `(.L_x_119) ;  /* 0x000003d000001947 */ /* 0x000fea0003800000 */
[----:B------:R-:W-:Y:S01]  /*b260*/  LOP3.LUT R9, RZ, R248, RZ, 0x33, !PT ;  /* 0x000000f8ff097212 */ /* 0x000fe200078e33ff */
[----:B0-----:R-:W-:Y:S01]  /*b270*/  FADD.FTZ R7, R7, 9.9999999747524270788e-07 ;  /* 0x358637bd07077421 */ /* 0x001fe20000010000 */
[----:B------:R-:W-:Y:S02]  /*b280*/  BSSY B1, `(.L_x_120) ;  /* 0x0000017000017945 */ /* 0x000fe40003800000 */
[----:B------:R-:W-:Y:S01]  /*b290*/  IADD3 R9, -R12, R250, R9 ;  /* 0x000000fa0c097210 */ /* 0x000fe20007ffe109 */
[----:B--2---:R0:W1:Y:S03]  /*b2a0*/  MUFU.RCP R15, R7 ;  /* 0x00000007000f7308 */ /* 0x0040660000001000 */
[----:B------:R-:W-:-:S02]  /*b2b0*/  LEA.HI R6, R9, 0x1, RZ, 0x18 ;  /* 0x0000000109067811 */ /* 0x000fc400078fc0ff */
[----:B------:R-:W-:Y:S01]  /*b2c0*/  ISETP.GE.U32.AND P1, PT, R9, 0x300, PT ;  /* 0x000003000900780c */ /* 0x000fe20003f26070 */
[----:B------:R-:W-:Y:S01]  /*b2d0*/  IMAD.IADD R9, R12, 0x1, R248 ;  /* 0x000000010c097824 */ /* 0x000fe200078e02f8 */
[----:B------:R-:W-:-:S13]  /*b2e0*/  LOP3.LUT P3, R10, R6, 0x3, RZ, 0xc0, !PT ;  /* 0x00000003060a7812 */ /* 0x000fda000786c0ff */
[----:B01----:R-:W-:Y:S05]  /*b2f0*/  @!P3 BRA `(.L_x_121) ;  /* 0x000000f00000b947 */ /* 0x003fea0003800000 */
.L_x_122:
[C---:B------:R-:W-:Y:S01]  /*b300*/  IMAD.IADD R17, R9.reuse, 0x1, -R248 ;  /* 0x0000000109117824 */ /* 0x040fe200078e0af8 */
[C---:B0-----:R-:W-:Y:S02]  /*b310*/  @P0 IADD3 R7, P3, R9.reuse, R4, RZ ;  /* 0x0000000409070210 */ /* 0x041fe40007f7e0ff */
[----:B------:R-:W-:Y:S02]  /*b320*/  IADD3 R10, R10, -0x1, RZ ;  /* 0xffffffff0a0a7810 */ /* 0x000fe40007ffe0ff */
[----:B------:R-:W0:Y:S01]  /*b330*/  LDS R6, [R17.X4+0x440] ;  /* 0x0004400011067984 */ /* 0x000e220000004800 */
[C---:B------:R-:W-:Y:S02]  /*b340*/  @P0 LEA.HI.X.SX32 R12, R9.reuse, R5, 0x1, P3 ;  /* 0x00000005090c0211 */ /* 0x040fe400018f0eff */
[----:B------:R-:W-:Y:S01]  /*b350*/  IADD3 R9, R9, 0x100, RZ ;  /* 0x0000010009097810 */ /* 0x000fe20007ffe0ff */
[----:B0-----:R-:W-:Y:S01]  /*b360*/  FMUL.FTZ R19, R6, R15 ;  /* 0x0000000f06137220 */ /* 0x001fe20000410000 */
[----:B------:R-:W-:-:S04]  /*b370*/  @P0 LEA R6, P3, R7, c[0x0][0x260], 0x2 ;  /* 0x0000980007060a11 */ /* 0x000fc800078610ff */
[----:B------:R-:W-:Y:S01]  /*b380*/  @P0 LEA.HI.X R7, R7, c[0x0][0x264], R12, 0x2, P3 ;  /* 0x0000990007070a11 */ /* 0x000fe200018f140c */
[----:B------:R-:W-:Y:S01]  /*b390*/  IMAD R12, R17, 0x2, R48 ;  /* 0x00000002110c7824 */ /* 0x000fe200078e0230 */
[----:B------:R-:W-:Y:S02]  /*b3a0*/  F2FP.PACK_AB R13, RZ, R19 ;  /* 0x00000013ff0d723e */ /* 0x000fe400000000ff */
[----:B------:R-:W-:Y:S01]  /*b3b0*/  ISETP.NE.AND P3, PT, R10, RZ, PT ;  /* 0x000000ff0a00720c */ /* 0x000fe20003f65270 */
[----:B------:R0:W-:Y:S04]  /*b3c0*/  @P0 STG.E [R6.64], R19 ;  /* 0x0000001306000986 */ /* 0x0001e8000c101924 */
[----:B------:R0:W-:Y:S08]  /*b3d0*/  STS.U16 [R12], R13 ;  /* 0x0000000d0c007388 */ /* 0x0001f00000000400 */
[----:B------:R-:W-:Y:S05]  /*b3e0*/  @P3 BRA `(.L_x_122) ;  /* 0xffffff1000003947 */ /* 0x000fea000383ffff */
.L_x_121:
[----:B------:R-:W-:Y:S05]  /*b3f0*/  BSYNC B1 ;  /* 0x0000000000017941 */ /* 0x000fea0003800000 */
.L_x_120:
[----:B------:R-:W-:Y:S05]  /*b400*/  @!P1 BRA `(.L_x_119) ;  /* 0x0000022000009947 */ /* 0x000fea0003800000 */
[----:B------:R-:W-:Y:S02]  /*b410*/  ISETP.NE.AND P1, PT, R14, RZ, PT ;  /* 0x000000ff0e00720c */ /* 0x000fe40003f25270 */
.L_x_123:
[----:B0-----:R-:W-:-:S04]  /*b420*/  IMAD.IADD R7, R9, 0x1, -R248 ;  /* 0x0000000109077824 */ /* 0x001fc800078e0af8 */
[C---:B------:R-:W-:Y:S01]  /*b430*/  IMAD R14, R7.reuse, 0x2, R48 ;  /* 0x00000002070e7824 */ /* 0x040fe200078e0230 */
[----:B------:R-:W0:Y:S01]  /*b440*/  LDS R6, [R7.X4+0x440] ;  /* 0x0004400007067984 */ /* 0x000e220000004800 */
[----:B------:R-:W-:Y:S01]  /*b450*/  LEA R12, R7, 0x440, 0x2 ;  /* 0x00000440070c7811 */ /* 0x000fe200078e10ff */
[----:B0-----:R-:W-:-:S05]  /*b460*/  FMUL.FTZ R17, R6, R15 ;  /* 0x0000000f06117220 */ /* 0x001fca0000410000 */
[----:B------:R-:W-:-:S04]  /*b470*/  F2FP.PACK_AB R6, RZ, R17 ;  /* 0x00000011ff06723e */ /* 0x000fc800000000ff */
[----:B------:R-:W-:-:S05]  /*b480*/  PRMT R10, R6, 0x7610, R10 ;  /* 0x00007610060a7816 */ /* 0x000fca000000000a */
[----:B------:R0:W-:Y:S04]  /*b490*/  STS.U16 [R14], R10 ;  /* 0x0000000a0e007388 */ /* 0x0001e80000000400 */
[----:B------:R-:W1:Y:S01]  /*b4a0*/  LDS R6, [R12+0x400] ;  /* 0x000400000c067984 */ /* 0x000e620000000800 */
[----:B0-----:R-:W-:-:S04]  /*b4b0*/  IADD3 R10, P0, R4, R9, RZ ;  /* 0x00000009040a7210 */ /* 0x001fc80007f1e0ff */
[C---:B------:R-:W-:Y:S02]  /*b4c0*/  LEA.HI.X.SX32 R13, R9.reuse, R5, 0x1, P0 ;  /* 0x00000005090d7211 */ /* 0x040fe400000f0eff */
[----:B------:R-:W-:Y:S01]  /*b4d0*/  IADD3 R9, R9, 0x400, RZ ;  /* 0x0000040009097810 */ /* 0x000fe20007ffe0ff */
[----:B-1----:R-:W-:-:S05]  /*b4e0*/  FMUL.FTZ R19, R6, R15 ;  /* 0x0000000f06137220 */ /* 0x002fca0000410000 */
[----:B------:R-:W-:-:S04]  /*b4f0*/  F2FP.PACK_AB R6, RZ, R19 ;  /* 0x00000013ff06723e */ /* 0x000fc800000000ff */
[----:B------:R-:W-:-:S05]  /*b500*/  PRMT R16, R6, 0x7610, R16 ;  /* 0x0000761006107816 */ /* 0x000fca0000000010 */
[----:B------:R-:W-:Y:S04]  /*b510*/  STS.U16 [R14+0x200], R16 ;  /* 0x000200100e007388 */ /* 0x000fe80000000400 */
[----:B------:R-:W0:Y:S02]  /*b520*/  LDS R6, [R12+0x800] ;  /* 0x000800000c067984 */ /* 0x000e240000000800 */
[----:B0-----:R-:W-:-:S05]  /*b530*/  FMUL.FTZ R21, R6, R15 ;  /* 0x0000000f06157220 */ /* 0x001fca0000410000 */
[----:B------:R-:W-:-:S04]  /*b540*/  F2FP.PACK_AB R6, RZ, R21 ;  /* 0x00000015ff06723e */ /* 0x000fc800000000ff */
[----:B------:R-:W-:Y:S02]  /*b550*/  PRMT R18, R6, 0x7610, R18 ;  /* 0x0000761006127816 */ /* 0x000fe40000000012 */
[----:B------:R-:W-:-:S03]  /*b560*/  LEA R6, P0, R10, c[0x0][0x260], 0x2 ;  /* 0x000098000a067a11 */ /* 0x000fc600078010ff */
[----:B------:R-:W-:Y:S04]  /*b570*/  STS.U16 [R14+0x400], R18 ;  /* 0x000400120e007388 */ /* 0x000fe80000000400 */
[----:B------:R-:W0:Y:S02]  /*b580*/  LDS R7, [R12+0xc00] ;  /* 0x000c00000c077984 */ /* 0x000e240000000800 */
[----:B0-----:R-:W-:Y:S01]  /*b590*/  FMUL.FTZ R23, R7, R15 ;  /* 0x0000000f07177220 */ /* 0x001fe20000410000 */
[----:B------:R-:W-:Y:S02]  /*b5a0*/  LEA.HI.X R7, R10, c[0x0][0x264], R13, 0x2, P0 ;  /* 0x000099000a077a11 */ /* 0x000fe400000f140d */
[----:B------:R-:W-:Y:S02]  /*b5b0*/  ISETP.GE.AND P0, PT, R9, R250, PT ;  /* 0x000000fa0900720c */ /* 0x000fe40003f06270 */
[----:B------:R-:W-:Y:S01]  /*b5c0*/  F2FP.PACK_AB R10, RZ, R23 ;  /* 0x00000017ff0a723e */ /* 0x000fe200000000ff */
[----:B------:R0:W-:Y:S04]  /*b5d0*/  @P1 STG.E [R6.64], R17 ;  /* 0x0000001106001986 */ /* 0x0001e8000c101924 */
[----:B------:R0:W-:Y:S04]  /*b5e0*/  @P1 STG.E [R6.64+0x400], R19 ;  /* 0x0004001306001986 */ /* 0x0001e8000c101924 */
[----:B------:R0:W-:Y:S04]  /*b5f0*/  @P1 STG.E [R6.64+0x800], R21 ;  /* 0x0008001506001986 */ /* 0x0001e8000c101924 */
[----:B------:R0:W-:Y:S04]  /*b600*/  @P1 STG.E [R6.64+0xc00], R23 ;  /* 0x000c001706001986 */ /* 0x0001e8000c101924 */
[----:B------:R0:W-:Y:S01]  /*b610*/  STS.U16 [R14+0x600], R10 ;  /* 0x0006000a0e007388 */ /* 0x0001e20000000400 */
[----:B------:R-:W-:Y:S05]  /*b620*/  @!P0 BRA `(.L_x_123) ;  /* 0xfffffdf000008947 */ /* 0x000fea000383ffff */
.L_x_119:
[----:B------:R-:W-:Y:S05]  /*b630*/  BSYNC B0 ;  /* 0x0000000000007941 */ /* 0x000fea0003800000 */
.L_x_118:
[----:B------:R-:W-:Y:S01]  /*b640*/  IADD3 R22, R250, -0x1, RZ ;  /* 0xfffffffffa167810 */ /* 0x000fe20007ffe0ff */
[----:B0-----:R-:W0:Y:S01]  /*b650*/  S2R R12, SR_CTAID.X ;  /* 0x00000000000c7919 */ /* 0x001e220000002500 */
[----:B------:R-:W-:Y:S01]  /*b660*/  SHF.R.S32.HI R11, RZ, 0x5, R11 ;  /* 0x00000005ff0b7819 */ /* 0x000fe2000001140b */
[C---:B------:R-:W-:Y:S01]  /*b670*/  IMAD.SHL.U32 R9, R3.reuse, 0x8, RZ ;  /* 0x0000000803097824 */ /* 0x040fe200078e00ff */
[----:B------:R-:W-:Y:S01]  /*b680*/  SHF.R.S32.HI R4, RZ, 0x1f, R22 ;  /* 0x0000001fff047819 */ /* 0x000fe20000011416 */
[----:B------:R-:W0:Y:S01]  /*b690*/  S2R R29, SR_CTAID.Y ;  /* 0x00000000001d7919 */ /* 0x000e220000002600 */
[----:B------:R-:W-:Y:S01]  /*b6a0*/  ISETP.GT.OR P1, PT, R3, 0x1b, P2 ;  /* 0x0000001b0300780c */ /* 0x000fe20001724670 */
[----:B---3--:R-:W-:Y:S01]  /*b6b0*/  IMAD R24, R0, c[0x0][0x1d4], R9 ;  /* 0x0000750000187a24 */ /* 0x008fe200078e0209 */
[----:B------:R-:W-:Y:S01]  /*b6c0*/  LEA.HI R4, R4, R22, RZ, 0x3 ;  /* 0x0000001604047211 */ /* 0x000fe200078f18ff */
[----:B------:R-:W-:Y:S01]  /*b6d0*/  BSSY B0, `(.L_x_124) ;  /* 0x0000017000007945 */ /* 0x000fe20003800000 */
[----:B------:R-:W-:-:S02]  /*b6e0*/  CS2R R6, SRZ ;  /* 0x0000000000067805 */ /* 0x000fc4000001ff00 */
[----:B------:R-:W-:Y:S02]  /*b6f0*/  LOP3.LUT R4, R4, 0xfffffff8, RZ, 0xc0, !PT ;  /* 0xfffffff804047812 */ /* 0x000fe400078ec0ff */
[----:B------:R-:W-:-:S03]  /*b700*/  SHF.R.S32.HI R25, RZ, 0x1f, R24 ;  /* 0x0000001fff197819 */ /* 0x000fc60000011418 */
[----:B------:R-:W-:-:S05]  /*b710*/  IMAD.IADD R4, R22, 0x1, -R4 ;  /* 0x0000000116047824 */ /* 0x000fca00078e0a04 */
[CC--:B------:R-:W-:Y:S02]  /*b720*/  ISETP.NE.OR P3, PT, R11.reuse, R4.reuse, P1 ;  /* 0x000000040b00720c */ /* 0x0c0fe40000f65670 */
[----:B------:R-:W-:Y:S02]  /*b730*/  ISETP.NE.AND P0, PT, R11, R4, PT ;  /* 0x000000040b00720c */ /* 0x000fe40003f05270 */
[----:B------:R-:W-:Y:S01]  /*b740*/  ISETP.GT.AND P1, PT, R3, 0x1b, PT ;  /* 0x0000001b0300780c */ /* 0x000fe20003f24270 */
[----:B0-----:R-:W-:-:S04]  /*b750*/  IMAD R10, R29, c[0x0][0x1d8], R12 ;  /* 0x000076001d0a7a24 */ /* 0x001fc800078e020c */
[----:B------:R-:W-:-:S04]  /*b760*/  IMAD R4, R10, 0xe0, RZ ;  /* 0x000000e00a047824 */ /* 0x000fc800078e02ff */
[----:B------:R-:W-:Y:S02]  /*b770*/  IMAD R13, R4, c[0x0][0x1d4], R9 ;  /* 0x00007500040d7a24 */ /* 0x000fe400078e0209 */
[----:B------:R-:W-:-:S03]  /*b780*/  CS2R R4, SRZ ;  /* 0x0000000000047805 */ /* 0x000fc6000001ff00 */
[----:B------:R-:W-:Y:S01]  /*b790*/  SHF.R.S32.HI R0, RZ, 0x1f, R13 ;  /* 0x0000001fff007819 */ /* 0x000fe2000001140d */
[----:B------:R-:W-:Y:S05]  /*b7a0*/  @P3 BRA `(.L_x_125) ;  /* 0x0000009000003947 */ /* 0x000fea0003800000 */
[----:B------:R-:W-:Y:S01]  /*b7b0*/  ISETP.NE.U32.AND P3, PT, RZ, c[0x0][0x190], PT ;  /* 0x00006400ff007a0c */ /* 0x000fe20003f65070 */
[----:B------:R-:W-:-:S03]  /*b7c0*/  IMAD.MOV.U32 R7, RZ, RZ, RZ ;  /* 0x000000ffff077224 */ /* 0x000fc600078e00ff */
[----:B------:R-:W-:-:S13]  /*b7d0*/  ISETP.NE.AND.EX P3, PT, RZ, c[0x0][0x194], PT, P3 ;  /* 0x00006500ff007a0c */ /* 0x000fda0003f65330 */
[----:B------:R-:W-:Y:S05]  /*b7e0*/  @!P3 BRA `(.L_x_126) ;  /* 0x000000400000b947 */ /* 0x000fea0003800000 */
[----:B------:R-:W-:Y:S02]  /*b7f0*/  IMAD.MOV.U32 R5, RZ, RZ, 0x2 ;  /* 0x00000002ff057424 */ /* 0x000fe400078e00ff */
[----:B------:R-:W-:-:S04]  /*b800*/  IMAD R4, R12, 0xe0, R9 ;  /* 0x000000e00c047824 */ /* 0x000fc800078e0209 */
[----:B------:R-:W-:-:S06]  /*b810*/  IMAD.WIDE R4, R4, R5, c[0x0][0x190] ;  /* 0x0000640004047625 */ /* 0x000fcc00078e0205 */
[----:B------:R-:W5:Y:S02]  /*b820*/  LDG.E.128 R4, [R4.64] ;  /* 0x0000002404047981 */ /* 0x000f64000c1e1d00 */
.L_x_126:
[----:B-----5:R0:W-:Y:S02]  /*b830*/  STS.128 [R3.X16+0x240], R4 ;  /* 0x0002400403007388 */ /* 0x0201e4000000cc00 */
.L_x_125:
[----:B------:R-:W-:Y:S05]  /*b840*/  BSYNC B0 ;  /* 0x0000000000007941 */ /* 0x000fea0003800000 */
.L_x_124:
[----:B------:R-:W-:Y:S01]  /*b850*/  BAR.SYNC.DEFER_BLOCKING 0x0 ;  /* 0x0000000000007b1d */ /* 0x000fe20000010000 */
[----:B------:R-:W-:Y:S01]  /*b860*/  CS2R R20, SRZ ;  /* 0x0000000000147805 */ /* 0x000fe2000001ff00 */
[----:B------:R-:W-:Y:S01]  /*b870*/  CS2R R18, SRZ ;  /* 0x0000000000127805 */ /* 0x000fe2000001ff00 */
[----:B------:R-:W-:Y:S01]  /*b880*/  CS2R R16, SRZ ;  /* 0x0000000000107805 */ /* 0x000fe2000001ff00 */
[----:B--2---:R-:W-:Y:S02]  /*b890*/  CS2R R14, SRZ ;  /* 0x00000000000e7805 */ /* 0x004fe4000001ff00 */
[----:B------:R-:W-:Y:S01]  /*b8a0*/  BSSY B0, `(.L_x_127) ;  /* 0x00001cb000007945 */ /* 0x000fe20003800000 */
[----:B------:R-:W-:Y:S05]  /*b8b0*/  @P1 BRA `(.L_x_128) ;  /* 0x00001c9000001947 */ /* 0x000fea0003800000 */
[C---:B------:R-:W-:Y:S01]  /*b8c0*/  IMAD.IADD R27, R11.reuse, 0x1, R248 ;  /* 0x000000010b1b7824 */ /* 0x040fe200078e02f8 */
[----:B------:R-:W-:Y:S01]  /*b8d0*/  IMNMX R26, R22, c[0x0][0x1d4], PT ;  /* 0x00007500161a7a17 */ /* 0x000fe20003800200 */
[----:B------:R-:W-:Y:S01]  /*b8e0*/  BSSY B1, `(.L_x_129) ;  /* 0x00000b5000017945 */ /* 0x000fe20003800000 */
[----:B------:R-:W-:-:S02]  /*b8f0*/  IMAD R38, R11, 0x2, R48 ;  /* 0x000000020b267824 */ /* 0x000fc400078e0230 */
[----:B------:R-:W-:-:S05]  /*b900*/  IMAD R21, R27, 0xe0, RZ ;  /* 0x000000e01b157824 */ /* 0x000fca00078e02ff */
[----:B------:R-:W-:-:S04]  /*b910*/  IADD3 R23, P3, R13, R21, RZ ;  /* 0x000000150d177210 */ /* 0x000fc80007f7e0ff */
[----:B------:R-:W-:Y:S01]  /*b920*/  LEA.HI.X.SX32 R28, R21, R0, 0x1, P3 ;  /* 0x00000000151c7211 */ /* 0x000fe200018f0eff */
[----:B------:R-:W-:Y:S01]  /*b930*/  IMAD.MOV.U32 R21, RZ, RZ, RZ ;  /* 0x000000ffff157224 */ /* 0x000fe200078e00ff */
[----:B------:R-:W-:Y:S02]  /*b940*/  ISETP.GE.AND P3, PT, R27, R26, PT ;  /* 0x0000001a1b00720c */ /* 0x000fe40003f66270 */
[----:B------:R-:W-:-:S04]  /*b950*/  LEA R22, P4, R23, c[0x0][0x1a0], 0x1 ;  /* 0x0000680017167a11 */ /* 0x000fc800078808ff */
[----:B------:R-:W-:-:S07]  /*b960*/  LEA.HI.X R23, R23, c[0x0][0x1a4], R28, 0x1, P4 ;  /* 0x0000690017177a11 */ /* 0x000fce00020f0c1c */
[----:B------:R-:W-:Y:S05]  /*b970*/  @P3 BRA `(.L_x_130) ;  /* 0x00000ab000003947 */ /* 0x000fea0003800000 */
[----:B------:R-:W-:Y:S01]  /*b980*/  ULDC UR4, c[0x0][0x1d4] ;  /* 0x0000750000047ab9 */ /* 0x000fe20000000800 */
[----:B------:R-:W-:Y:S01]  /*b990*/  IMAD.MOV R15, RZ, RZ, -R250 ;  /* 0x000000ffff0f7224 */ /* 0x000fe200078e0afa */
[----:B------:R-:W-:Y:S01]  /*b9a0*/  ULOP3.LUT UR4, URZ, UR4, URZ, 0x33, !UPT ;  /* 0x000000043f047292 */ /* 0x000fe2000f8e333f */
[----:B------:R-:W-:Y:S01]  /*b9b0*/  IADD3 R14, -R248, -0x2, -R11 ;  /* 0xfffffffef80e7810 */ /* 0x000fe20007ffe90b */
[----:B------:R-:W-:Y:S01]  /*b9c0*/  IMAD R32, R251, c[0x0][0x1d8], R12 ;  /* 0x00007600fb207a24 */ /* 0x000fe200078e020c */
[----:B------:R-:W-:Y:S01]  /*b9d0*/  BSSY B2, `(.L_x_131) ;  /* 0x000003f000027945 */ /* 0x000fe20003800000 */
[----:B------:R-:W-:Y:S01]  /*b9e0*/  IMAD.MOV.U32 R33, RZ, RZ, 0x2 ;  /* 0x00000002ff217424 */ /* 0x000fe200078e00ff */
[----:B------:R-:W-:Y:S01]  /*b9f0*/  CS2R R16, SRZ ;  /* 0x0000000000107805 */ /* 0x000fe2000001ff00 */
[----:B------:R-:W-:Y:S01]  /*ba00*/  IMNMX R15, R15, UR4, !PT ;  /* 0x000000040f0f7c17 */ /* 0x000fe2000f800200 */
[----:B------:R-:W-:Y:S01]  /*ba10*/  IMAD R32, R32, 0xe0, R9 ;  /* 0x000000e020207824 */ /* 0x000fe200078e0209 */
[----:B------:R-:W-:Y:S01]  /*ba20*/  CS2R R18, SRZ ;  /* 0x0000000000127805 */ /* 0x000fe2000001ff00 */
[----:B------:R-:W-:Y:S01]  /*ba30*/  IMAD.MOV.U32 R39, RZ, RZ, R27 ;  /* 0x000000ffff277224 */ /* 0x000fe200078e001b */
[----:B------:R-:W-:Y:S01]  /*ba40*/  CS2R R20, SRZ ;  /* 0x0000000000147805 */ /* 0x000fe2000001ff00 */
[----:B------:R-:W-:-:S02]  /*ba50*/  IMAD.IADD R28, R14, 0x1, -R15 ;  /* 0x000000010e1c7824 */ /* 0x000fc400078e0a0f */
[----:B------:R-:W-:Y:S01]  /*ba60*/  CS2R R14, SRZ ;  /* 0x00000000000e7805 */ /* 0x000fe2000001ff00 */
[----:B------:R-:W-:Y:S02]  /*ba70*/  IMAD.WIDE R32, R32, R33, c[0x0][0x238] ;  /* 0x00008e0020207625 */ /* 0x000fe400078e0221 */
[----:B------:R-:W-:-:S13]  /*ba80*/  LOP3.LUT P3, RZ, R28, 0x8, RZ, 0xc0, !PT ;  /* 0x000000081cff7812 */ /* 0x000fda000786c0ff */
[----:B------:R-:W-:Y:S05]  /*ba90*/  @P3 BRA `(.L_x_132) ;  /* 0x0000032000003947 */ /* 0x000fea0003800000 */
[----:B------:R-:W-:Y:S01]  /*baa0*/  IMAD R16, R29, c[0x0][0x1d4], RZ ;  /* 0x000075001d107a24 */ /* 0x000fe200078e02ff */
[----:B------:R-:W-:Y:S01]  /*bab0*/  SHF.R.S32.HI R14, RZ, 0x1f, R27 ;  /* 0x0000001fff0e7819 */ /* 0x000fe2000001141b */
[----:B------:R-:W1:Y:S03]  /*bac0*/  LDS.U16 R20, [R38] ;  /* 0x0000000026147984 */ /* 0x000e660000000400 */
[----:B------:R-:W-:-:S04]  /*bad0*/  IADD3 R15, P2, R16, R27, RZ ;  /* 0x0000001b100f7210 */ /* 0x000fc80007f5e0ff */
[----:B------:R-:W-:Y:S02]  /*bae0*/  LEA.HI.X.SX32 R16, R16, R14, 0x1, P2 ;  /* 0x0000000e10107211 */ /* 0x000fe400010f0eff */
[----:B------:R-:W-:-:S04]  /*baf0*/  LEA R14, P2, R15, c[0x0][0x1a8], 0x2 ;  /* 0x00006a000f0e7a11 */ /* 0x000fc800078410ff */
[----:B------:R-:W-:-:S05]  /*bb00*/  LEA.HI.X R15, R15, c[0x0][0x1ac], R16, 0x2, P2 ;  /* 0x00006b000f0f7a11 */ /* 0x000fca00010f1410 */
[----:B------:R-:W2:Y:S02]  /*bb10*/  LDG.E R14, [R14.64] ;  /* 0x000000240e0e7981 */ /* 0x000ea4000c1e1900 */
[----:B--2---:R-:W-:-:S04]  /*bb20*/  IMAD R16, R14, c[0x0][0x1d8], RZ ;  /* 0x000076000e107a24 */ /* 0x004fc800078e02ff */
[----:B------:R-:W-:-:S04]  /*bb30*/  IMAD R16, R16, c[0x0][0x1d4], R27 ;  /* 0x0000750010107a24 */ /* 0x000fc800078e021b */
[----:B------:R-:W-:-:S05]  /*bb40*/  IMAD R16, R16, 0xe0, RZ ;  /* 0x000000e010107824 */ /* 0x000fca00078e02ff */
[----:B------:R-:W-:-:S04]  /*bb50*/  IADD3 R17, P2, R24, R16, RZ ;  /* 0x0000001018117210 */ /* 0x000fc80007f5e0ff */
[----:B------:R-:W-:Y:S02]  /*bb60*/  LEA.HI.X.SX32 R18, R16, R25, 0x1, P2 ;  /* 0x0000001910127211 */ /* 0x000fe400010f0eff */
[----:B------:R-:W-:-:S04]  /*bb70*/  LEA R16, P2, R17, c[0x0][0x1a0], 0x1 ;  /* 0x0000680011107a11 */ /* 0x000fc800078408ff */
[----:B------:R-:W-:-:S06]  /*bb80*/  LEA.HI.X R17, R17, c[0x0][0x1a4], R18, 0x1, P2 ;  /* 0x0000690011117a11 */ /* 0x000fcc00010f0c12 */
[----:B------:R-:W5:Y:S01]  /*bb90*/  LDG.E.128 R16, [R16.64] ;  /* 0x0000002410107981 */ /* 0x000f62000c1e1d00 */
[----:B------:R-:W-:Y:S01]  /*bba0*/  ULDC UR4, c[0x0][0x1ec] ;  /* 0x00007b0000047ab9 */ /* 0x000fe20000000800 */
[----:B-1----:R-:W-:Y:S01]  /*bbb0*/  HADD2.F32 R21, -RZ, R20.H0_H0 ;  /* 0x20000014ff157230 */ /* 0x002fe20000004100 */
[----:B------:R-:W-:-:S06]  /*bbc0*/  UISETP.NE.AND UP0, UPT, URZ, UR4, UPT ;  /* 0x000000043f00728c */ /* 0x000fcc000bf05270 */
[----:B------:R-:W-:-:S13]  /*bbd0*/  PLOP3.LUT P2, PT, PT, PT, UP0, 0x80, 0x0 ;  /* 0x000000000000781c */ /* 0x000fda0003f4f008 */
[----:B------:R-:W-:Y:S05]  /*bbe0*/  @P2 BRA `(.L_x_133) ;  /* 0x000000c000002947 */ /* 0x000fea0003800000 */
[----:B------:R-:W-:Y:S01]  /*bbf0*/  ISETP.NE.AND P5, PT, R2, RZ, PT ;  /* 0x000000ff0200720c */ /* 0x000fe20003fa5270 */
[----:B------:R-:W1:-:S12]  /*bc00*/  LDS.128 R40, [R3.X16+0x240] ;  /* 0x0002400003287984 */ /* 0x000e58000000cc00 */
[----:B------:R-:W2:Y:S01]  /*bc10*/  @P5 LDG.E.128 R44, [R32.64] ;  /* 0x00000024202c5981 */ /* 0x000ea2000c1e1d00 */
[----:B-1---5:R-:W-:Y:S01]  /*bc20*/  HFMA2.MMA R16, R16, 1, 1, R40 ;  /* 0x3c003c0010107835 */ /* 0x022fe20000000028 */
[----:B------:R-:W-:Y:S01]  /*bc30*/  HADD2 R17, R17, R41 ;  /* 0x0000002911117230 */ /* 0x000fe20000000000 */
[----:B------:R-:W-:Y:S01]  /*bc40*/  HFMA2.MMA R18, R18, 1, 1, R42 ;  /* 0x3c003c0012127835 */ /* 0x000fe2000000002a */
[----:B------:R-:W-:-:S04]  /*bc50*/  HADD2 R19, R19, R43 ;  /* 0x0000002b13137230 */ /* 0x000fc80000000000 */
[----:B--2---:R-:W-:-:S03]  /*bc60*/  @P5 HFMA2.MMA R17, R17, R45, -RZ ;  /* 0x0000002d11115235 */ /* 0x004fc600001000ff */
[----:B------:R-:W-:Y:S01]  /*bc70*/  @P5 HMUL2 R16, R16, R44 ;  /* 0x0000002c10105232 */ /* 0x000fe20000000000 */
[----:B------:R-:W-:Y:S01]  /*bc80*/  @P5 HFMA2.MMA R19, R19, R47, -RZ ;  /* 0x0000002f13135235 */ /* 0x000fe200001000ff */
[----:B------:R-:W-:-:S06]  /*bc90*/  @P5 HMUL2 R18, R18, R46 ;  /* 0x0000002e12125232 */ /* 0x000fcc0000000000 */
[----:B------:R1:W-:Y:S04]  /*bca0*/  STG.E.128 [R22.64], R16 ;  /* 0x0000001016007986 */ /* 0x0003e8000c101d24 */
.L_x_133:
[--C-:B-----5:R-:W-:Y:S01]  /*bcb0*/  HADD2.F32 R14, -RZ, R16.reuse.H0_H0 ;  /* 0x20000010ff0e7230 */ /* 0x120fe20000004100 */
[----:B------:R-:W-:Y:S01]  /*bcc0*/  IADD3 R39, R27, 0x8, RZ ;  /* 0x000000081b277810 */ /* 0x000fe20007ffe0ff */
[----:B-1----:R-:W-:Y:S02]  /*bcd0*/  HADD2.F32 R16, -RZ, R16.H1_H1 ;  /* 0x30000010ff107230 */ /* 0x002fe40000004100 */
[--C-:B------:R-:W-:Y:S01]  /*bce0*/  HADD2.F32 R20, -RZ, R17.reuse.H0_H0 ;  /* 0x20000011ff147230 */ /* 0x100fe20000004100 */
[C---:B------:R-:W-:Y:S01]  /*bcf0*/  FFMA.FTZ R14, R21.reuse, R14, RZ ;  /* 0x0000000e150e7223 */ /* 0x040fe200000100ff */
[----:B------:R-:W-:Y:S01]  /*bd00*/  HADD2.F32 R30, -RZ, R17.H1_H1 ;  /* 0x30000011ff1e7230 */ /* 0x000fe20000004100 */
[C---:B------:R-:W-:Y:S01]  /*bd10*/  FFMA.FTZ R15, R21.reuse, R16, RZ ;  /* 0x00000010150f7223 */ /* 0x040fe200000100ff */
[--C-:B------:R-:W-:Y:S01]  /*bd20*/  HADD2.F32 R34, -RZ, R18.reuse.H0_H0 ;  /* 0x20000012ff227230 */ /* 0x100fe20000004100 */
[C---:B------:R-:W-:Y:S01]  /*bd30*/  FFMA.FTZ R16, R21.reuse, R20, RZ ;  /* 0x0000001415107223 */ /* 0x040fe200000100ff */
[----:B------:R-:W-:Y:S01]  /*bd40*/  HADD2.F32 R36, -RZ, R18.H1_H1 ;  /* 0x30000012ff247230 */ /* 0x000fe20000004100 */
[C---:B------:R-:W-:Y:S01]  /*bd50*/  FFMA.FTZ R17, R21.reuse, R30, RZ ;  /* 0x0000001e15117223 */ /* 0x040fe200000100ff */
[--C-:B------:R-:W-:Y:S01]  /*bd60*/  HADD2.F32 R40, -RZ, R19.reuse.H0_H0 ;  /* 0x20000013ff287230 */ /* 0x100fe20000004100 */
[C---:B------:R-:W-:Y:S01]  /*bd70*/  FFMA.FTZ R18, R21.reuse, R34, RZ ;  /* 0x0000002215127223 */ /* 0x040fe200000100ff */
[----:B------:R-:W-:Y:S01]  /*bd80*/  HADD2.F32 R42, -RZ, R19.H1_H1 ;  /* 0x30000013ff2a7230 */ /* 0x000fe20000004100 */
[----:B------:R-:W-:-:S02]  /*bd90*/  FFMA.FTZ R19, R21, R36, RZ ;  /* 0x0000002415137223 */ /* 0x000fc400000100ff */
[C---:B------:R-:W-:Y:S02]  /*bda0*/  FFMA.FTZ R20, R21.reuse, R40, RZ ;  /* 0x0000002815147223 */ /* 0x040fe400000100ff */
[----:B------:R-:W-:Y:S02]  /*bdb0*/  FFMA.FTZ R21, R21, R42, RZ ;  /* 0x0000002a15157223 */ /* 0x000fe400000100ff */
.L_x_132:
[----:B------:R-:W-:Y:S05]  /*bdc0*/  BSYNC B2 ;  /* 0x0000000000027941 */ /* 0x000fea0003800000 */
.L_x_131:
[----:B------:R-:W-:-:S13]  /*bdd0*/  LOP3.LUT P3, RZ, R28, 0xfffffff8, RZ, 0xc0, !PT ;  /* 0xfffffff81cff7812 */ /* 0x000fda000786c0ff */
[----:B------:R-:W-:Y:S05]  /*bde0*/  @!P3 BRA `(.L_x_130) ;  /* 0x000006400000b947 */ /* 0x000fea0003800000 */
[----:B------:R-:W-:Y:S01]  /*bdf0*/  ULDC UR4, c[0x0][0x1ec] ;  /* 0x00007b0000047ab9 */ /* 0x000fe20000000800 */
[----:B------:R-:W-:Y:S01]  /*be00*/  IMAD R50, R29, c[0x0][0x1d4], RZ ;  /* 0x000075001d327a24 */ /* 0x000fe200078e02ff */
[----:B------:R-:W-:-:S06]  /*be10*/  UISETP.NE.AND UP0, UPT, URZ, UR4, UPT ;  /* 0x000000043f00728c */ /* 0x000fcc000bf05270 */
[----:B------:R-:W-:Y:S02]  /*be20*/  PLOP3.LUT P2, PT, PT, PT, UP0, 0x80, 0x0 ;  /* 0x000000000000781c */ /* 0x000fe40003f4f008 */
.L_x_136:
[----:B------:R-:W-:Y:S02]  /*be30*/  SHF.R.S32.HI R28, RZ, 0x1f, R39 ;  /* 0x0000001fff1c7819 */ /* 0x000fe40000011427 */
[----:B------:R-:W-:Y:S02]  /*be40*/  IADD3 R29, P3, R50, R39, RZ ;  /* 0x00000027321d7210 */ /* 0x000fe40007f7e0ff */
[----:B------:R-:W-:Y:S02]  /*be50*/  ISETP.NE.AND P5, PT, R2, RZ, PT ;  /* 0x000000ff0200720c */ /* 0x000fe40003fa5270 */
[----:B------:R-:W-:Y:S02]  /*be60*/  LEA.HI.X.SX32 R28, R50, R28, 0x1, P3 ;  /* 0x0000001c321c7211 */ /* 0x000fe400018f0eff */
[----:B------:R-:W-:-:S04]  /*be70*/  LEA R34, P3, R29, c[0x0][0x1a8], 0x2 ;  /* 0x00006a001d227a11 */ /* 0x000fc800078610ff */
[----:B------:R-:W-:-:S05]  /*be80*/  LEA.HI.X R35, R29, c[0x0][0x1ac], R28, 0x2, P3 ;  /* 0x00006b001d237a11 */ /* 0x000fca00018f141c */
[----:B------:R-:W2:Y:S01]  /*be90*/  LDG.E R28, [R34.64] ;  /* 0x00000024221c7981 */ /* 0x000ea2000c1e1900 */
[----:B------:R-:W-:-:S05]  /*bea0*/  IMAD R29, R39, 0xe0, RZ ;  /* 0x000000e0271d7824 */ /* 0x000fca00078e02ff */
[----:B------:R-:W-:-:S04]  /*beb0*/  IADD3 R30, P4, R13, R29, RZ ;  /* 0x0000001d0d1e7210 */ /* 0x000fc80007f9e0ff */
[----:B------:R-:W-:Y:S02]  /*bec0*/  LEA.HI.X.SX32 R29, R29, R0, 0x1, P4 ;  /* 0x000000001d1d7211 */ /* 0x000fe400020f0eff */
[----:B------:R-:W-:-:S04]  /*bed0*/  LEA R36, P4, R30, c[0x0][0x1a0], 0x1 ;  /* 0x000068001e247a11 */ /* 0x000fc800078808ff */
[----:B------:R-:W-:Y:S01]  /*bee0*/  LEA.HI.X R37, R30, c[0x0][0x1a4], R29, 0x1, P4 ;  /* 0x000069001e257a11 */ /* 0x000fe200020f0c1d */
[----:B--2---:R-:W-:-:S04]  /*bef0*/  IMAD R28, R28, c[0x0][0x1d8], RZ ;  /* 0x000076001c1c7a24 */ /* 0x004fc800078e02ff */
[----:B------:R-:W-:-:S04]  /*bf00*/  IMAD R28, R28, c[0x0][0x1d4], R39 ;  /* 0x000075001c1c7a24 */ /* 0x000fc800078e0227 */
[----:B------:R-:W-:-:S05]  /*bf10*/  IMAD R28, R28, 0xe0, RZ ;  /* 0x000000e01c1c7824 */ /* 0x000fca00078e02ff */
[----:B------:R-:W-:-:S04]  /*bf20*/  IADD3 R31, P3, R24, R28, RZ ;  /* 0x0000001c181f7210 */ /* 0x000fc80007f7e0ff */
[----:B------:R-:W-:Y:S02]  /*bf30*/  LEA.HI.X.SX32 R40, R28, R25, 0x1, P3 ;  /* 0x000000191c287211 */ /* 0x000fe400018f0eff */
[----:B------:R-:W-:-:S04]  /*bf40*/  LEA R28, P3, R31, c[0x0][0x1a0], 0x1 ;  /* 0x000068001f1c7a11 */ /* 0x000fc800078608ff */
[----:B------:R-:W-:-:S05]  /*bf50*/  LEA.HI.X R29, R31, c[0x0][0x1a4], R40, 0x1, P3 ;  /* 0x000069001f1d7a11 */ /* 0x000fca00018f0c28 */
[----:B------:R1:W5:Y:S01]  /*bf60*/  LDG.E.128 R40, [R28.64] ;  /* 0x000000241c287981 */ /* 0x000362000c1e1d00 */
[----:B------:R-:W-:Y:S05]  /*bf70*/  @P2 BRA `(.L_x_134) ;  /* 0x000000b000002947 */ /* 0x000fea0003800000 */
[----:B------:R-:W2:Y:S04]  /*bf80*/  @P5 LDG.E.128 R44, [R32.64] ;  /* 0x00000024202c5981 */ /* 0x000ea8000c1e1d00 */
[----:B-1----:R-:W1:Y:S02]  /*bf90*/  LDS.128 R28, [R3.X16+0x240] ;  /* 0x00024000031c7984 */ /* 0x002e64000000cc00 */
        /* <DEDUP_REMOVED lines=9> */
.L_x_134:
[----:B------:R-:W2:Y:S01]  /*c030*/  LDG.E R34, [R34.64+0x20] ;  /* 0x0000202422227981 */ /* 0x000ea2000c1e1900 */
[----:B-1----:R-:W-:Y:S02]  /*c040*/  IMAD.MOV.U32 R29, RZ, RZ, 0xe0 ;  /* 0x000000e0ff1d7424 */ /* 0x002fe400078e00ff */
[----:B------:R-:W-:-:S04]  /*c050*/  IMAD.IADD R45, R39, 0x1, -R248 ;  /* 0x00000001272d7824 */ /* 0x000fc800078e0af8 */
[----:B------:R-:W-:Y:S02]  /*c060*/  IMAD R44, R45, 0x2, R8 ;  /* 0x000000022d2c7824 */ /* 0x000fe400078e0208 */
[----:B--2---:R-:W-:-:S03]  /*c070*/  IMAD R28, R34, c[0x0][0x1d8], RZ ;  /* 0x00007600221c7a24 */ /* 0x004fc600078e02ff */
[----:B------:R-:W1:Y:S01]  /*c080*/  LDS.U16 R34, [R44+0x440] ;  /* 0x000440002c227984 */ /* 0x000e620000000400 */
[----:B------:R-:W-:-:S04]  /*c090*/  IMAD R28, R28, c[0x0][0x1d4], R39 ;  /* 0x000075001c1c7a24 */ /* 0x000fc800078e0227 */
[----:B------:R-:W-:-:S05]  /*c0a0*/  IMAD R28, R28, R29, 0x700 ;  /* 0x000007001c1c7424 */ /* 0x000fca00078e021d */
[----:B------:R-:W-:-:S04]  /*c0b0*/  IADD3 R29, P3, R24, R28, RZ ;  /* 0x0000001c181d7210 */ /* 0x000fc80007f7e0ff */
[----:B------:R-:W-:Y:S02]  /*c0c0*/  LEA.HI.X.SX32 R30, R28, R25, 0x1, P3 ;  /* 0x000000191c1e7211 */ /* 0x000fe400018f0eff */
[----:B------:R-:W-:-:S04]  /*c0d0*/  LEA R28, P3, R29, c[0x0][0x1a0], 0x1 ;  /* 0x000068001d1c7a11 */ /* 0x000fc800078608ff */
[----:B------:R-:W-:-:S06]  /*c0e0*/  LEA.HI.X R29, R29, c[0x0][0x1a4], R30, 0x1, P3 ;  /* 0x000069001d1d7a11 */ /* 0x000fcc00018f0c1e */
[----:B------:R-:W5:Y:S02]  /*c0f0*/  LDG.E.128 R28, [R28.64] ;  /* 0x000000241c1c7981 */ /* 0x000f64000c1e1d00 */
[----:B-----5:R-:W-:Y:S02]  /*c100*/  HADD2.F32 R35, -RZ, R40.H0_H0 ;  /* 0x20000028ff237230 */ /* 0x020fe40000004100 */
[----:B------:R-:W-:Y:S02]  /*c110*/  HADD2.F32 R47, -RZ, R41.H0_H0 ;  /* 0x20000029ff2f7230 */ /* 0x000fe40000004100 */
[----:B------:R-:W-:Y:S02]  /*c120*/  HADD2.F32 R49, -RZ, R42.H0_H0 ;  /* 0x2000002aff317230 */ /* 0x000fe40000004100 */
[----:B------:R-:W-:Y:S02]  /*c130*/  HADD2.F32 R51, -RZ, R43.H0_H0 ;  /* 0x2000002bff337230 */ /* 0x000fe40000004100 */
[----:B------:R-:W-:-:S02]  /*c140*/  HADD2.F32 R40, -RZ, R40.H1_H1 ;  /* 0x30000028ff287230 */ /* 0x000fc40000004100 */
[----:B------:R-:W-:Y:S02]  /*c150*/  HADD2.F32 R41, -RZ, R41.H1_H1 ;  /* 0x30000029ff297230 */ /* 0x000fe40000004100 */
[----:B-1----:R-:W-:Y:S02]  /*c160*/  HADD2.F32 R34, -RZ, R34.H0_H0 ;  /* 0x20000022ff227230 */ /* 0x002fe40000004100 */
[----:B------:R-:W-:Y:S02]  /*c170*/  HADD2.F32 R42, -RZ, R42.H1_H1 ;  /* 0x3000002aff2a7230 */ /* 0x000fe40000004100 */
[----:B------:R-:W-:Y:S01]  /*c180*/  HADD2.F32 R43, -RZ, R43.H1_H1 ;  /* 0x3000002bff2b7230 */ /* 0x000fe20000004100 */
[C---:B------:R-:W-:Y:S02]  /*c190*/  FFMA.FTZ R35, R34.reuse, R35, R14 ;  /* 0x0000002322237223 */ /* 0x040fe4000001000e */
[C---:B------:R-:W-:Y:S02]  /*c1a0*/  FFMA.FTZ R15, R34.reuse, R40, R15 ;  /* 0x00000028220f7223 */ /* 0x040fe4000001000f */
[----:B------:R-:W-:-:S02]  /*c1b0*/  FFMA.FTZ R47, R34, R47, R16 ;  /* 0x0000002f222f7223 */ /* 0x000fc40000010010 */
[C---:B------:R-:W-:Y:S02]  /*c1c0*/  FFMA.FTZ R41, R34.reuse, R41, R17 ;  /* 0x0000002922297223 */ /* 0x040fe40000010011 */
[C---:B------:R-:W-:Y:S02]  /*c1d0*/  FFMA.FTZ R49, R34.reuse, R49, R18 ;  /* 0x0000003122317223 */ /* 0x040fe40000010012 */
[C---:B------:R-:W-:Y:S02]  /*c1e0*/  FFMA.FTZ R42, R34.reuse, R42, R19 ;  /* 0x0000002a222a7223 */ /* 0x040fe40000010013 */
[C---:B------:R-:W-:Y:S02]  /*c1f0*/  FFMA.FTZ R51, R34.reuse, R51, R20 ;  /* 0x0000003322337223 */ /* 0x040fe40000010014 */
[----:B------:R-:W-:Y:S02]  /*c200*/  FFMA.FTZ R43, R34, R43, R21 ;  /* 0x0000002b222b7223 */ /* 0x000fe40000010015 */
[----:B------:R-:W-:Y:S01]  /*c210*/  IMAD R14, R45, 0x2, R48 ;  /* 0x000000022d0e7824 */ /* 0x000fe200078e0230 */
[----:B------:R-:W-:Y:S05]  /*c220*/  @P2 BRA `(.L_x_135) ;  /* 0x000000b000002947 */ /* 0x000fea0003800000 */
[----:B------:R-:W2:Y:S04]  /*c230*/  @P5 LDG.E.128 R16, [R32.64] ;  /* 0x0000002420105981 */ /* 0x000ea8000c1e1d00 */
[----:B------:R-:W1:Y:S02]  /*c240*/  LDS.128 R52, [R3.X16+0x240] ;  /* 0x0002400003347984 */ /* 0x000e64000000cc00 */
[----:B-1----:R-:W-:Y:S01]  /*c250*/  HFMA2.MMA R28, R28, 1, 1, R52 ;  /* 0x3c003c001c1c7835 */ /* 0x002fe20000000034 */
[----:B------:R-:W-:Y:S01]  /*c260*/  HADD2 R29, R29, R53 ;  /* 0x000000351d1d7230 */ /* 0x000fe20000000000 */
[----:B------:R-:W-:Y:S01]  /*c270*/  HFMA2.MMA R30, R30, 1, 1, R54 ;  /* 0x3c003c001e1e7835 */ /* 0x000fe20000000036 */
[----:B------:R-:W-:-:S04]  /*c280*/  HADD2 R31, R31, R55 ;  /* 0x000000371f1f7230 */ /* 0x000fc80000000000 */
[----:B--2---:R-:W-:-:S03]  /*c290*/  @P5 HFMA2.MMA R29, R29, R17, -RZ ;  /* 0x000000111d1d5235 */ /* 0x004fc600001000ff */
[----:B------:R-:W-:Y:S01]  /*c2a0*/  @P5 HMUL2 R28, R28, R16 ;  /* 0x000000101c1c5232 */ /* 0x000fe20000000000 */
[----:B------:R-:W-:Y:S01]  /*c2b0*/  @P5 HFMA2.MMA R31, R31, R19, -RZ ;  /* 0x000000131f1f5235 */ /* 0x000fe200001000ff */
[----:B------:R-:W-:-:S06]  /*c2c0*/  @P5 HMUL2 R30, R30, R18 ;  /* 0x000000121e1e5232 */ /* 0x000fcc0000000000 */
[----:B------:R1:W-:Y:S04]  /*c2d0*/  STG.E.128 [R36.64+0xe00], R28 ;  /* 0x000e001c24007986 */ /* 0x0003e8000c101d24 */
.L_x_135:
[----:B------:R-:W2:Y:S01]  /*c2e0*/  LDS.U16 R14, [R14+0x10] ;  /* 0x000010000e0e7984 */ /* 0x000ea20000000400 */
[----:B------:R-:W-:Y:S01]  /*c2f0*/  IADD3 R39, R39, 0x10, RZ ;  /* 0x0000001027277810 */ /* 0x000fe20007ffe0ff */
[----:B------:R-:W-:Y:S02]  /*c300*/  HADD2.F32 R16, -RZ, R28.H0_H0 ;  /* 0x2000001cff107230 */ /* 0x000fe40000004100 */
[--C-:B------:R-:W-:Y:S01]  /*c310*/  HADD2.F32 R18, -RZ, R29.reuse.H0_H0 ;  /* 0x2000001dff127230 */ /* 0x100fe20000004100 */
[----:B------:R-:W-:Y:S01]  /*c320*/  ISETP.GE.AND P3, PT, R39, R26, PT ;  /* 0x0000001a2700720c */ /* 0x000fe20003f66270 */
[----:B------:R-:W-:Y:S02]  /*c330*/  HADD2.F32 R20, -RZ, R29.H1_H1 ;  /* 0x3000001dff147230 */ /* 0x000fe40000004100 */
[----:B------:R-:W-:Y:S02]  /*c340*/  HADD2.F32 R34, -RZ, R30.H0_H0 ;  /* 0x2000001eff227230 */ /* 0x000fe40000004100 */
[----:B-1----:R-:W-:-:S02]  /*c350*/  HADD2.F32 R28, -RZ, R28.H1_H1 ;  /* 0x3000001cff1c7230 */ /* 0x002fc40000004100 */
[----:B------:R-:W-:Y:S02]  /*c360*/  HADD2.F32 R30, -RZ, R30.H1_H1 ;  /* 0x3000001eff1e7230 */ /* 0x000fe40000004100 */
[--C-:B------:R-:W-:Y:S02]  /*c370*/  HADD2.F32 R36, -RZ, R31.reuse.H0_H0 ;  /* 0x2000001fff247230 */ /* 0x100fe40000004100 */
[----:B------:R-:W-:Y:S02]  /*c380*/  HADD2.F32 R40, -RZ, R31.H1_H1 ;  /* 0x3000001fff287230 */ /* 0x000fe40000004100 */
[----:B--2---:R-:W-:-:S05]  /*c390*/  HADD2.F32 R21, -RZ, R14.H0_H0 ;  /* 0x2000000eff157230 */ /* 0x004fca0000004100 */
[C---:B------:R-:W-:Y:S02]  /*c3a0*/  FFMA.FTZ R14, R21.reuse, R16, R35 ;  /* 0x00000010150e7223 */ /* 0x040fe40000010023 */
[C---:B------:R-:W-:Y:S02]  /*c3b0*/  FFMA.FTZ R16, R21.reuse, R18, R47 ;  /* 0x0000001215107223 */ /* 0x040fe4000001002f */
[C---:B------:R-:W-:Y:S02]  /*c3c0*/  FFMA.FTZ R17, R21.reuse, R20, R41 ;  /* 0x0000001415117223 */ /* 0x040fe40000010029 */
[C---:B------:R-:W-:Y:S02]  /*c3d0*/  FFMA.FTZ R15, R21.reuse, R28, R15 ;  /* 0x0000001c150f7223 */ /* 0x040fe4000001000f */
[C---:B------:R-:W-:Y:S02]  /*c3e0*/  FFMA.FTZ R18, R21.reuse, R34, R49 ;  /* 0x0000002215127223 */ /* 0x040fe40000010031 */
[----:B------:R-:W-:-:S02]  /*c3f0*/  FFMA.FTZ R19, R21, R30, R42 ;  /* 0x0000001e15137223 */ /* 0x000fc4000001002a */
[C---:B------:R-:W-:Y:S02]  /*c400*/  FFMA.FTZ R20, R21.reuse, R36, R51 ;  /* 0x0000002415147223 */ /* 0x040fe40000010033 */
[----:B------:R-:W-:Y:S01]  /*c410*/  FFMA.FTZ R21, R21, R40, R43 ;  /* 0x0000002815157223 */ /* 0x000fe2000001002b */
[----:B------:R-:W-:Y:S05]  /*c420*/  @!P3 BRA `(.L_x_136) ;  /* 0xfffffa000000b947 */ /* 0x000fea000383ffff */
.L_x_130:
[----:B------:R-:W-:Y:S05]  /*c430*/  BSYNC B1 ;  /* 0x0000000000017941 */ /* 0x000fea0003800000 */
.L_x_129:
[----:B------:R-:W-:-:S04]  /*c440*/  IADD3 R28, R250, -0x1, RZ ;  /* 0xfffffffffa1c7810 */ /* 0x000fc80007ffe0ff */
[----:B------:R-:W-:-:S13]  /*c450*/  ISETP.GE.AND P3, PT, R27, R28, PT ;  /* 0x0000001c1b00720c */ /* 0x000fda0003f66270 */
[----:B------:R-:W-:Y:S05]  /*c460*/  @P3 BRA `(.L_x_128) ;  /* 0x000010e000003947 */ /* 0x000fea0003800000 */
[----:B------:R-:W-:Y:S01]  /*c470*/  IADD3 R29, -R11, -0x2, R250 ;  /* 0xfffffffe0b1d7810 */ /* 0x000fe20007ffe1fa */
[----:B------:R-:W-:Y:S01]  /*c480*/  IMAD R28, R251, c[0x0][0x1d8], R12 ;  /* 0x00007600fb1c7a24 */ /* 0x000fe200078e020c */
[----:B------:R-:W-:Y:S03]  /*c490*/  BSSY B1, `(.L_x_137) ;  /* 0x0000055000017945 */ /* 0x000fe60003800000 */
[----:B------:R-:W-:Y:S02]  /*c4a0*/  IMAD.IADD R26, R29, 0x1, -R248 ;  /* 0x000000011d1a7824 */ /* 0x000fe400078e0af8 */
[----:B------:R-:W-:Y:S02]  /*c4b0*/  IMAD.MOV.U32 R29, RZ, RZ, 0x2 ;  /* 0x00000002ff1d7424 */ /* 0x000fe400078e00ff */
[----:B------:R-:W-:Y:S01]  /*c4c0*/  IMAD R28, R28, 0xe0, R9 ;  /* 0x000000e01c1c7824 */ /* 0x000fe200078e0209 */
[----:B------:R-:W-:-:S03]  /*c4d0*/  LOP3.LUT P3, RZ, R26, 0x8, RZ, 0xc0, !PT ;  /* 0x000000081aff7812 */ /* 0x000fc6000786c0ff */
[----:B------:R-:W-:-:S10]  /*c4e0*/  IMAD.WIDE R28, R28, R29, c[0x0][0x238] ;  /* 0x00008e001c1c7625 */ /* 0x000fd400078e021d */
[----:B------:R-:W-:Y:S05]  /*c4f0*/  @P3 BRA `(.L_x_138) ;  /* 0x000004e000003947 */ /* 0x000fea0003800000 */
[----:B------:R-:W-:Y:S01]  /*c500*/  ISETP.GE.AND P3, PT, R27, c[0x0][0x1d4], PT ;  /* 0x000075001b007a0c */ /* 0x000fe20003f66270 */
[----:B------:R-:W-:-:S12]  /*c510*/  BSSY B2, `(.L_x_139) ;  /* 0x000004b000027945 */ /* 0x000fd80003800000 */
[----:B------:R-:W-:Y:S05]  /*c520*/  @!P3 BRA `(.L_x_140) ;  /* 0x000004900000b947 */ /* 0x000fea0003800000 */
[----:B------:R-:W-:Y:S01]  /*c530*/  IABS R33, c[0x0][0x1d4] ;  /* 0x0000750000217a13 */ /* 0x000fe20000000000 */
[----:B------:R-:W1:Y:S01]  /*c540*/  S2R R37, SR_CTAID.Y ;  /* 0x0000000000257919 */ /* 0x000e620000002600 */
[----:B------:R-:W-:Y:S02]  /*c550*/  IABS R36, R27 ;  /* 0x0000001b00247213 */ /* 0x000fe40000000000 */
[----:B------:R-:W2:Y:S01]  /*c560*/  I2F.RP R32, R33 ;  /* 0x0000002100207306 */ /* 0x000ea20000209400 */
[----:B------:R-:W-:Y:S01]  /*c570*/  ISETP.GE.AND P3, PT, R27, RZ, PT ;  /* 0x000000ff1b00720c */ /* 0x000fe20003f66270 */
[----:B------:R-:W3:Y:S01]  /*c580*/  LDS.U16 R38, [R38] ;  /* 0x0000000026267984 */ /* 0x000ee20000000400 */
[----:B------:R-:W-:-:S05]  /*c590*/  ISETP.NE.AND P4, PT, RZ, c[0x0][0x1d4], PT ;  /* 0x00007500ff007a0c */ /* 0x000fca0003f85270 */
[----:B--2---:R-:W2:Y:S02]  /*c5a0*/  MUFU.RCP R32, R32 ;  /* 0x0000002000207308 */ /* 0x004ea40000001000 */
[----:B--2---:R-:W-:-:S06]  /*c5b0*/  IADD3 R34, R32, 0xffffffe, RZ ;  /* 0x0ffffffe20227810 */ /* 0x004fcc0007ffe0ff */
[----:B------:R-:W2:Y:S02]  /*c5c0*/  F2I.FTZ.U32.TRUNC.NTZ R31, R34 ;  /* 0x00000022001f7305 */ /* 0x000ea4000021f000 */
[----:B--2---:R-:W-:-:S04]  /*c5d0*/  IMAD.MOV R30, RZ, RZ, -R31 ;  /* 0x000000ffff1e7224 */ /* 0x004fc800078e0a1f */
[----:B------:R-:W-:Y:S02]  /*c5e0*/  IMAD R35, R30, R33, RZ ;  /* 0x000000211e237224 */ /* 0x000fe400078e02ff */
[----:B------:R-:W-:-:S04]  /*c5f0*/  IMAD.MOV.U32 R30, RZ, RZ, RZ ;  /* 0x000000ffff1e7224 */ /* 0x000fc800078e00ff */
[----:B------:R-:W-:-:S04]  /*c600*/  IMAD.HI.U32 R30, R31, R35, R30 ;  /* 0x000000231f1e7227 */ /* 0x000fc800078e001e */
[----:B------:R-:W-:-:S04]  /*c610*/  IMAD.MOV.U32 R31, RZ, RZ, R36 ;  /* 0x000000ffff1f7224 */ /* 0x000fc800078e0024 */
[----:B------:R-:W-:-:S04]  /*c620*/  IMAD.HI.U32 R30, R30, R31, RZ ;  /* 0x0000001f1e1e7227 */ /* 0x000fc800078e00ff */
[----:B------:R-:W-:-:S04]  /*c630*/  IMAD.MOV R30, RZ, RZ, -R30 ;  /* 0x000000ffff1e7224 */ /* 0x000fc800078e0a1e */
[----:B------:R-:W-:-:S05]  /*c640*/  IMAD R30, R33, R30, R31 ;  /* 0x0000001e211e7224 */ /* 0x000fca00078e021f */
[----:B------:R-:W-:-:S13]  /*c650*/  ISETP.GT.U32.AND P2, PT, R33, R30, PT ;  /* 0x0000001e2100720c */ /* 0x000fda0003f44070 */
[----:B------:R-:W-:-:S05]  /*c660*/  @!P2 IMAD.IADD R30, R30, 0x1, -R33 ;  /* 0x000000011e1ea824 */ /* 0x000fca00078e0a21 */
[----:B------:R-:W-:-:S13]  /*c670*/  ISETP.GT.U32.AND P2, PT, R33, R30, PT ;  /* 0x0000001e2100720c */ /* 0x000fda0003f44070 */
[----:B------:R-:W-:Y:S02]  /*c680*/  @!P2 IMAD.IADD R30, R30, 0x1, -R33 ;  /* 0x000000011e1ea824 */ /* 0x000fe400078e0a21 */
[----:B-1----:R-:W-:Y:S02]  /*c690*/  IMAD R33, R37, c[0x0][0x1d4], RZ ;  /* 0x0000750025217a24 */ /* 0x002fe400078e02ff */
[----:B------:R-:W-:-:S04]  /*c6a0*/  IMAD.MOV.U32 R32, RZ, RZ, R30 ;  /* 0x000000ffff207224 */ /* 0x000fc800078e001e */
[----:B------:R-:W-:Y:S01]  /*c6b0*/  @!P3 IMAD.MOV R32, RZ, RZ, -R32 ;  /* 0x000000ffff20b224 */ /* 0x000fe200078e0a20 */
[----:B------:R-:W-:-:S04]  /*c6c0*/  @!P4 LOP3.LUT R32, RZ, c[0x0][0x1d4], RZ, 0x33, !PT ;  /* 0x00007500ff20ca12 */ /* 0x000fc800078e33ff */
[----:B------:R-:W-:Y:S02]  /*c6d0*/  SHF.R.S32.HI R30, RZ, 0x1f, R32 ;  /* 0x0000001fff1e7819 */ /* 0x000fe40000011420 */
        /* <DEDUP_REMOVED lines=14> */
[----:B---3--:R-:W-:Y:S01]  /*c7c0*/  HADD2.F32 R30, -RZ, R38.H0_H0 ;  /* 0x20000026ff1e7230 */ /* 0x008fe20000004100 */
        /* <DEDUP_REMOVED lines=15> */
.L_x_141:
[----:B-1---5:R-:W-:Y:S02]  /*c8c0*/  HADD2.F32 R23, -RZ, R32.H0_H0 ;  /* 0x20000020ff177230 */ /* 0x022fe40000004100 */
[----:B------:R-:W-:Y:S02]  /*c8d0*/  HADD2.F32 R31, -RZ, R33.H0_H0 ;  /* 0x20000021ff1f7230 */ /* 0x000fe40000004100 */
[----:B------:R-:W-:Y:S01]  /*c8e0*/  HADD2.F32 R37, -RZ, R34.H0_H0 ;  /* 0x20000022ff257230 */ /* 0x000fe20000004100 */
[C---:B------:R-:W-:Y:S01]  /*c8f0*/  FFMA.FTZ R14, R30.reuse, R23, R14 ;  /* 0x000000171e0e7223 */ /* 0x040fe2000001000e */
[----:B------:R-:W-:Y:S01]  /*c900*/  HADD2.F32 R39, -RZ, R35.H0_H0 ;  /* 0x20000023ff277230 */ /* 0x000fe20000004100 */
[C---:B------:R-:W-:Y:S01]  /*c910*/  FFMA.FTZ R16, R30.reuse, R31, R16 ;  /* 0x0000001f1e107223 */ /* 0x040fe20000010010 */
[----:B------:R-:W-:Y:S01]  /*c920*/  HADD2.F32 R32, -RZ, R32.H1_H1 ;  /* 0x30000020ff207230 */ /* 0x000fe20000004100 */
[C---:B------:R-:W-:Y:S01]  /*c930*/  FFMA.FTZ R18, R30.reuse, R37, R18 ;  /* 0x000000251e127223 */ /* 0x040fe20000010012 */
[----:B------:R-:W-:Y:S01]  /*c940*/  HADD2.F32 R33, -RZ, R33.H1_H1 ;  /* 0x30000021ff217230 */ /* 0x000fe20000004100 */
[C---:B------:R-:W-:Y:S01]  /*c950*/  FFMA.FTZ R20, R30.reuse, R39, R20 ;  /* 0x000000271e147223 */ /* 0x040fe20000010014 */
[----:B------:R-:W-:Y:S01]  /*c960*/  HADD2.F32 R34, -RZ, R34.H1_H1 ;  /* 0x30000022ff227230 */ /* 0x000fe20000004100 */
[C---:B------:R-:W-:Y:S01]  /*c970*/  FFMA.FTZ R15, R30.reuse, R32, R15 ;  /* 0x000000201e0f7223 */ /* 0x040fe2000001000f */
[----:B------:R-:W-:Y:S01]  /*c980*/  HADD2.F32 R35, -RZ, R35.H1_H1 ;  /* 0x30000023ff237230 */ /* 0x000fe20000004100 */
[----:B------:R-:W-:-:S02]  /*c990*/  FFMA.FTZ R17, R30, R33, R17 ;  /* 0x000000211e117223 */ /* 0x000fc40000010011 */
[C---:B------:R-:W-:Y:S02]  /*c9a0*/  FFMA.FTZ R19, R30.reuse, R34, R19 ;  /* 0x000000221e137223 */ /* 0x040fe40000010013 */
[----:B------:R-:W-:Y:S02]  /*c9b0*/  FFMA.FTZ R21, R30, R35, R21 ;  /* 0x000000231e157223 */ /* 0x000fe40000010015 */
.L_x_140:
[----:B------:R-:W-:Y:S05]  /*c9c0*/  BSYNC B2 ;  /* 0x0000000000027941 */ /* 0x000fea0003800000 */
.L_x_139:
[----:B------:R-:W-:Y:S02]  /*c9d0*/  IADD3 R27, R27, 0x8, RZ ;  /* 0x000000081b1b7810 */ /* 0x000fe40007ffe0ff */
.L_x_138:
[----:B------:R-:W-:Y:S05]  /*c9e0*/  BSYNC B1 ;  /* 0x0000000000017941 */ /* 0x000fea0003800000 */
.L_x_137:
[----:B------:R-:W-:-:S13]  /*c9f0*/  LOP3.LUT P3, RZ, R26, 0xfffffff8, RZ, 0xc0, !PT ;  /* 0xfffffff81aff7812 */ /* 0x000fda000786c0ff */
[----:B------:R-:W-:Y:S05]  /*ca00*/  @!P3 BRA `(.L_x_128) ;  /* 0x00000b400000b947 */ /* 0x000fea0003800000 */
[----:B------:R-:W-:Y:S01]  /*ca10*/  UMOV UR4, 0x4 ;  /* 0x0000000400047882 */ /* 0x000fe20000000000 */
[----:B------:R-:W-:Y:S01]  /*ca20*/  IMAD.MOV.U32 R26, RZ, RZ, 0xe0 ;  /* 0x000000e0ff1a7424 */ /* 0x000fe200078e00ff */
[----:B------:R-:W-:Y:S01]  /*ca30*/  ULDC UR5, c[0x0][0x1d4] ;  /* 0x0000750000057ab9 */ /* 0x000fe20000000800 */
[----:B------:R-:W-:Y:S01]  /*ca40*/  IMAD.MOV.U32 R34, RZ, RZ, RZ ;  /* 0x000000ffff227224 */ /* 0x000fe200078e00ff */
[----:B------:R-:W-:Y:S01]  /*ca50*/  UIADD3 UR4, UR4, UR5, URZ ;  /* 0x0000000504047290 */ /* 0x000fe2000fffe03f */
[----:B------:R-:W-:-:S03]  /*ca60*/  IMAD R26, R27, R26, 0x700 ;  /* 0x000007001b1a7424 */ /* 0x000fc600078e021a */
[----:B------:R-:W-:-:S04]  /*ca70*/  USHF.R.S32.HI UR5, URZ, 0x1f, UR4 ;  /* 0x0000001f3f057899 */ /* 0x000fc80008011404 */
[----:B------:R-:W-:-:S04]  /*ca80*/  ULEA.HI UR5, UR5, UR4, URZ, 0x2 ;  /* 0x0000000405057291 */ /* 0x000fc8000f8f103f */
[----:B------:R-:W-:-:S04]  /*ca90*/  USHF.L.U32 UR5, UR5, 0x2, URZ ;  /* 0x0000000205057899 */ /* 0x000fc8000800063f */
[----:B------:R-:W-:-:S06]  /*caa0*/  ULOP3.LUT UR5, UR5, 0xfffffff0, URZ, 0xc0, !UPT ;  /* 0xfffffff005057892 */ /* 0x000fcc000f8ec03f */
[----:B------:R-:W-:-:S04]  /*cab0*/  IMAD.U32 R8, RZ, RZ, UR5 ;  /* 0x00000005ff087e24 */ /* 0x000fc8000f8e00ff */
[----:B------:R-:W-:-:S04]  /*cac0*/  IMAD R23, R27, 0x2, R8 ;  /* 0x000000021b177824 */ /* 0x000fc800078e0208 */
[----:B------:R-:W-:Y:S02]  /*cad0*/  IMAD R49, R248, -0x2, R23 ;  /* 0xfffffffef8317824 */ /* 0x000fe400078e0217 */
.L_x_148:
[----:B------:R-:W-:Y:S01]  /*cae0*/  IADD3 R22, R26, -0x700, RZ ;  /* 0xfffff9001a167810 */ /* 0x000fe20007ffe0ff */
[----:B------:R-:W-:Y:S01]  /*caf0*/  BSSY B1, `(.L_x_142) ;  /* 0x0000051000017945 */ /* 0x000fe20003800000 */
[----:B------:R-:W-:Y:S02]  /*cb00*/  IMAD.IADD R48, R49, 0x1, R34 ;  /* 0x0000000131307824 */ /* 0x000fe400078e0222 */
[----:B------:R-:W-:-:S04]  /*cb10*/  IADD3 R23, P3, R13, R22, RZ ;  /* 0x000000160d177210 */ /* 0x000fc80007f7e0ff */
[----:B------:R-:W-:Y:S02]  /*cb20*/  LEA.HI.X.SX32 R22, R22, R0, 0x1, P3 ;  /* 0x0000000016167211 */ /* 0x000fe400018f0eff */
[----:B------:R-:W-:Y:S02]  /*cb30*/  ISETP.GE.AND P3, PT, R27, c[0x0][0x1d4], PT ;  /* 0x000075001b007a0c */ /* 0x000fe40003f66270 */
[----:B------:R-:W-:-:S04]  /*cb40*/  LEA R32, P4, R23, c[0x0][0x1a0], 0x1 ;  /* 0x0000680017207a11 */ /* 0x000fc800078808ff */
[----:B------:R-:W-:-:S07]  /*cb50*/  LEA.HI.X R33, R23, c[0x0][0x1a4], R22, 0x1, P4 ;  /* 0x0000690017217a11 */ /* 0x000fce00020f0c16 */
[----:B------:R-:W-:Y:S05]  /*cb60*/  @!P3 BRA `(.L_x_143) ;  /* 0x000004900000b947 */ /* 0x000fea0003800000 */
[----:B------:R-:W-:Y:S01]  /*cb70*/  IABS R31, c[0x0][0x1d4] ;  /* 0x00007500001f7a13 */ /* 0x000fe20000000000 */
[----:B------:R-:W1:Y:S01]  /*cb80*/  S2R R38, SR_CTAID.Y ;  /* 0x0000000000267919 */ /* 0x000e620000002600 */
[----:B------:R-:W-:Y:S02]  /*cb90*/  IABS R36, R27 ;  /* 0x0000001b00247213 */ /* 0x000fe40000000000 */
[----:B------:R-:W2:Y:S01]  /*cba0*/  I2F.RP R30, R31 ;  /* 0x0000001f001e7306 */ /* 0x000ea20000209400 */
[----:B------:R-:W-:Y:S02]  /*cbb0*/  ISETP.GE.AND P3, PT, R27, RZ, PT ;  /* 0x000000ff1b00720c */ /* 0x000fe40003f66270 */
        /* <DEDUP_REMOVED lines=32> */
[----:B------:R-:W-:Y:S02]  /*cdc0*/  LEA.HI.X R31, R35, c[0x0][0x1a4], R36, 0x1, P2 ;  /* 0x00006900231f7a11 */ /* 0x000fe400010f0c24 */
[----:B------:R-:W1:Y:S04]  /*cdd0*/  LDS.U16 R35, [R48+0x440] ;  /* 0x0004400030237984 */ /* 0x000e680000000400 */
[----:B------:R2:W5:Y:S01]  /*cde0*/  LDG.E.128 R36, [R30.64] ;  /* 0x000000241e247981 */ /* 0x000562000c1e1d00 */
[----:B------:R-:W-:Y:S02]  /*cdf0*/  ULDC UR4, c[0x0][0x1ec] ;  /* 0x00007b0000047ab9 */ /* 0x000fe40000000800 */
[----:B------:R-:W-:-:S06]  /*ce00*/  UISETP.NE.AND UP0, UPT, URZ, UR4, UPT ;  /* 0x000000043f00728c */ /* 0x000fcc000bf05270 */
[----:B------:R-:W-:Y:S01]  /*ce10*/  PLOP3.LUT P2, PT, PT, PT, UP0, 0x80, 0x0 ;  /* 0x000000000000781c */ /* 0x000fe20003f4f008 */
[----:B-1----:R-:W-:-:S12]  /*ce20*/  HADD2.F32 R35, -RZ, R35.H0_H0 ;  /* 0x20000023ff237230 */ /* 0x002fd80000004100 */
[----:B------:R-:W-:Y:S05]  /*ce30*/  @P2 BRA `(.L_x_144) ;  /* 0x000000c000002947 */ /* 0x000fea0003800000 */
[----:B--2---:R-:W-:Y:S01]  /*ce40*/  ISETP.NE.AND P5, PT, R2, RZ, PT ;  /* 0x000000ff0200720c */ /* 0x004fe20003fa5270 */
        /* <DEDUP_REMOVED lines=11> */
.L_x_144:
[----:B--2--5:R-:W-:Y:S02]  /*cf00*/  HADD2.F32 R22, -RZ, R36.H0_H0 ;  /* 0x20000024ff167230 */ /* 0x024fe40000004100 */
[--C-:B------:R-:W-:Y:S02]  /*cf10*/  HADD2.F32 R23, -RZ, R37.reuse.H0_H0 ;  /* 0x20000025ff177230 */ /* 0x100fe40000004100 */
[----:B------:R-:W-:Y:S01]  /*cf20*/  HADD2.F32 R30, -RZ, R37.H1_H1 ;  /* 0x30000025ff1e7230 */ /* 0x000fe20000004100 */
[C---:B------:R-:W-:Y:S01]  /*cf30*/  FFMA.FTZ R14, R35.reuse, R22, R14 ;  /* 0x00000016230e7223 */ /* 0x040fe2000001000e */
[----:B------:R-:W-:Y:S01]  /*cf40*/  HADD2.F32 R31, -RZ, R38.H0_H0 ;  /* 0x20000026ff1f7230 */ /* 0x000fe20000004100 */
[C---:B------:R-:W-:Y:S01]  /*cf50*/  FFMA.FTZ R16, R35.reuse, R23, R16 ;  /* 0x0000001723107223 */ /* 0x040fe20000010010 */
[----:B-1----:R-:W-:Y:S01]  /*cf60*/  HADD2.F32 R36, -RZ, R36.H1_H1 ;  /* 0x30000024ff247230 */ /* 0x002fe20000004100 */
[C---:B------:R-:W-:Y:S01]  /*cf70*/  FFMA.FTZ R17, R35.reuse, R30, R17 ;  /* 0x0000001e23117223 */ /* 0x040fe20000010011 */
[----:B------:R-:W-:Y:S01]  /*cf80*/  HADD2.F32 R38, -RZ, R38.H1_H1 ;  /* 0x30000026ff267230 */ /* 0x000fe20000004100 */
[C---:B------:R-:W-:Y:S01]  /*cf90*/  FFMA.FTZ R18, R35.reuse, R31, R18 ;  /* 0x0000001f23127223 */ /* 0x040fe20000010012 */
[--C-:B------:R-:W-:Y:S01]  /*cfa0*/  HADD2.F32 R37, -RZ, R39.reuse.H0_H0 ;  /* 0x20000027ff257230 */ /* 0x100fe20000004100 */
[C---:B------:R-:W-:Y:S01]  /*cfb0*/  FFMA.FTZ R15, R35.reuse, R36, R15 ;  /* 0x00000024230f7223 */ /* 0x040fe2000001000f */
[----:B------:R-:W-:Y:S01]  /*cfc0*/  HADD2.F32 R40, -RZ, R39.H1_H1 ;  /* 0x30000027ff287230 */ /* 0x000fe20000004100 */
[----:B------:R-:W-:-:S02]  /*cfd0*/  FFMA.FTZ R19, R35, R38, R19 ;  /* 0x0000002623137223 */ /* 0x000fc40000010013 */
[C---:B------:R-:W-:Y:S02]  /*cfe0*/  FFMA.FTZ R20, R35.reuse, R37, R20 ;  /* 0x0000002523147223 */ /* 0x040fe40000010014 */
[----:B------:R-:W-:Y:S02]  /*cff0*/  FFMA.FTZ R21, R35, R40, R21 ;  /* 0x0000002823157223 */ /* 0x000fe40000010015 */
.L_x_143:
[----:B------:R-:W-:Y:S05]  /*d000*/  BSYNC B1 ;  /* 0x0000000000017941 */ /* 0x000fea0003800000 */
.L_x_142:
[----:B------:R-:W-:Y:S01]  /*d010*/  IADD3 R38, R27, 0x8, RZ ;  /* 0x000000081b267810 */ /* 0x000fe20007ffe0ff */
[----:B------:R-:W-:Y:S03]  /*d020*/  BSSY B1, `(.L_x_145) ;  /* 0x000004c000017945 */ /* 0x000fe60003800000 */
[----:B------:R-:W-:-:S13]  /*d030*/  ISETP.GE.AND P3, PT, R38, c[0x0][0x1d4], PT ;  /* 0x0000750026007a0c */ /* 0x000fda0003f66270 */
        /* <DEDUP_REMOVED lines=58> */
.L_x_147:
[----:B--2--5:R-:W-:Y:S02]  /*d3e0*/  HADD2.F32 R22, -RZ, R36.H0_H0 ;  /* 0x20000024ff167230 */ /* 0x024fe40000004100 */
[----:B------:R-:W-:Y:S02]  /*d3f0*/  HADD2.F32 R31, -RZ, R38.H0_H0 ;  /* 0x20000026ff1f7230 */ /* 0x000fe40000004100 */
[----:B-1----:R-:W-:Y:S01]  /*d400*/  HADD2.F32 R36, -RZ, R36.H1_H1 ;  /* 0x30000024ff247230 */ /* 0x002fe20000004100 */
[C---:B------:R-:W-:Y:S01]  /*d410*/  FFMA.FTZ R14, R35.reuse, R22, R14 ;  /* 0x00000016230e7223 */ /* 0x040fe2000001000e */
[--C-:B------:R-:W-:Y:S01]  /*d420*/  HADD2.F32 R23, -RZ, R37.reuse.H0_H0 ;  /* 0x20000025ff177230 */ /* 0x100fe20000004100 */
[C---:B------:R-:W-:Y:S01]  /*d430*/  FFMA.FTZ R18, R35.reuse, R31, R18 ;  /* 0x0000001f23127223 */ /* 0x040fe20000010012 */
[----:B------:R-:W-:Y:S01]  /*d440*/  HADD2.F32 R30, -RZ, R37.H1_H1 ;  /* 0x30000025ff1e7230 */ /* 0x000fe20000004100 */
        /* <DEDUP_REMOVED lines=9> */
.L_x_146:
[----:B------:R-:W-:Y:S05]  /*d4e0*/  BSYNC B1 ;  /* 0x0000000000017941 */ /* 0x000fea0003800000 */
.L_x_145:
[----:B------:R-:W-:Y:S02]  /*d4f0*/  IADD3 R22, R250, -0x1, RZ ;  /* 0xfffffffffa167810 */ /* 0x000fe40007ffe0ff */
[----:B------:R-:W-:Y:S02]  /*d500*/  IADD3 R27, R27, 0x10, RZ ;  /* 0x000000101b1b7810 */ /* 0x000fe40007ffe0ff */
[----:B------:R-:W-:Y:S02]  /*d510*/  IADD3 R34, R34, 0x20, RZ ;  /* 0x0000002022227810 */ /* 0x000fe40007ffe0ff */
[----:B------:R-:W-:Y:S02]  /*d520*/  ISETP.GE.AND P3, PT, R27, R22, PT ;  /* 0x000000161b00720c */ /* 0x000fe40003f66270 */
[----:B------:R-:W-:-:S11]  /*d530*/  IADD3 R26, R26, 0xe00, RZ ;  /* 0x00000e001a1a7810 */ /* 0x000fd60007ffe0ff */
[----:B------:R-:W-:Y:S05]  /*d540*/  @!P3 BRA `(.L_x_148) ;  /* 0xfffff5900000b947 */ /* 0x000fea000383ffff */
.L_x_128:
[----:B------:R-:W-:Y:S05]  /*d550*/  BSYNC B0 ;  /* 0x0000000000007941 */ /* 0x000fea0003800000 */
.L_x_127:
[----:B------:R-:W-:Y:S01]  /*d560*/  ISETP.GT.OR P0, PT, R3, 0x1b, P0 ;  /* 0x0000001b0300780c */ /* 0x000fe20000704670 */
[----:B------:R-:W-:-:S12]  /*d570*/  BSSY B0, `(.L_x_149) ;  /* 0x0000037000007945 */ /* 0x000fd80003800000 */
[----:B------:R-:W-:Y:S05]  /*d580*/  @P0 BRA `(.L_x_150) ;  /* 0x0000035000000947 */ /* 0x000fea0003800000 */
[----:B0-----:R-:W-:Y:S01]  /*d590*/  IMAD.MOV.U32 R3, RZ, RZ, 0xe0 ;  /* 0x000000e0ff037424 */ /* 0x001fe200078e00ff */
[----:B------:R-:W-:-:S03]  /*d5a0*/  IADD3 R22, R250, -0x1, RZ ;  /* 0xfffffffffa167810 */ /* 0x000fc60007ffe0ff */
[----:B------:R-:W-:Y:S02]  /*d5b0*/  IMAD R250, R250, R3, -0xe0 ;  /* 0xffffff20fafa7424 */ /* 0x000fe400078e0203 */
[----:B------:R-:W-:-:S03]  /*d5c0*/  IMAD.MOV.U32 R30, RZ, RZ, R22 ;  /* 0x000000ffff1e7224 */ /* 0x000fc600078e0016 */
[----:B------:R-:W-:-:S04]  /*d5d0*/  IADD3 R3, P0, R13, R250, RZ ;  /* 0x000000fa0d037210 */ /* 0x000fc80007f1e0ff */
[----:B------:R-:W-:Y:S02]  /*d5e0*/  LEA.HI.X.SX32 R250, R250, R0, 0x1, P0 ;  /* 0x00000000fafa7211 */ /* 0x000fe400000f0eff */
[----:B------:R-:W-:-:S04]  /*d5f0*/  LEA R22, P0, R3, c[0x0][0x1a0], 0x1 ;  /* 0x0000680003167a11 */ /* 0x000fc800078008ff */
[----:B------:R-:W-:-:S05]  /*d600*/  LEA.HI.X R23, R3, c[0x0][0x1a4], R250, 0x1, P0 ;  /* 0x0000690003177a11 */ /* 0x000fca00000f0cfa */
[----:B------:R0:W5:Y:S01]  /*d610*/  LDG.E.128 R24, [R22.64] ;  /* 0x0000002416187981 */ /* 0x000162000c1e1d00 */
[----:B------:R-:W-:Y:S01]  /*d620*/  IMAD.IADD R3, R30, 0x1, -R248 ;  /* 0x000000011e037824 */ /* 0x000fe200078e0af8 */
[----:B------:R-:W-:Y:S03]  /*d630*/  BSSY B1, `(.L_x_151) ;  /* 0x000001a000017945 */ /* 0x000fe60003800000 */
[----:B------:R-:W-:-:S06]  /*d640*/  IMAD R3, R3, 0x2, R8 ;  /* 0x0000000203037824 */ /* 0x000fcc00078e0208 */
[----:B------:R-:W1:Y:S02]  /*d650*/  LDS.U16 R3, [R3+0x440] ;  /* 0x0004400003037984 */ /* 0x000e640000000400 */
[----:B-1----:R-:W-:Y:S01]  /*d660*/  HADD2.F32 R8, -RZ, R3.H0_H0 ;  /* 0x20000003ff087230 */ /* 0x002fe20000004100 */
[----:B------:R-:W-:Y:S05]  /*d670*/  @P2 BRA `(.L_x_152) ;  /* 0x0000015000002947 */ /* 0x000fea0003800000 */
[----:B0-----:R-:W-:Y:S01]  /*d680*/  ISETP.NE.AND P3, PT, R2, RZ, PT ;  /* 0x000000ff0200720c */ /* 0x001fe20003f65270 */
[----:B------:R-:W2:-:S12]  /*d690*/  LDL.LU R32, [R1+0x26c] ;  /* 0x00026c0001207983 */ /* 0x000e980000300800 */
[----:B------:R-:W-:Y:S02]  /*d6a0*/  @P3 IMAD R12, R251, c[0x0][0x1d8], R12 ;  /* 0x00007600fb0c3a24 */ /* 0x000fe400078e020c */
[----:B------:R-:W-:Y:S02]  /*d6b0*/  @P3 IMAD.MOV.U32 R23, RZ, RZ, 0x2 ;  /* 0x00000002ff173424 */ /* 0x000fe400078e00ff */
[----:B------:R-:W-:-:S04]  /*d6c0*/  @P3 IMAD R12, R12, 0xe0, R9 ;  /* 0x000000e00c0c3824 */ /* 0x000fc800078e0209 */
[----:B------:R-:W-:-:S05]  /*d6d0*/  @P3 IMAD.WIDE R22, R12, R23, c[0x0][0x238] ;  /* 0x00008e000c163625 */ /* 0x000fca00078e0217 */
[----:B------:R-:W3:Y:S01]  /*d6e0*/  @P3 LDG.E.128 R28, [R22.64] ;  /* 0x00000024161c3981 */ /* 0x000ee2000c1e1d00 */
[----:B-----5:R-:W-:Y:S01]  /*d6f0*/  HFMA2.MMA R24, R24, 1, 1, R4 ;  /* 0x3c003c0018187835 */ /* 0x020fe20000000004 */
[----:B------:R-:W-:Y:S01]  /*d700*/  HADD2 R25, R25, R5 ;  /* 0x0000000519197230 */ /* 0x000fe20000000000 */
[----:B------:R-:W-:Y:S01]  /*d710*/  HFMA2.MMA R26, R26, 1, 1, R6 ;  /* 0x3c003c001a1a7835 */ /* 0x000fe20000000006 */
[----:B------:R-:W-:Y:S01]  /*d720*/  HADD2 R27, R27, R7 ;  /* 0x000000071b1b7230 */ /* 0x000fe20000000000 */
[----:B--2---:R-:W-:-:S05]  /*d730*/  IMAD R2, R32, 0xe0, RZ ;  /* 0x000000e020027824 */ /* 0x004fca00078e02ff */
[----:B------:R-:W-:-:S04]  /*d740*/  IADD3 R13, P0, R13, R2, RZ ;  /* 0x000000020d0d7210 */ /* 0x000fc80007f1e0ff */
[----:B------:R-:W-:Y:S02]  /*d750*/  LEA.HI.X.SX32 R0, R2, R0, 0x1, P0 ;  /* 0x0000000002007211 */ /* 0x000fe400000f0eff */
[----:B------:R-:W-:-:S04]  /*d760*/  LEA R2, P0, R13, c[0x0][0x1a0], 0x1 ;  /* 0x000068000d027a11 */ /* 0x000fc800078008ff */
[----:B------:R-:W-:Y:S01]  /*d770*/  LEA.HI.X R3, R13, c[0x0][0x1a4], R0, 0x1, P0 ;  /* 0x000069000d037a11 */ /* 0x000fe200000f0c00 */
[----:B---3--:R-:W-:Y:S01]  /*d780*/  @P3 HFMA2.MMA R25, R25, R29, -RZ ;  /* 0x0000001d19193235 */ /* 0x008fe200001000ff */
[----:B------:R-:W-:Y:S01]  /*d790*/  @P3 HMUL2 R24, R24, R28 ;  /* 0x0000001c18183232 */ /* 0x000fe20000000000 */
[----:B------:R-:W-:Y:S01]  /*d7a0*/  @P3 HFMA2.MMA R27, R27, R31, -RZ ;  /* 0x0000001f1b1b3235 */ /* 0x000fe200001000ff */
[----:B------:R-:W-:-:S06]  /*d7b0*/  @P3 HMUL2 R26, R26, R30 ;  /* 0x0000001e1a1a3232 */ /* 0x000fcc0000000000 */
[----:B------:R0:W-:Y:S04]  /*d7c0*/  STG.E.128 [R2.64], R24 ;  /* 0x0000001802007986 */ /* 0x0001e8000c101d24 */
.L_x_152:
[----:B0-----:R-:W-:Y:S05]  /*d7d0*/  BSYNC B1 ;  /* 0x0000000000017941 */ /* 0x001fea0003800000 */
.L_x_151:
[----:B-----5:R-:W-:Y:S02]  /*d7e0*/  HADD2.F32 R3, -RZ, R24.H0_H0 ;  /* 0x20000018ff037230 */ /* 0x020fe40000004100 */
        /* <DEDUP_REMOVED lines=15> */
.L_x_150:
[----:B------:R-:W-:Y:S05]  /*d8e0*/  BSYNC B0 ;  /* 0x0000000000007941 */ /* 0x000fea0003800000 */
.L_x_149:
[----:B------:R-:W1:Y:S04]  /*d8f0*/  S2R R8, SR_TID.X ;  /* 0x0000000000087919 */ /* 0x000e680000002100 */
[----:B------:R-:W-:Y:S06]  /*d900*/  BAR.SYNC.DEFER_BLOCKING 0x0 ;  /* 0x0000000000007b1d */ /* 0x000fec0000010000 */
[----:B------:R-:W-:Y:S05]  /*d910*/  @P1 BRA `(.L_x_153) ;  /* 0x0000064000001947 */ /* 0x000fea0003800000 */
[C---:B-1----:R-:W-:Y:S01]  /*d920*/  LOP3.LUT R0, R8.reuse, 0xffffff80, RZ, 0xc0, !PT ;  /* 0xffffff8008007812 */ /* 0x042fe200078ec0ff */
[----:B------:R-:W-:Y:S01]  /*d930*/  IMAD R11, R11, 0xe0, R9 ;  /* 0x000000e00b0b7824 */ /* 0x000fe200078e0209 */
[----:B------:R-:W-:-:S02]  /*d940*/  LOP3.LUT R2, R8, 0xffffffc0, RZ, 0xc0, !PT ;  /* 0xffffffc008027812 */ /* 0x000fc400078ec0ff */
[----:B------:R-:W-:Y:S02]  /*d950*/  ISETP.NE.AND P0, PT, R0, 0x80, PT ;  /* 0x000000800000780c */ /* 0x000fe40003f05270 */
[----:B0-----:R-:W-:Y:S02]  /*d960*/  LOP3.LUT R3, R8, 0xffffffe0, RZ, 0xc0, !PT ;  /* 0xffffffe008037812 */ /* 0x001fe400078ec0ff */
[----:B------:R-:W-:Y:S02]  /*d970*/  ISETP.NE.AND P3, PT, R2, 0x40, PT ;  /* 0x000000400200780c */ /* 0x000fe40003f65270 */
[----:B------:R-:W-:Y:S02]  /*d980*/  ISETP.NE.AND P5, PT, R3, 0x20, PT ;  /* 0x000000200300780c */ /* 0x000fe40003fa5270 */
[C---:B------:R-:W-:Y:S02]  /*d990*/  ISETP.GT.AND P2, PT, R8.reuse, 0x7f, PT ;  /* 0x0000007f0800780c */ /* 0x040fe40003f44270 */
[----:B------:R-:W-:-:S02]  /*d9a0*/  ISETP.GT.AND P4, PT, R8, 0x3f, PT ;  /* 0x0000003f0800780c */ /* 0x000fc40003f84270 */
[----:B------:R-:W-:Y:S02]  /*d9b0*/  ISETP.GT.AND P6, PT, R8, 0x1f, PT ;  /* 0x0000001f0800780c */ /* 0x000fe40003fc4270 */
[----:B------:R-:W-:Y:S01]  /*d9c0*/  LEA R11, R11, 0x440, 0x1 ;  /* 0x000004400b0b7811 */ /* 0x000fe200078e08ff */
[----:B------:R-:W-:Y:S05]  /*d9d0*/  @P0 BRA `(.L_x_154) ;  /* 0x0000005000000947 */ /* 0x000fea0003800000 */
[----:B------:R-:W-:Y:S02]  /*d9e0*/  F2FP.PACK_AB R4, R15, R14 ;  /* 0x0000000e0f04723e */ /* 0x000fe400000000ff */
[----:B------:R-:W-:Y:S02]  /*d9f0*/  F2FP.PACK_AB R5, R17, R16 ;  /* 0x000000101105723e */ /* 0x000fe400000000ff */
[----:B------:R-:W-:Y:S02]  /*da00*/  F2FP.PACK_AB R6, R19, R18 ;  /* 0x000000121306723e */ /* 0x000fe400000000ff */
[----:B------:R-:W-:-:S05]  /*da10*/  F2FP.PACK_AB R7, R21, R20 ;  /* 0x000000141507723e */ /* 0x000fca00000000ff */
[----:B------:R0:W-:Y:S02]  /*da20*/  STS.128 [R11+-0x700], R4 ;  /* 0xfff900040b007388 */ /* 0x0001e40000000c00 */
.L_x_154:
[----:B------:R-:W-:Y:S01]  /*da30*/  WARPSYNC 0xffffffff ;  /* 0xffffffff00007948 */ /* 0x000fe20003800000 */
[----:B------:R-:W-:Y:S06]  /*da40*/  BAR.SYNC.DEFER_BLOCKING 0x0 ;  /* 0x0000000000007b1d */ /* 0x000fec0000010000 */
[----:B------:R-:W-:Y:S01]  /*da50*/  BSSY B0, `(.L_x_155) ;  /* 0x0000013000007945 */ /* 0x000fe20003800000 */
[----:B------:R-:W-:Y:S05]  /*da60*/  @P2 BRA `(.L_x_156) ;  /* 0x0000011000002947 */ /* 0x000fea0003800000 */
[----:B0-----:R-:W0:Y:S02]  /*da70*/  LDS.128 R4, [R11] ;  /* 0x000000000b047984 */ /* 0x001e240000000c00 */
[----:B0-----:R-:W-:-:S02]  /*da80*/  HADD2.F32 R13, -RZ, R5.H0_H0 ;  /* 0x20000005ff0d7230 */ /* 0x001fc40000004100 */
[----:B------:R-:W-:Y:S02]  /*da90*/  HADD2.F32 R0, -RZ, R5.H1_H1 ;  /* 0x30000005ff007230 */ /* 0x000fe40000004100 */
[----:B------:R-:W-:Y:S01]  /*daa0*/  HADD2.F32 R3, -RZ, R4.H0_H0 ;  /* 0x20000004ff037230 */ /* 0x000fe20000004100 */
[----:B------:R-:W-:Y:S01]  /*dab0*/  FADD.FTZ R16, R16, R13 ;  /* 0x0000000d10107221 */ /* 0x000fe20000010000 */
[----:B------:R-:W-:Y:S01]  /*dac0*/  HADD2.F32 R5, -RZ, R6.H0_H0 ;  /* 0x20000006ff057230 */ /* 0x000fe20000004100 */
[----:B------:R-:W-:Y:S01]  /*dad0*/  FADD.FTZ R17, R17, R0 ;  /* 0x0000000011117221 */ /* 0x000fe20000010000 */
[----:B------:R-:W-:Y:S01]  /*dae0*/  HADD2.F32 R4, -RZ, R4.H1_H1 ;  /* 0x30000004ff047230 */ /* 0x000fe20000004100 */
[----:B------:R-:W-:Y:S01]  /*daf0*/  FADD.FTZ R14, R14, R3 ;  /* 0x000000030e0e7221 */ /* 0x000fe20000010000 */
[----:B------:R-:W-:Y:S01]  /*db00*/  HADD2.F32 R6, -RZ, R6.H1_H1 ;  /* 0x30000006ff067230 */ /* 0x000fe20000004100 */
[----:B------:R-:W-:Y:S01]  /*db10*/  FADD.FTZ R18, R18, R5 ;  /* 0x0000000512127221 */ /* 0x000fe20000010000 */
[--C-:B------:R-:W-:Y:S01]  /*db20*/  HADD2.F32 R23, -RZ, R7.reuse.H0_H0 ;  /* 0x20000007ff177230 */ /* 0x100fe20000004100 */
[----:B------:R-:W-:Y:S01]  /*db30*/  FADD.FTZ R15, R15, R4 ;  /* 0x000000040f0f7221 */ /* 0x000fe20000010000 */
[----:B------:R-:W-:Y:S01]  /*db40*/  HADD2.F32 R2, -RZ, R7.H1_H1 ;  /* 0x30000007ff027230 */ /* 0x000fe20000004100 */
[----:B------:R-:W-:-:S02]  /*db50*/  FADD.FTZ R19, R19, R6 ;  /* 0x0000000613137221 */ /* 0x000fc40000010000 */
[----:B------:R-:W-:Y:S02]  /*db60*/  FADD.FTZ R20, R20, R23 ;  /* 0x0000001714147221 */ /* 0x000fe40000010000 */
[----:B------:R-:W-:Y:S02]  /*db70*/  FADD.FTZ R21, R21, R2 ;  /* 0x0000000215157221 */ /* 0x000fe40000010000 */
.L_x_156:
[----:B------:R-:W-:Y:S05]  /*db80*/  BSYNC B0 ;  /* 0x0000000000007941 */ /* 0x000fea0003800000 */
.L_x_155:
[----:B------:R-:W-:Y:S06]  /*db90*/  BAR.SYNC.DEFER_BLOCKING 0x0 ;  /* 0x0000000000007b1d */ /* 0x000fec0000010000 */
[----:B------:R-:W-:Y:S01]  /*dba0*/  BSSY B0, `(.L_x_157) ;  /* 0x0000007000007945 */ /* 0x000fe20003800000 */
[----:B------:R-:W-:Y:S05]  /*dbb0*/  @P3 BRA `(.L_x_158) ;  /* 0x0000005000003947 */ /* 0x000fea0003800000 */
[----:B0-----:R-:W-:Y:S02]  /*dbc0*/  F2FP.PACK_AB R4, R15, R14 ;  /* 0x0000000e0f04723e */ /* 0x001fe400000000ff */
[----:B------:R-:W-:-:S02]  /*dbd0*/  F2FP.PACK_AB R5, R17, R16 ;  /* 0x000000101105723e */ /* 0x000fc400000000ff */
[----:B------:R-:W-:Y:S02]  /*dbe0*/  F2FP.PACK_AB R6, R19, R18 ;  /* 0x000000121306723e */ /* 0x000fe400000000ff */
[----:B------:R-:W-:-:S05]  /*dbf0*/  F2FP.PACK_AB R7, R21, R20 ;  /* 0x000000141507723e */ /* 0x000fca00000000ff */
[----:B------:R0:W-:Y:S02]  /*dc00*/  STS.128 [R11+-0x380], R4 ;  /* 0xfffc80040b007388 */ /* 0x0001e40000000c00 */
.L_x_158:
[----:B------:R-:W-:Y:S05]  /*dc10*/  BSYNC B0 ;  /* 0x0000000000007941 */ /* 0x000fea0003800000 */
.L_x_157:
[----:B------:R-:W-:Y:S06]  /*dc20*/  BAR.SYNC.DEFER_BLOCKING 0x0 ;  /* 0x0000000000007b1d */ /* 0x000fec0000010000 */
[----:B------:R-:W-:Y:S01]  /*dc30*/  BSSY B0, `(.L_x_159) ;  /* 0x0000013000007945 */ /* 0x000fe20003800000 */
[----:B------:R-:W-:Y:S05]  /*dc40*/  @P4 BRA `(.L_x_160) ;  /* 0x0000011000004947 */ /* 0x000fea0003800000 */
[----:B0-----:R-:W0:Y:S02]  /*dc50*/  LDS.128 R4, [R11] ;  /* 0x000000000b047984 */ /* 0x001e240000000c00 */
[--C-:B0-----:R-:W-:Y:S02]  /*dc60*/  HADD2.F32 R13, -RZ, R5.reuse.H0_H0 ;  /* 0x20000005ff0d7230 */ /* 0x101fe40000004100 */
[----:B------:R-:W-:-:S02]  /*dc70*/  HADD2.F32 R0, -RZ, R5.H1_H1 ;  /* 0x30000005ff007230 */ /* 0x000fc40000004100 */
        /* <DEDUP_REMOVED lines=14> */
.L_x_160:
[----:B------:R-:W-:Y:S05]  /*dd60*/  BSYNC B0 ;  /* 0x0000000000007941 */ /* 0x000fea0003800000 */
.L_x_159:
        /* <DEDUP_REMOVED lines=8> */
.L_x_162:
[----:B------:R-:W-:Y:S05]  /*ddf0*/  BSYNC B0 ;  /* 0x0000000000007941 */ /* 0x000fea0003800000 */
.L_x_161:
        /* <DEDUP_REMOVED lines=20> */
.L_x_164:
[----:B------:R-:W-:Y:S05]  /*df40*/  BSYNC B0 ;  /* 0x0000000000007941 */ /* 0x000fea0003800000 */
.L_x_163:
[----:B------:R-:W-:Y:S06]  /*df50*/  BAR.SYNC.DEFER_BLOCKING 0x0 ;  /* 0x0000000000007b1d */ /* 0x000fec0000010000 */
.L_x_153:
[----:B-1----:R-:W-:-:S04]  /*df60*/  IADD3 R0, R8, 0x1f, RZ ;  /* 0x0000001f08007810 */ /* 0x002fc80007ffe0ff */
[----:B------:R-:W-:-:S13]  /*df70*/  ISETP.GT.U32.OR P1, PT, R0, 0x3e, P1 ;  /* 0x0000003e0000780c */ /* 0x000fda0000f24470 */
[----:B------:R-:W-:Y:S05]  /*df80*/  @P1 EXIT ;  /* 0x000000000000194d */ /* 0x000fea0003800000 */
[----:B0-----:R-:W-:-:S05]  /*df90*/  IMAD.MOV.U32 R3, RZ, RZ, 0x2 ;  /* 0x00000002ff037424 */ /* 0x001fca00078e00ff */
[----:B------:R-:W-:-:S13]  /*dfa0*/  ISETP.NE.AND P0, PT, R3, c[0x0][0x258], PT ;  /* 0x0000960003007a0c */ /* 0x000fda0003f05270 */
[----:B------:R-:W-:Y:S05]  /*dfb0*/  @!P0 BRA `(.L_x_165) ;  /* 0x000000b000008947 */ /* 0x000fea0003800000 */
[----:B------:R-:W-:Y:S01]  /*dfc0*/  IMAD R2, R10, 0xe0, R9 ;  /* 0x000000e00a027824 */ /* 0x000fe200078e0209 */
[----:B------:R-:W-:Y:S02]  /*dfd0*/  F2FP.PACK_AB R15, R15, R14 ;  /* 0x0000000e0f0f723e */ /* 0x000fe400000000ff */
[----:B------:R-:W-:Y:S01]  /*dfe0*/  F2FP.PACK_AB R17, R17, R16 ;  /* 0x000000101111723e */ /* 0x000fe200000000ff */
[----:B------:R-:W-:Y:S01]  /*dff0*/  IMAD.WIDE R2, R2, R3, c[0x0][0x160] ;  /* 0x0000580002027625 */ /* 0x000fe200078e0203 */
[----:B------:R-:W-:Y:S02]  /*e000*/  F2FP.PACK_AB R19, R19, R18 ;  /* 0x000000121313723e */ /* 0x000fe400000000ff */
[----:B------:R-:W-:Y:S02]  /*e010*/  F2FP.PACK_AB R21, R21, R20 ;  /* 0x000000141515723e */ /* 0x000fe400000000ff */
[----:B------:R-:W-:Y:S04]  /*e020*/  STG.E [R2.64], R15 ;  /* 0x0000000f02007986 */ /* 0x000fe8000c101924 */
[----:B------:R-:W-:Y:S04]  /*e030*/  STG.E [R2.64+0x4], R17 ;  /* 0x0000041102007986 */ /* 0x000fe8000c101924 */
[----:B------:R-:W-:Y:S04]  /*e040*/  STG.E [R2.64+0x8], R19 ;  /* 0x0000081302007986 */ /* 0x000fe8000c101924 */
[----:B------:R-:W-:Y:S01]  /*e050*/  STG.E [R2.64+0xc], R21 ;  /* 0x00000c1502007986 */ /* 0x000fe2000c101924 */
[----:B------:R-:W-:Y:S05]  /*e060*/  EXIT ;  /* 0x000000000000794d */ /* 0x000fea0003800000 */
.L_x_165:
[----:B------:R-:W-:Y:S02]  /*e070*/  IMAD.MOV.U32 R2, RZ, RZ, c[0x0][0x250] ;  /* 0x00009400ff027624 */ /* 0x000fe400078e00ff */
[----:B------:R-:W-:-:S05]  /*e080*/  IMAD.MOV.U32 R3, RZ, RZ, c[0x0][0x254] ;  /* 0x00009500ff037624 */ /* 0x000fca00078e00ff */
[----:B------:R-:W2:Y:S01]  /*e090*/  LDG.E R2, [R2.64] ;  /* 0x0000002402027981 */ /* 0x000ea2000c1e1900 */
[----:B------:R-:W-:Y:S02]  /*e0a0*/  IMAD R9, R10, 0xe0, R9 ;  /* 0x000000e00a097824 */ /* 0x000fe400078e0209 */
[C---:B--2---:R-:W-:Y:S02]  /*e0b0*/  FMUL.FTZ R15, R2.reuse, R15 ;  /* 0x0000000f020f7220 */ /* 0x044fe40000410000 */
[C---:B------:R-:W-:Y:S02]  /*e0c0*/  FMUL.FTZ R16, R2.reuse, R16 ;  /* 0x0000001002107220 */ /* 0x040fe40000410000 */
[C---:B------:R-:W-:Y:S02]  /*e0d0*/  FMUL.FTZ R17, R2.reuse, R17 ;  /* 0x0000001102117220 */ /* 0x040fe40000410000 */
[----:B------:R-:W0:Y:S01]  /*e0e0*/  F2I.S8.NTZ R15, R15 ;  /* 0x0000000f000f7305 */ /* 0x000e220000202100 */
[----:B------:R-:W-:-:S02]  /*e0f0*/  FMUL.FTZ R18, R2, R18 ;  /* 0x0000001202127220 */ /* 0x000fc40000410000 */
[C---:B------:R-:W-:Y:S02]  /*e100*/  FMUL.FTZ R19, R2.reuse, R19 ;  /* 0x0000001302137220 */ /* 0x040fe40000410000 */
[C---:B------:R-:W-:Y:S02]  /*e110*/  FMUL.FTZ R14, R2.reuse, R14 ;  /* 0x0000000e020e7220 */ /* 0x040fe40000410000 */
[C---:B------:R-:W-:Y:S01]  /*e120*/  FMUL.FTZ R20, R2.reuse, R20 ;  /* 0x0000001402147220 */ /* 0x040fe20000410000 */
[----:B------:R-:W1:Y:S01]  /*e130*/  F2I.S8.NTZ R16, R16 ;  /* 0x0000001000107305 */ /* 0x000e620000202100 */
[----:B------:R-:W-:-:S07]  /*e140*/  FMUL.FTZ R2, R2, R21 ;  /* 0x0000001502027220 */ /* 0x000fce0000410000 */
[----:B------:R-:W2:Y:S01]  /*e150*/  F2I.S8.NTZ R17, R17 ;  /* 0x0000001100117305 */ /* 0x000ea20000202100 */
[----:B0-----:R-:W-:-:S04]  /*e160*/  PRMT R0, R15, 0x8880, RZ ;  /* 0x000088800f007816 */ /* 0x001fc800000000ff */
[----:B------:R-:W-:-:S03]  /*e170*/  PRMT R0, R0, 0x7710, RZ ;  /* 0x0000771000007816 */ /* 0x000fc600000000ff */
[----:B------:R-:W0:Y:S01]  /*e180*/  F2I.S8.NTZ R18, R18 ;  /* 0x0000001200127305 */ /* 0x000e220000202100 */
[----:B-1----:R-:W-:Y:S02]  /*e190*/  PRMT R3, R16, 0x8880, RZ ;  /* 0x0000888010037816 */ /* 0x002fe400000000ff */
[----:B------:R-:W-:Y:S02]  /*e1a0*/  LOP3.LUT R11, R0, 0xff, RZ, 0xc0, !PT ;  /* 0x000000ff000b7812 */ /* 0x000fe400078ec0ff */
[----:B------:R-:W-:Y:S02]  /*e1b0*/  PRMT R3, R3, 0x7710, RZ ;  /* 0x0000771003037816 */ /* 0x000fe400000000ff */
[----:B--2---:R-:W-:Y:S01]  /*e1c0*/  PRMT R4, R17, 0x8880, RZ ;  /* 0x0000888011047816 */ /* 0x004fe200000000ff */
[----:B------:R-:W1:Y:S01]  /*e1d0*/  F2I.S8.NTZ R19, R19 ;  /* 0x0000001300137305 */ /* 0x000e620000202100 */
[----:B------:R-:W-:Y:S02]  /*e1e0*/  LOP3.LUT R7, R3, 0xff, RZ, 0xc0, !PT ;  /* 0x000000ff03077812 */ /* 0x000fe400078ec0ff */
[----:B------:R-:W-:-:S02]  /*e1f0*/  PRMT R4, R4, 0x7710, RZ ;  /* 0x0000771004047816 */ /* 0x000fc400000000ff */
[----:B------:R-:W-:Y:S02]  /*e200*/  SHF.L.U64.HI R3, R11, 0x8, RZ ;  /* 0x000000080b037819 */ /* 0x000fe400000102ff */
[----:B------:R-:W-:Y:S01]  /*e210*/  LOP3.LUT R6, R4, 0xff, RZ, 0xc0, !PT ;  /* 0x000000ff04067812 */ /* 0x000fe200078ec0ff */
[----:B------:R-:W2:Y:S01]  /*e220*/  F2I.S8.NTZ R14, R14 ;  /* 0x0000000e000e7305 */ /* 0x000ea20000202100 */
[----:B0-----:R-:W-:Y:S02]  /*e230*/  PRMT R0, R18, 0x8880, RZ ;  /* 0x0000888012007816 */ /* 0x001fe400000000ff */
[----:B------:R-:W-:Y:S02]  /*e240*/  SHF.L.U64.HI R4, R7, 0x10, RZ ;  /* 0x0000001007047819 */ /* 0x000fe400000102ff */
[----:B------:R-:W-:Y:S02]  /*e250*/  SHF.L.U64.HI R5, R6, 0x18, RZ ;  /* 0x0000001806057819 */ /* 0x000fe400000102ff */
[----:B------:R-:W-:Y:S01]  /*e260*/  PRMT R0, R0, 0x7710, RZ ;  /* 0x0000771000007816 */ /* 0x000fe200000000ff */
[----:B------:R-:W0:Y:S01]  /*e270*/  F2I.S8.NTZ R20, R20 ;  /* 0x0000001400147305 */ /* 0x000e220000202100 */
[----:B------:R-:W-:-:S02]  /*e280*/  LOP3.LUT R5, R5, R4, R3, 0xfe, !PT ;  /* 0x0000000405057212 */ /* 0x000fc400078efe03 */
[----:B-1----:R-:W-:Y:S02]  /*e290*/  PRMT R3, R19, 0x8880, RZ ;  /* 0x0000888013037816 */ /* 0x002fe400000000ff */
[----:B------:R-:W-:Y:S02]  /*e2a0*/  LOP3.LUT R0, R0, 0xff, RZ, 0xc0, !PT ;  /* 0x000000ff00007812 */ /* 0x000fe400078ec0ff */
[----:B------:R-:W-:Y:S01]  /*e2b0*/  PRMT R3, R3, 0x7710, RZ ;  /* 0x0000771003037816 */ /* 0x000fe200000000ff */
[----:B------:R-:W1:Y:S01]  /*e2c0*/  F2I.S8.NTZ R2, R2 ;  /* 0x0000000200027305 */ /* 0x000e620000202100 */
[----:B--2---:R-:W-:Y:S02]  /*e2d0*/  PRMT R14, R14, 0x8880, RZ ;  /* 0x000088800e0e7816 */ /* 0x004fe400000000ff */
[----:B------:R-:W-:Y:S02]  /*e2e0*/  LOP3.LUT R5, R0, 0xffffff00, R5, 0xf8, !PT ;  /* 0xffffff0000057812 */ /* 0x000fe400078ef805 */
[----:B------:R-:W-:-:S02]  /*e2f0*/  PRMT R0, R14, 0x7710, RZ ;  /* 0x000077100e007816 */ /* 0x000fc400000000ff */
[----:B------:R-:W-:Y:S02]  /*e300*/  PRMT R4, R3, 0x7604, RZ ;  /* 0x0000760403047816 */ /* 0x000fe400000000ff */
[----:B0-----:R-:W-:Y:S02]  /*e310*/  PRMT R20, R20, 0x8880, RZ ;  /* 0x0000888014147816 */ /* 0x001fe400000000ff */
[----:B------:R-:W-:Y:S02]  /*e320*/  PRMT R8, R0, 0x6540, R11 ;  /* 0x0000654000087816 */ /* 0x000fe4000000000b */
[----:B------:R-:W-:Y:S02]  /*e330*/  PRMT R3, R20, 0x7710, RZ ;  /* 0x0000771014037816 */ /* 0x000fe400000000ff */
[----:B------:R-:W-:Y:S01]  /*e340*/  LOP3.LUT R0, R4, 0xffff00ff, R5, 0xf8, !PT ;  /* 0xffff00ff04007812 */ /* 0x000fe200078ef805 */
[----:B------:R-:W-:Y:S01]  /*e350*/  IMAD.U32 R5, R7, 0x10000, RZ ;  /* 0x0001000007057824 */ /* 0x000fe200078e00ff */
[----:B------:R-:W-:-:S02]  /*e360*/  PRMT R3, R3, 0x7054, RZ ;  /* 0x0000705403037816 */ /* 0x000fc400000000ff */
[----:B-1----:R-:W-:Y:S02]  /*e370*/  PRMT R2, R2, 0x8880, RZ ;  /* 0x0000888002027816 */ /* 0x002fe400000000ff */
[----:B------:R-:W-:Y:S02]  /*e380*/  LOP3.LUT R5, R5, 0xff00ffff, R8, 0xf8, !PT ;  /* 0xff00ffff05057812 */ /* 0x000fe400078ef808 */
[----:B------:R-:W-:Y:S02]  /*e390*/  LOP3.LUT R3, R3, 0xff00ffff, R0, 0xf8, !PT ;  /* 0xff00ffff03037812 */ /* 0x000fe400078ef800 */
[----:B------:R-:W-:Y:S02]  /*e3a0*/  IADD3 R4, P0, R9, c[0x0][0x160], RZ ;  /* 0x0000580009047a10 */ /* 0x000fe40007f1e0ff */
[----:B------:R-:W-:Y:S02]  /*e3b0*/  PRMT R0, R2, 0x7710, RZ ;  /* 0x0000771002007816 */ /* 0x000fe400000000ff */
[----:B------:R-:W-:-:S02]  /*e3c0*/  PRMT R2, R5, 0x4210, R6 ;  /* 0x0000421005027816 */ /* 0x000fc40000000006 */
[----:B------:R-:W-:Y:S02]  /*e3d0*/  LEA.HI.X.SX32 R5, R9, c[0x0][0x164], 0x1, P0 ;  /* 0x0000590009057a11 */ /* 0x000fe400000f0eff */
[----:B------:R-:W-:-:S05]  /*e3e0*/  PRMT R3, R3, 0x4210, R0 ;  /* 0x0000421003037816 */ /* 0x000fca0000000000 */
[----:B------:R-:W-:Y:S01]  /*e3f0*/  STG.E.64 [R4.64], R2 ;  /* 0x0000000204007986 */ /* 0x000fe2000c101b24 */
[----:B------:R-:W-:Y:S05]  /*e400*/  EXIT ;  /* 0x000000000000794d */ /* 0x000fea0003800000 */
.L_x_23:
[----:B------:R-:W-:Y:S01]  /*e410*/  IMAD.MOV.U32 R3, RZ, RZ, 0x10 ;  /* 0x00000010ff037424 */ /* 0x000fe200078e00ff */
[----:B0-----:R-:W-:Y:S01]  /*e420*/  MOV R4, 0xe460 ;  /* 0x0000e46000047802 */ /* 0x001fe20000000f00 */
[----:B------:R-:W-:Y:S02]  /*e430*/  IMAD.MOV.U32 R0, RZ, RZ, 0x1f ;  /* 0x0000001fff007424 */ /* 0x000fe400078e00ff */
[----:B------:R-:W-:Y:S02]  /*e440*/  IMAD.MOV.U32 R7, RZ, RZ, -0x1 ;  /* 0xffffffffff077424 */ /* 0x000fe400078e00ff */
[----:B-1----:R-:W-:Y:S05]  /*e450*/  CALL.REL.NOINC `($__internal_0_$__cuda_sm70_shflsync_bfly_p) ;  /* 0x000001b000007944 */ /* 0x002fea0003c00000 */
[----:B01----:R-:W-:Y:S05]  /*e460*/  BRA `(.L_x_166) ;  /* 0xffff47c000007947 */ /* 0x003fea000383ffff */
.L_x_24:
[----:B--2---:R-:W-:Y:S01]  /*e470*/  IMAD.MOV.U32 R6, RZ, RZ, R9 ;  /* 0x000000ffff067224 */ /* 0x004fe200078e0009 */
[----:B0-----:R-:W-:Y:S01]  /*e480*/  MOV R4, 0xe4d0 ;  /* 0x0000e4d000047802 */ /* 0x001fe20000000f00 */
[----:B------:R-:W-:Y:S02]  /*e490*/  IMAD.MOV.U32 R3, RZ, RZ, 0x8 ;  /* 0x00000008ff037424 */ /* 0x000fe400078e00ff */
[----:B------:R-:W-:Y:S02]  /*e4a0*/  IMAD.MOV.U32 R0, RZ, RZ, 0x1f ;  /* 0x0000001fff007424 */ /* 0x000fe400078e00ff */
[----:B------:R-:W-:-:S02]  /*e4b0*/  IMAD.MOV.U32 R7, RZ, RZ, -0x1 ;  /* 0xffffffffff077424 */ /* 0x000fc400078e00ff */
[----:B-1----:R-:W-:Y:S05]  /*e4c0*/  CALL.REL.NOINC `($__internal_0_$__cuda_sm70_shflsync_bfly_p) ;  /* 0x0000014000007944 */ /* 0x002fea0003c00000 */
[----:B01----:R-:W-:Y:S01]  /*e4d0*/  FADD.FTZ R6, R9, R0 ;  /* 0x0000000009067221 */ /* 0x003fe20000010000 */
[----:B------:R-:W-:Y:S01]  /*e4e0*/  MOV R4, 0xe530 ;  /* 0x0000e53000047802 */ /* 0x000fe20000000f00 */
[----:B------:R-:W-:-:S02]  /*e4f0*/  IMAD.MOV.U32 R3, RZ, RZ, 0x4 ;  /* 0x00000004ff037424 */ /* 0x000fc400078e00ff */
[----:B------:R-:W-:Y:S02]  /*e500*/  IMAD.MOV.U32 R0, RZ, RZ, 0x1f ;  /* 0x0000001fff007424 */ /* 0x000fe400078e00ff */
[----:B------:R-:W-:Y:S02]  /*e510*/  IMAD.MOV.U32 R7, RZ, RZ, -0x1 ;  /* 0xffffffffff077424 */ /* 0x000fe400078e00ff */
[----:B------:R-:W-:Y:S05]  /*e520*/  CALL.REL.NOINC `($__internal_0_$__cuda_sm70_shflsync_bfly_p) ;  /* 0x000000e000007944 */ /* 0x000fea0003c00000 */
[----:B01----:R-:W-:Y:S01]  /*e530*/  FADD.FTZ R6, R6, R0 ;  /* 0x0000000006067221 */ /* 0x003fe20000010000 */
[----:B------:R-:W-:Y:S01]  /*e540*/  MOV R4, 0xe590 ;  /* 0x0000e59000047802 */ /* 0x000fe20000000f00 */
[----:B------:R-:W-:Y:S02]  /*e550*/  IMAD.MOV.U32 R3, RZ, RZ, 0x2 ;  /* 0x00000002ff037424 */ /* 0x000fe400078e00ff */
[----:B------:R-:W-:Y:S02]  /*e560*/  IMAD.MOV.U32 R0, RZ, RZ, 0x1f ;  /* 0x0000001fff007424 */ /* 0x000fe400078e00ff */
[----:B------:R-:W-:Y:S02]  /*e570*/  IMAD.MOV.U32 R7, RZ, RZ, -0x1 ;  /* 0xffffffffff077424 */ /* 0x000fe400078e00ff */
[----:B------:R-:W-:Y:S05]  /*e580*/  CALL.REL.NOINC `($__internal_0_$__cuda_sm70_shflsync_bfly_p) ;  /* 0x0000008000007944 */ /* 0x000fea0003c00000 */
[----:B01----:R-:W-:Y:S01]  /*e590*/  FADD.FTZ R6, R6, R0 ;  /* 0x0000000006067221 */ /* 0x003fe20000010000 */
[----:B------:R-:W-:Y:S01]  /*e5a0*/  MOV R4, 0xe5f0 ;  /* 0x0000e5f000047802 */ /* 0x000fe20000000f00 */
[----:B------:R-:W-:-:S02]  /*e5b0*/  IMAD.MOV.U32 R3, RZ, RZ, 0x1 ;  /* 0x00000001ff037424 */ /* 0x000fc400078e00ff */
[----:B------:R-:W-:Y:S02]  /*e5c0*/  IMAD.MOV.U32 R0, RZ, RZ, 0x1f ;  /* 0x0000001fff007424 */ /* 0x000fe400078e00ff */
[----:B------:R-:W-:Y:S02]  /*e5d0*/  IMAD.MOV.U32 R7, RZ, RZ, -0x1 ;  /* 0xffffffffff077424 */ /* 0x000fe400078e00ff */
[----:B------:R-:W-:Y:S05]  /*e5e0*/  CALL.REL.NOINC `($__internal_0_$__cuda_sm70_shflsync_bfly_p) ;  /* 0x0000002000007944 */ /* 0x000fea0003c00000 */
[----:B-1----:R-:W-:Y:S01]  /*e5f0*/  IMAD.MOV.U32 R5, RZ, RZ, R0 ;  /* 0x000000ffff057224 */ /* 0x002fe200078e0000 */
[----:B0-----:R-:W-:Y:S05]  /*e600*/  BRA `(.L_x_167) ;  /* 0xffff46b000007947 */ /* 0x001fea000383ffff */
        .weak           $__internal_0_$__cuda_sm70_shflsync_bfly_p
        .type           $__internal_0_$__cuda_sm70_shflsync_bfly_p,@function
        .size           $__internal_0_$__cuda_sm70_shflsync_bfly_p,(.L_x_4306 - $__internal_0_$__cuda_sm70_shflsync_bfly_p)
$__internal_0_$__cuda_sm70_shflsync_bfly_p:
[----:B------:R-:W-:Y:S01]  /*e610*/  IMAD.MOV.U32 R5, RZ, RZ, 0x0 ;  /* 0x00000000ff057424 */ /* 0x000fe200078e00ff */
[----:B------:R-:W-:Y:S04]  /*e620*/  WARPSYNC R7 ;  /* 0x0000000700007348 */ /* 0x000fe80003800000 */
[----:B------:R0:W1:Y:S01]  /*e630*/  SHFL.BFLY PT, R0, R6, R3, R0 ;  /* 0x0c00000306007389 */ /* 0x00006200000e0000 */
[----:B------:R-:W-:Y:S05]  /*e640*/  RET.REL.NODEC R4 `(_ZN4mmha33masked_multihead_attention_kernelItLi224ELi256ELi1ELi32ELi256ELb1ELb1EEEv26Multihead_attention_paramsIT_XT5_EE) ;  /* 0xffff19b004007950 */ /* 0x000fea0003c3ffff */
.L_x_168:
[----:B------:R-:W-:-:S00]  /*e650*/  BRA `(.L_x_168) ;  /* 0xfffffff000007947 */ /* 0x000fc0000383ffff */
[----:B------:R-:W-:-:S00]  /*e660*/  NOP ;  /* 0x0000000000007918 */ /* 0x000fc00000000000 */
        /* <DEDUP_REMOVED lines=9> */
.L_x_4306:


//--------------------- .text._ZN4mmha33masked_multihead_attention_kernelItLi224ELi256ELi2ELi32ELi128ELb1ELb1EEEv26Multihead_attention_paramsIT_XT5_EE --------------------------
	.section	.text._ZN4mmha33masked_multihead_attention_kernelItLi224ELi256ELi2ELi32ELi128ELb1ELb1EEEv26Multihead_attention_paramsIT_XT5_EE,"ax",@progbits
	.sectioninfo	@"SHI_REGISTERS=231"
	.align	128
        .global         _ZN4mmha33masked_multihead_attention_kernelItLi224ELi256ELi2ELi32ELi128ELb1ELb1EEEv26Multihead_attention_paramsIT_XT5_EE
        .type           _ZN4mmha33masked_multihead_attention_kernelItLi224ELi256ELi2ELi32ELi128ELb1ELb1EEEv26Multihead_attention_paramsIT_XT5_EE,@function
        .size           _ZN4mmha33masked_multihead_attention_kernelItLi224ELi256ELi2ELi32ELi128ELb1ELb1EEEv26Multihead_attention_paramsIT_XT5_EE,(.L_x_4307 - _ZN4mmha33masked_multihead_attention_kernelItLi224ELi256ELi2ELi32ELi128ELb1ELb1EEEv26Multihead_attention_paramsIT_XT5_EE)
        .other          _ZN4mmha33masked_multihead_attention_kernelItLi224ELi256ELi2ELi32ELi128ELb1ELb1EEEv26Multihead_attention_paramsIT_XT5_EE,@"STO_CUDA_ENTRY STV_DEFAULT"
_ZN4mmha33masked_multihead_attention_kernelItLi224ELi256ELi2ELi32ELi128ELb1ELb1EEEv26Multihead_attention_paramsIT_XT5_EE:
.text._ZN4mmha33masked_multihead_attention_kernelItLi224ELi256ELi2ELi32ELi128ELb1ELb1EEEv26Multihead_attention_paramsIT_XT5_EE:
[----:B------:R-:W-:Y:S02]  /*0000*/  IMAD.MOV.U32 R1, RZ, RZ, c[0x0][0x28] ;  /* 0x00000a00ff017624 */ /* 0x000fe400078e00ff */
[----:B------:R-:W0:Y:S01]  /*0010*/  S2R R27, SR_CTAID.Y ;  /* 0x00000000001b7919 */ /* 0x000e220000002600 */
[----:B------:R-:W-:Y:S01]  /*0020*/  ISETP.NE.U32.AND P0, PT, RZ, c[0x0][0x270], PT ;  /* 0x00009c00ff007a0c */ /* 0x000fe20003f05070 */
[----:B------:R-:W-:-:S03]  /*0030*/  ULDC.64 UR36, c[0x0][0x118] ;  /* 0x0000460000247ab9 */ /* 0x000fc60000000a00 */
[----:B------:R-:W-:-:S13]  /*0040*/  ISETP.NE.AND.EX P0, PT, RZ, c[0x0][0x274], PT, P0 ;  /* 0x00009d00ff007a0c */ /* 0x000fda0003f05300 */
[----:B------:R-:W-:Y:S05]  /*0050*/  @!P0 BRA `(.L_x_169) ;  /* 0x0000005000008947 */ /* 0x000fea0003800000 */
[----:B0-----:R-:W-:-:S04]  /*0060*/  IADD3 R2, P0, R27, c[0x0][0x270], RZ ;  /* 0x00009c001b027a10 */ /* 0x001fc80007f1e0ff */
[----:B------:R-:W-:-:S05]  /*0070*/  LEA.HI.X.SX32 R3, R27, c[0x0][0x274], 0x1, P0 ;  /* 0x00009d001b037a11 */ /* 0x000fca00000f0eff */
[----:B------:R-:W2:Y:S02]  /*0080*/  LDG.E.U8 R2, [R2.64] ;  /* 0x0000002402027981 */ /* 0x000ea4000c1e1100 */
[----:B--2---:R-:W-:-:S13]  /*0090*/  ISETP.NE.AND P0, PT, R2, 0x1, PT ;  /* 0x000000010200780c */ /* 0x004fda0003f05270 */
[----:B------:R-:W-:Y:S05]  /*00a0*/  @!P0 EXIT ;  /* 0x000000000000894d */ /* 0x000fea0003800000 */
.L_x_169:
[----:B------:R-:W-:Y:S02]  /*00b0*/  IABS R5, c[0x0][0x1d0] ;  /* 0x0000740000057a13 */ /* 0x000fe40000000000 */
[----:B------:R-:W-:Y:S02]  /*00c0*/  ISETP.NE.U32.AND P0, PT, RZ, c[0x0][0x240], PT ;  /* 0x00009000ff007a0c */ /* 0x000fe40003f05070 */
[----:B------:R-:W1:Y:S02]  /*00d0*/  I2F.RP R0, R5 ;  /* 0x0000000500007306 */ /* 0x000e640000209400 */
[----:B------:R-:W-:-:S04]  /*00e0*/  ISETP.NE.AND.EX P0, PT, RZ, c[0x0][0x244], PT, P0 ;  /* 0x00009100ff007a0c */ /* 0x000fc80003f05300 */
[----:B------:R-:W-:Y:S01]  /*00f0*/  ISETP.EQ.AND P4, PT, RZ, c[0x0][0x1ec], P0 ;  /* 0x00007b00ff007a0c */ /* 0x000fe20000782270 */
[----:B------:R-:W-:Y:S01]  /*0100*/  IMAD.MOV.U32 R23, RZ, RZ, RZ ;  /* 0x000000ffff177224 */ /* 0x000fe200078e00ff */
[----:B------:R-:W2:Y:S04]  /*0110*/  S2R R22, SR_TID.X ;  /* 0x0000000000167919 */ /* 0x000ea80000002100 */
[----:B------:R-:W3:Y:S01]  /*0120*/  S2R R18, SR_CTAID.X ;  /* 0x0000000000127919 */ /* 0x000ee20000002500 */
[----:B------:R-:W-:Y:S01]  /*0130*/  P2R R222, PR, RZ, 0x10 ;  /* 0x00000010ffde7803 */ /* 0x000fe20000000000 */
[----:B-1----:R-:W1:Y:S02]  /*0140*/  MUFU.RCP R0, R0 ;  /* 0x0000000000007308 */ /* 0x002e640000001000 */
[----:B-1----:R-:W-:-:S06]  /*0150*/  IADD3 R2, R0, 0xffffffe, RZ ;  /* 0x0ffffffe00027810 */ /* 0x002fcc0007ffe0ff */
[----:B------:R1:W4:Y:S02]  /*0160*/  F2I.FTZ.U32.TRUNC.NTZ R3, R2 ;  /* 0x0000000200037305 */ /* 0x000324000021f000 */
[----:B-1----:R-:W-:Y:S02]  /*0170*/  IMAD.MOV.U32 R2, RZ, RZ, RZ ;  /* 0x000000ffff027224 */ /* 0x002fe400078e00ff */
[----:B----4-:R-:W-:-:S04]  /*0180*/  IMAD.MOV R4, RZ, RZ, -R3 ;  /* 0x000000ffff047224 */ /* 0x010fc800078e0a03 */
[----:B------:R-:W-:Y:S01]  /*0190*/  IMAD R7, R4, R5, RZ ;  /* 0x0000000504077224 */ /* 0x000fe200078e02ff */
[----:B0-----:R-:W-:-:S03]  /*01a0*/  IABS R4, R27 ;  /* 0x0000001b00047213 */ /* 0x001fc60000000000 */
[----:B------:R-:W-:-:S06]  /*01b0*/  IMAD.HI.U32 R3, R3, R7, R2 ;  /* 0x0000000703037227 */ /* 0x000fcc00078e0002 */
[----:B------:R-:W-:-:S04]  /*01c0*/  IMAD.HI.U32 R24, R3, R4, RZ ;  /* 0x0000000403187227 */ /* 0x000fc800078e00ff */
[----:B------:R-:W-:-:S04]  /*01d0*/  IMAD.MOV R0, RZ, RZ, -R24 ;  /* 0x000000ffff007224 */ /* 0x000fc800078e0a18 */
[----:B------:R-:W-:Y:S02]  /*01e0*/  IMAD R0, R5, R0, R4 ;  /* 0x0000000005007224 */ /* 0x000fe400078e0204 */
[----:B------:R-:W-:-:S03]  /*01f0*/  IMAD.MOV.U32 R4, RZ, RZ, 0x4 ;  /* 0x00000004ff047424 */ /* 0x000fc600078e00ff */
[----:B------:R-:W-:Y:S01]  /*0200*/  ISETP.GT.U32.AND P2, PT, R5, R0, PT ;  /* 0x000000000500720c */ /* 0x000fe20003f44070 */
[----:B------:R-:W-:-:S05]  /*0210*/  IMAD.WIDE R2, R27, R4, c[0x0][0x278] ;  /* 0x00009e001b027625 */ /* 0x000fca00078e0204 */
[----:B------:R-:W4:Y:S07]  /*0220*/  LDG.E R25, [R2.64] ;  /* 0x0000002402197981 */ /* 0x000f2e000c1e1900 */
[----:B------:R-:W-:Y:S01]  /*0230*/  @!P2 IMAD.IADD R0, R0, 0x1, -R5 ;  /* 0x000000010000a824 */ /* 0x000fe200078e0a05 */
[----:B------:R-:W-:Y:S02]  /*0240*/  @!P2 IADD3 R24, R24, 0x1, RZ ;  /* 0x000000011818a810 */ /* 0x000fe40007ffe0ff */
[----:B------:R-:W-:-:S02]  /*0250*/  ISETP.NE.AND P2, PT, RZ, c[0x0][0x1d0], PT ;  /* 0x00007400ff007a0c */ /* 0x000fc40003f45270 */
[----:B------:R-:W-:Y:S02]  /*0260*/  ISETP.GE.U32.AND P1, PT, R0, R5, PT ;  /* 0x000000050000720c */ /* 0x000fe40003f26070 */
[----:B------:R-:W-:-:S04]  /*0270*/  LOP3.LUT R0, R27, c[0x0][0x1d0], RZ, 0x3c, !PT ;  /* 0x000074001b007a12 */ /* 0x000fc800078e3cff */
[----:B------:R-:W-:-:S07]  /*0280*/  ISETP.GE.AND P3, PT, R0, RZ, PT ;  /* 0x000000ff0000720c */ /* 0x000fce0003f66270 */
[----:B------:R-:W-:-:S06]  /*0290*/  @P1 IADD3 R24, R24, 0x1, RZ ;  /* 0x0000000118181810 */ /* 0x000fcc0007ffe0ff */
[----:B------:R-:W-:Y:S01]  /*02a0*/  @!P3 IMAD.MOV R24, RZ, RZ, -R24 ;  /* 0x000000ffff18b224 */ /* 0x000fe200078e0a18 */
[----:B------:R-:W-:-:S05]  /*02b0*/  @!P2 LOP3.LUT R24, RZ, c[0x0][0x1d0], RZ, 0x33, !PT ;  /* 0x00007400ff18aa12 */ /* 0x000fca00078e33ff */
[----:B------:R-:W-:-:S05]  /*02c0*/  @P4 IMAD.WIDE R4, R24, R4, c[0x0][0x240] ;  /* 0x0000900018044625 */ /* 0x000fca00078e0204 */
[----:B------:R-:W4:Y:S01]  /*02d0*/  @P4 LDG.E R23, [R4.64] ;  /* 0x0000002404174981 */ /* 0x000f22000c1e1900 */
[----:B------:R-:W-:Y:S02]  /*02e0*/  ISETP.NE.U32.AND P3, PT, RZ, c[0x0][0x1f8], PT ;  /* 0x00007e00ff007a0c */ /* 0x000fe40003f65070 */
[C---:B--2---:R-:W-:Y:S02]  /*02f0*/  ISETP.LT.AND P2, PT, R22.reuse, 0x20, P4 ;  /* 0x000000201600780c */ /* 0x044fe40002741270 */
[----:B------:R-:W-:Y:S02]  /*0300*/  ISETP.NE.AND.EX P3, PT, RZ, c[0x0][0x1fc], PT, P3 ;  /* 0x00007f00ff007a0c */ /* 0x000fe40003f65330 */
[C---:B------:R-:W-:Y:S01]  /*0310*/  ISETP.GT.AND P0, PT, R22.reuse, 0x1b, PT ;  /* 0x0000001b1600780c */ /* 0x040fe20003f04270 */
[----:B---3--:R-:W-:Y:S01]  /*0320*/  IMAD R17, R27, c[0x0][0x1d8], R18 ;  /* 0x000076001b117a24 */ /* 0x008fe200078e0212 */
[----:B------:R-:W-:Y:S01]  /*0330*/  SHF.R.S32.HI R8, RZ, 0x1f, R27 ;  /* 0x0000001fff087819 */ /* 0x000fe2000001141b */
[----:B------:R-:W-:-:S02]  /*0340*/  IMAD.SHL.U32 R41, R22, 0x8, RZ ;  /* 0x0000000816297824 */ /* 0x000fc400078e00ff */
[----:B------:R-:W-:-:S06]  /*0350*/  IMAD R212, R17, 0xe0, RZ ;  /* 0x000000e011d47824 */ /* 0x000fcc00078e02ff */
[----:B------:R-:W-:Y:S01]  /*0360*/  @P3 LEA R14, P4, R27, c[0x0][0x1f8], 0x2 ;  /* 0x00007e001b0e3a11 */ /* 0x000fe200078810ff */
[----:B------:R-:W-:-:S03]  /*0370*/  @P2 IMAD.MOV.U32 R9, RZ, RZ, 0x2 ;  /* 0x00000002ff092424 */ /* 0x000fc600078e00ff */
[----:B------:R-:W-:Y:S01]  /*0380*/  @P3 LEA.HI.X R15, R27, c[0x0][0x1fc], R8, 0x2, P4 ;  /* 0x00007f001b0f3a11 */ /* 0x000fe200020f1408 */
[----:B------:R-:W-:Y:S02]  /*0390*/  IMAD.IADD R40, R212, 0x1, R41 ;  /* 0x00000001d4287824 */ /* 0x000fe400078e0229 */
[----:B------:R-:W-:Y:S01]  /*03a0*/  @!P0 IMAD.MOV.U32 R10, RZ, RZ, 0x2 ;  /* 0x00000002ff0a8424 */ /* 0x000fe200078e00ff */
[----:B------:R-:W-:-:S04]  /*03b0*/  IABS R35, c[0x0][0x1d4] ;  /* 0x0000750000237a13 */ /* 0x000fc80000000000 */
[----:B------:R-:W0:Y:S01]  /*03c0*/  I2F.RP R26, R35 ;  /* 0x00000023001a7306 */ /* 0x000e220000209400 */
[----:B----4-:R-:W-:-:S05]  /*03d0*/  IADD3 R16, R25, -0x1, RZ ;  /* 0xffffffff19107810 */ /* 0x010fca0007ffe0ff */
[----:B------:R-:W-:-:S04]  /*03e0*/  @!P0 IMAD.SHL.U32 R3, R16, 0x8, RZ ;  /* 0x0000000810038824 */ /* 0x000fc800078e00ff */
[----:B------:R-:W-:Y:S02]  /*03f0*/  @!P0 IMAD R3, R40, c[0x0][0x1d4], R3 ;  /* 0x0000750028038a24 */ /* 0x000fe400078e0203 */
[----:B------:R-:W-:-:S04]  /*0400*/  @P2 IMAD R2, R23, c[0x0][0x1d8], R18 ;  /* 0x0000760017022a24 */ /* 0x000fc800078e0212 */
[----:B------:R-:W-:-:S04]  /*0410*/  @P2 IMAD R8, R2, 0xe0, R41 ;  /* 0x000000e002082824 */ /* 0x000fc800078e0229 */
[----:B------:R-:W-:-:S04]  /*0420*/  @P2 IMAD.WIDE R8, R8, R9, c[0x0][0x230] ;  /* 0x00008c0008082625 */ /* 0x000fc800078e0209 */
[----:B------:R-:W-:Y:S02]  /*0430*/  @!P0 IMAD.WIDE R2, R3, R10, c[0x0][0x198] ;  /* 0x0000660003028625 */ /* 0x000fe400078e020a */
[----:B------:R-:W5:Y:S01]  /*0440*/  @P2 LDG.E.128 R8, [R8.64] ;  /* 0x0000002408082981 */ /* 0x000f62000c1e1d00 */
[----:B0-----:R-:W0:Y:S01]  /*0450*/  MUFU.RCP R26, R26 ;  /* 0x0000001a001a7308 */ /* 0x001e220000001000 */
[----:B------:R-:W-:-:S04]  /*0460*/  ISETP.EQ.U32.AND P1, PT, RZ, c[0x0][0x170], PT ;  /* 0x00005c00ff007a0c */ /* 0x000fc80003f22070 */
[----:B------:R-:W-:Y:S01]  /*0470*/  ISETP.EQ.OR.EX P1, PT, RZ, c[0x0][0x174], P0, P1 ;  /* 0x00005d00ff007a0c */ /* 0x000fe20000722710 */
[----:B------:R-:W-:Y:S01]  /*0480*/  IMAD R0, R18, 0xe0, RZ ;  /* 0x000000e012007824 */ /* 0x000fe200078e02ff */
[----:B0-----:R-:W-:-:S04]  /*0490*/  IADD3 R20, R26, 0xffffffe, RZ ;  /* 0x0ffffffe1a147810 */ /* 0x001fc80007ffe0ff */
[----:B------:R0:W1:Y:S01]  /*04a0*/  F2I.FTZ.U32.TRUNC.NTZ R21, R20 ;  /* 0x0000001400157305 */ /* 0x000062000021f000 */
[----:B------:R-:W-:Y:S02]  /*04b0*/  IMAD.MOV.U32 R19, RZ, RZ, RZ ;  /* 0x000000ffff137224 */ /* 0x000fe400078e00ff */
[----:B------:R-:W-:-:S04]  /*04c0*/  IMAD.IADD R36, R0, 0x1, R41 ;  /* 0x0000000100247824 */ /* 0x000fc800078e0229 */
[----:B------:R-:W-:Y:S01]  /*04d0*/  @!P1 IMAD.MOV.U32 R13, RZ, RZ, 0x2 ;  /* 0x00000002ff0d9424 */ /* 0x000fe200078e00ff */
[----:B------:R-:W-:Y:S01]  /*04e0*/  CS2R R4, SRZ ;  /* 0x0000000000047805 */ /* 0x000fe2000001ff00 */
[----:B------:R-:W-:Y:S01]  /*04f0*/  CS2R R6, SRZ ;  /* 0x0000000000067805 */ /* 0x000fe2000001ff00 */
[----:B------:R1:W5:Y:S01]  /*0500*/  @P3 LDG.E R19, [R14.64] ;  /* 0x000000240e133981 */ /* 0x000362000c1e1900 */
[----:B------:R-:W-:Y:S01]  /*0510*/  @!P1 IMAD.WIDE R12, R36, R13, c[0x0][0x170] ;  /* 0x00005c00240c9625 */ /* 0x000fe200078e020d */
[----:B------:R-:W-:Y:S01]  /*0520*/  CS2R R28, SRZ ;  /* 0x00000000001c7805 */ /* 0x000fe2000001ff00 */
[----:B------:R-:W-:Y:S02]  /*0530*/  CS2R R30, SRZ ;  /* 0x00000000001e7805 */ /* 0x000fe4000001ff00 */
[----:B0-----:R-:W-:Y:S01]  /*0540*/  IMAD.MOV.U32 R20, RZ, RZ, RZ ;  /* 0x000000ffff147224 */ /* 0x001fe200078e00ff */
[----:B------:R0:W5:Y:S01]  /*0550*/  @!P1 LDG.E.128 R4, [R12.64] ;  /* 0x000000240c049981 */ /* 0x000162000c1e1d00 */
[----:B-1----:R-:W-:-:S03]  /*0560*/  IMAD.MOV R14, RZ, RZ, -R21 ;  /* 0x000000ffff0e7224 */ /* 0x002fc600078e0a15 */
[----:B------:R1:W5:Y:S01]  /*0570*/  @!P0 LDG.E.128 R28, [R2.64] ;  /* 0x00000024021c8981 */ /* 0x000362000c1e1d00 */
[----:B0-----:R-:W-:-:S04]  /*0580*/  IMAD R13, R14, R35, RZ ;  /* 0x000000230e0d7224 */ /* 0x001fc800078e02ff */
[----:B------:R-:W-:Y:S01]  /*0590*/  IMAD.HI.U32 R21, R21, R13, R20 ;  /* 0x0000000d15157227 */ /* 0x000fe200078e0014 */
[----:B-1----:R-:W-:-:S05]  /*05a0*/  IABS R2, R16 ;  /* 0x0000001000027213 */ /* 0x002fca0000000000 */
[----:B------:R-:W-:-:S04]  /*05b0*/  IMAD.HI.U32 R21, R21, R2, RZ ;  /* 0x0000000215157227 */ /* 0x000fc800078e00ff */
[----:B------:R-:W-:-:S04]  /*05c0*/  IMAD.MOV R21, RZ, RZ, -R21 ;  /* 0x000000ffff157224 */ /* 0x000fc800078e0a15 */
[----:B------:R-:W-:-:S05]  /*05d0*/  IMAD R26, R35, R21, R2 ;  /* 0x00000015231a7224 */ /* 0x000fca00078e0202 */
[----:B------:R-:W-:Y:S01]  /*05e0*/  ISETP.GT.U32.AND P3, PT, R35, R26, PT ;  /* 0x0000001a2300720c */ /* 0x000fe20003f64070 */
[----:B------:R-:W-:Y:S01]  /*05f0*/  IMAD R3, R27, c[0x0][0x1c8], R0 ;  /* 0x000072001b037a24 */ /* 0x000fe200078e0200 */
[----:B------:R-:W-:Y:S01]  /*0600*/  ISETP.NE.AND P1, PT, RZ, c[0x0][0x1c8], PT ;  /* 0x00007200ff007a0c */ /* 0x000fe20003f25270 */
[----:B------:R-:W-:Y:S01]  /*0610*/  BSSY B0, `(.L_x_170) ;  /* 0x0000032000007945 */ /* 0x000fe20003800000 */
[----:B------:R-:W-:Y:S01]  /*0620*/  ISETP.NE.AND P5, PT, RZ, c[0x0][0x1ec], PT ;  /* 0x00007b00ff007a0c */ /* 0x000fe20003fa5270 */
[----:B------:R-:W-:Y:S01]  /*0630*/  CS2R R14, SRZ ;  /* 0x00000000000e7805 */ /* 0x000fe2000001ff00 */
[----:B------:R-:W-:Y:S01]  /*0640*/  SEL R3, R212, R3, !P1 ;  /* 0x00000003d4037207 */ /* 0x000fe20004800000 */
[----:B------:R-:W-:Y:S01]  /*0650*/  CS2R R12, SRZ ;  /* 0x00000000000c7805 */ /* 0x000fe2000001ff00 */
[----:B------:R-:W-:-:S05]  /*0660*/  ISETP.GE.AND P1, PT, R16, RZ, PT ;  /* 0x000000ff1000720c */ /* 0x000fca0003f26270 */
[----:B------:R-:W-:-:S05]  /*0670*/  @!P3 IMAD.IADD R26, R26, 0x1, -R35 ;  /* 0x000000011a1ab824 */ /* 0x000fca00078e0a23 */
[----:B------:R-:W-:Y:S01]  /*0680*/  ISETP.GT.U32.AND P3, PT, R35, R26, PT ;  /* 0x0000001a2300720c */ /* 0x000fe20003f64070 */
[----:B------:R-:W-:Y:S07]  /*0690*/  @P0 BRA `(.L_x_171) ;  /* 0x0000029000000947 */ /* 0x000fee0003800000 */
[----:B------:R-:W-:Y:S02]  /*06a0*/  IMAD.MOV.U32 R13, RZ, RZ, 0x2 ;  /* 0x00000002ff0d7424 */ /* 0x000fe400078e00ff */
[----:B------:R-:W-:-:S03]  /*06b0*/  IMAD.IADD R0, R3, 0x1, R41 ;  /* 0x0000000103007824 */ /* 0x000fc600078e0229 */
[----:B------:R-:W-:-:S13]  /*06c0*/  ISETP.NE.AND P4, PT, R13, c[0x0][0x258], PT ;  /* 0x000096000d007a0c */ /* 0x000fda0003f85270 */
[----:B------:R-:W-:-:S05]  /*06d0*/  @P4 IMAD.WIDE R2, R0, R13, c[0x0][0x168] ;  /* 0x00005a0000024625 */ /* 0x000fca00078e020d */
[----:B------:R0:W5:Y:S01]  /*06e0*/  @P4 LDG.E.128 R12, [R2.64] ;  /* 0x00000024020c4981 */ /* 0x000162000c1e1d00 */
[----:B------:R-:W-:Y:S05]  /*06f0*/  @P4 BRA `(.L_x_171) ;  /* 0x0000023000004947 */ /* 0x000fea0003800000 */
[----:B-----5:R-:W-:-:S04]  /*0700*/  IADD3 R12, P4, R0, c[0x0][0x168], RZ ;  /* 0x00005a00000c7a10 */ /* 0x020fc80007f9e0ff */
[----:B------:R-:W-:-:S05]  /*0710*/  LEA.HI.X.SX32 R13, R0, c[0x0][0x16c], 0x1, P4 ;  /* 0x00005b00000d7a11 */ /* 0x000fca00020f0eff */
[----:B------:R-:W2:Y:S01]  /*0720*/  LDG.E.64 R38, [R12.64] ;  /* 0x000000240c267981 */ /* 0x000ea2000c1e1b00 */
[----:B0-----:R-:W-:Y:S02]  /*0730*/  IMAD.MOV.U32 R2, RZ, RZ, c[0x0][0x248] ;  /* 0x00009200ff027624 */ /* 0x001fe400078e00ff */
        /* <DEDUP_REMOVED lines=8> */
[----:B------:R-:W0:Y:S01]  /*07c0*/  I2F.S8 R12, R32 ;  /* 0x00000020000c7306 */ /* 0x000e220000001400 */
        /* <DEDUP_REMOVED lines=16> */
[----:B-1----:R-:W-:-:S05]  /*08d0*/  FMUL.FTZ R13, R0, R33 ;  /* 0x00000021000d7220 */ /* 0x002fca0000410000 */
[----:B------:R-:W-:Y:S01]  /*08e0*/  F2FP.PACK_AB R12, R13, R14 ;  /* 0x0000000e0d0c723e */ /* 0x000fe200000000ff */
[----:B--2---:R-:W-:-:S05]  /*08f0*/  FMUL.FTZ R21, R3, R33 ;  /* 0x0000002103157220 */ /* 0x004fca0000410000 */
[----:B------:R-:W-:Y:S01]  /*0900*/  F2FP.PACK_AB R14, R21, R34 ;  /* 0x00000022150e723e */ /* 0x000fe200000000ff */
[----:B0-----:R-:W-:-:S05]  /*0910*/  FMUL.FTZ R33, R2, R33 ;  /* 0x0000002102217220 */ /* 0x001fca0000410000 */
[----:B------:R-:W-:Y:S02]  /*0920*/  F2FP.PACK_AB R13, R33, R32 ;  /* 0x00000020210d723e */ /* 0x000fe400000000ff */
.L_x_171:
[----:B------:R-:W-:Y:S05]  /*0930*/  BSYNC B0 ;  /* 0x0000000000007941 */ /* 0x000fea0003800000 */
.L_x_170:
[----:B------:R-:W-:Y:S01]  /*0940*/  @!P3 IMAD.IADD R26, R26, 0x1, -R35 ;  /* 0x000000011a1ab824 */ /* 0x000fe200078e0a23 */
[----:B------:R-:W-:Y:S01]  /*0950*/  CS2R R32, SRZ ;  /* 0x0000000000207805 */ /* 0x000fe2000001ff00 */
[----:B------:R-:W-:Y:S01]  /*0960*/  CS2R R34, SRZ ;  /* 0x0000000000227805 */ /* 0x000fe2000001ff00 */
        /* <DEDUP_REMOVED lines=10> */
.L_x_173:
[----:B------:R-:W-:Y:S05]  /*0a10*/  BSYNC B0 ;  /* 0x0000000000007941 */ /* 0x000fea0003800000 */
.L_x_172:
[----:B-----5:R-:W-:Y:S01]  /*0a20*/  HFMA2.MMA R36, R12, 1, 1, R4 ;  /* 0x3c003c000c247835 */ /* 0x020fe20000000004 */
[----:B------:R-:W-:Y:S01]  /*0a30*/  ISETP.NE.AND P0, PT, RZ, c[0x0][0x1d4], PT ;  /* 0x00007500ff007a0c */ /* 0x000fe20003f05270 */
[----:B------:R-:W-:Y:S01]  /*0a40*/  HFMA2.MMA R38, R14, 1, 1, R6 ;  /* 0x3c003c000e267835 */ /* 0x000fe20000000006 */
[----:B------:R-:W-:Y:S01]  /*0a50*/  @!P1 IMAD.MOV R26, RZ, RZ, -R26 ;  /* 0x000000ffff1a9224 */ /* 0x000fe200078e0a1a */
[----:B------:R-:W-:Y:S01]  /*0a60*/  ISETP.LT.AND P3, PT, RZ, c[0x0][0x1e0], PT ;  /* 0x00007800ff007a0c */ /* 0x000fe20003f61270 */
[----:B------:R-:W-:Y:S01]  /*0a70*/  HADD2 R37, R13, R5 ;  /* 0x000000050d257230 */ /* 0x000fe20000000000 */
[----:B------:R-:W-:Y:S05]  /*0a80*/  @P5 BRA `(.L_x_174) ;  /* 0x0000004000005947 */ /* 0x000fea0003800000 */
[----:B------:R-:W-:Y:S01]  /*0a90*/  HFMA2.MMA R29, R29, 1, 1, R33 ;  /* 0x3c003c001d1d7835 */ /* 0x000fe20000000021 */
[----:B------:R-:W-:Y:S01]  /*0aa0*/  HADD2 R28, R28, R32 ;  /* 0x000000201c1c7230 */ /* 0x000fe20000000000 */
[----:B------:R-:W-:Y:S01]  /*0ab0*/  HFMA2.MMA R31, R31, 1, 1, R35 ;  /* 0x3c003c001f1f7835 */ /* 0x000fe20000000023 */
[----:B------:R-:W-:-:S03]  /*0ac0*/  HADD2 R30, R30, R34 ;  /* 0x000000221e1e7230 */ /* 0x000fc60000000000 */
.L_x_174:
[----:B------:R-:W-:Y:S01]  /*0ad0*/  ULDC.U8 UR4, c[0x0][0x1e4] ;  /* 0x0000790000047ab9 */ /* 0x000fe20000000000 */
[----:B------:R-:W-:Y:S01]  /*0ae0*/  @P2 HFMA2.MMA R29, R29, R9, -RZ ;  /* 0x000000091d1d2235 */ /* 0x000fe200001000ff */
[----:B------:R-:W-:Y:S01]  /*0af0*/  ISETP.NE.AND P1, PT, RZ, UR4, PT ;  /* 0x00000004ff007c0c */ /* 0x000fe2000bf25270 */
[----:B------:R-:W-:Y:S01]  /*0b00*/  @P2 HFMA2.MMA R31, R31, R11, -RZ ;  /* 0x0000000b1f1f2235 */ /* 0x000fe200001000ff */
[----:B------:R-:W-:Y:S01]  /*0b10*/  @!P0 LOP3.LUT R26, RZ, c[0x0][0x1d4], RZ, 0x33, !PT ;  /* 0x00007500ff1a8a12 */ /* 0x000fe200078e33ff */
[----:B------:R-:W-:Y:S01]  /*0b20*/  HADD2 R39, R15, R7 ;  /* 0x000000070f277230 */ /* 0x000fe20000000000 */
[----:B------:R-:W-:Y:S01]  /*0b30*/  ISETP.GE.AND P0, PT, R22, 0x20, PT ;  /* 0x000000201600780c */ /* 0x000fe20003f06270 */
[----:B------:R-:W-:Y:S01]  /*0b40*/  @P2 HMUL2 R28, R28, R8 ;  /* 0x000000081c1c2232 */ /* 0x000fe20000000000 */
[----:B------:R-:W-:Y:S01]  /*0b50*/  IMAD R143, R24, c[0x0][0x1d8], RZ ;  /* 0x00007600188f7a24 */ /* 0x000fe200078e02ff */
[----:B------:R-:W-:-:S06]  /*0b60*/  @P2 HMUL2 R30, R30, R10 ;  /* 0x0000000a1e1e2232 */ /* 0x000fcc0000000000 */
[----:B------:R-:W-:Y:S05]  /*0b70*/  @!P1 BRA P3, `(.L_x_175) ;  /* 0x0000143000009947 */ /* 0x000fea0001800000 */
[----:B------:R-:W-:-:S05]  /*0b80*/  IMAD.MOV.U32 R0, RZ, RZ, c[0x0][0x1e0] ;  /* 0x00007800ff007624 */ /* 0x000fca00078e00ff */
[----:B------:R-:W-:-:S13]  /*0b90*/  ISETP.LT.OR P1, PT, R0, 0x1, !P1 ;  /* 0x000000010000780c */ /* 0x000fda0004f21670 */
[----:B------:R-:W-:Y:S05]  /*0ba0*/  @P1 BRA `(.L_x_176) ;  /* 0x00001ea000001947 */ /* 0x000fea0003800000 */
[----:B------:R-:W-:Y:S02]  /*0bb0*/  LEA.HI R0, R0, c[0x0][0x1e0], RZ, 0x1 ;  /* 0x0000780000007a11 */ /* 0x000fe400078f08ff */
[----:B------:R-:W-:Y:S02]  /*0bc0*/  IABS R6, R41 ;  /* 0x0000002900067213 */ /* 0x000fe40000000000 */
[----:B------:R-:W-:-:S04]  /*0bd0*/  SHF.R.S32.HI R42, RZ, 0x1, R0 ;  /* 0x00000001ff2a7819 */ /* 0x000fc80000011400 */
[-C--:B------:R-:W-:Y:S02]  /*0be0*/  IABS R5, R42.reuse ;  /* 0x0000002a00057213 */ /* 0x080fe40000000000 */
[----:B------:R-:W-:Y:S02]  /*0bf0*/  IABS R8, R42 ;  /* 0x0000002a00087213 */ /* 0x000fe40000000000 */
[----:B------:R-:W1:Y:S08]  /*0c00*/  I2F.RP R0, R5 ;  /* 0x0000000500007306 */ /* 0x000e700000209400 */
[----:B-1----:R-:W1:Y:S02]  /*0c10*/  MUFU.RCP R0, R0 ;  /* 0x0000000000007308 */ /* 0x002e640000001000 */
[----:B01----:R-:W-:Y:S01]  /*0c20*/  IADD3 R2, R0, 0xffffffe, RZ ;  /* 0x0ffffffe00027810 */ /* 0x003fe20007ffe0ff */
[----:B------:R-:W-:-:S05]  /*0c30*/  IMAD.MOV R0, RZ, RZ, -R8 ;  /* 0x000000ffff007224 */ /* 0x000fca00078e0a08 */
[----:B------:R0:W1:Y:S02]  /*0c40*/  F2I.FTZ.U32.TRUNC.NTZ R3, R2 ;  /* 0x0000000200037305 */ /* 0x000064000021f000 */
[----:B0-----:R-:W-:Y:S02]  /*0c50*/  IMAD.MOV.U32 R2, RZ, RZ, RZ ;  /* 0x000000ffff027224 */ /* 0x001fe400078e00ff */
[----:B-1----:R-:W-:-:S04]  /*0c60*/  IMAD.MOV R4, RZ, RZ, -R3 ;  /* 0x000000ffff047224 */ /* 0x002fc800078e0a03 */
        /* <DEDUP_REMOVED lines=25> */
[----:B------:R0:W1:Y:S01]  /*0e00*/  LDC.64 R2, c[0x4][R0] ;  /* 0x0100000000027b82 */ /* 0x0000620000000a00 */
        /* <DEDUP_REMOVED lines=14> */
[----:B-1----:R-:W-:Y:S05]  /*0ef0*/  CALL.ABS.NOINC R2 ;  /* 0x0000000002007343 */ /* 0x002fea0003c00000 */
.L_x_177:
        /* <DEDUP_REMOVED lines=9> */
.L_x_178:
        /* <DEDUP_REMOVED lines=16> */
[----:B------:R-:W1:Y:S04]  /*1090*/  LDS.64 R12, [R3+0x420] ;  /* 0x00042000030c7984 */ /* 0x000e680000000a00 */
[----:B------:R-:W2:Y:S01]  /*10a0*/  LDS.64 R14, [R43] ;  /* 0x000000002b0e7984 */ /* 0x000ea20000000a00 */
[----:B-1----:R-:W-:-:S02]  /*10b0*/  SHF.R.U64 R6, R12, 0x10, R13 ;  /* 0x000000100c067819 */ /* 0x002fc4000000120d */
[----:B------:R-:W-:Y:S02]  /*10c0*/  SHF.R.U32.HI R4, RZ, 0x10, R13 ;  /* 0x00000010ff047819 */ /* 0x000fe4000001160d */
[--C-:B0-2---:R-:W-:Y:S02]  /*10d0*/  SHF.R.U64 R37, R14, 0x10, R15.reuse ;  /* 0x000000100e257819 */ /* 0x105fe4000000120f */
        /* <DEDUP_REMOVED lines=20> */
[----:B------:R-:W1:Y:S08]  /*1220*/  I2F R5, R7 ;  /* 0x0000000700057306 */ /* 0x000e700000201400 */
[----:B------:R-:W2:Y:S01]  /*1230*/  I2F R10, R10 ;  /* 0x0000000a000a7306 */ /* 0x000ea20000201400 */
[----:B0-----:R-:W-:-:S04]  /*1240*/  FMUL.FTZ R4, R8, R11 ;  /* 0x0000000b08047220 */ /* 0x001fc80000410000 */
[----:B------:R-:W-:-:S03]  /*1250*/  FMUL.FTZ R9, R4, 13.28771209716796875 ;  /* 0x41549a7804097820 */ /* 0x000fc60000410000 */
[----:B------:R-:W0:Y:S01]  /*1260*/  I2F R6, R6 ;  /* 0x0000000600067306 */ /* 0x000e220000201400 */
[----:B-1----:R-:W-:-:S04]  /*1270*/  FMUL.FTZ R5, R5, R11 ;  /* 0x0000000b05057220 */ /* 0x002fc80000410000 */
[----:B------:R-:W-:Y:S02]  /*1280*/  FMUL.FTZ R5, R5, 13.28771209716796875 ;  /* 0x41549a7805057820 */ /* 0x000fe40000410000 */
[-C--:B--2---:R-:W-:Y:S01]  /*1290*/  FMUL.FTZ R4, R10, R11.reuse ;  /* 0x0000000b0a047220 */ /* 0x084fe20000410000 */
[----:B------:R-:W-:Y:S03]  /*12a0*/  I2F R3, c[0x0][0x1ec] ;  /* 0x00007b0000037b06 */ /* 0x000fe60000201400 */
[----:B------:R-:W-:Y:S02]  /*12b0*/  FMUL.FTZ R10, R4, 13.28771209716796875 ;  /* 0x41549a78040a7820 */ /* 0x000fe40000410000 */
[----:B0-----:R-:W-:-:S03]  /*12c0*/  FMUL.FTZ R7, R6, R11 ;  /* 0x0000000b06077220 */ /* 0x001fc60000410000 */
[----:B------:R-:W0:Y:S01]  /*12d0*/  MUFU.EX2 R12, -R5 ;  /* 0x80000005000c7308 */ /* 0x000e220000000800 */
[----:B------:R-:W-:-:S07]  /*12e0*/  FMUL.FTZ R7, R7, 13.28771209716796875 ;  /* 0x41549a7807077820 */ /* 0x000fce0000410000 */
[----:B------:R-:W1:Y:S08]  /*12f0*/  MUFU.EX2 R6, -R7 ;  /* 0x8000000700067308 */ /* 0x000e700000000800 */
[----:B------:R2:W3:Y:S01]  /*1300*/  MUFU.EX2 R8, -R9 ;  /* 0x8000000900087308 */ /* 0x0004e20000000800 */
[----:B0-----:R-:W-:-:S04]  /*1310*/  FMUL.FTZ R4, R3, R12 ;  /* 0x0000000c03047220 */ /* 0x001fc80000410000 */
[----:B------:R-:W-:-:S03]  /*1320*/  FMUL.RZ R13, R4, 0.15915493667125701904 ;  /* 0x3e22f983040d7820 */ /* 0x000fc6000040c000 */
[----:B------:R-:W0:Y:S01]  /*1330*/  MUFU.EX2 R10, -R10 ;  /* 0x8000000a000a7308 */ /* 0x000e220000000800 */
[C---:B-1----:R-:W-:Y:S01]  /*1340*/  FMUL.FTZ R6, R3.reuse, R6 ;  /* 0x0000000603067220 */ /* 0x042fe20000410000 */
[--C-:B--2---:R-:W-:Y:S02]  /*1350*/  HADD2.F32 R9, -RZ, R37.reuse.H1_H1 ;  /* 0x30000025ff097230 */ /* 0x104fe40000004100 */
[----:B------:R-:W-:Y:S01]  /*1360*/  HADD2.F32 R37, -RZ, R37.H0_H0 ;  /* 0x20000025ff257230 */ /* 0x000fe20000004100 */
[----:B------:R-:W-:Y:S02]  /*1370*/  FMUL.RZ R14, R6, 0.15915493667125701904 ;  /* 0x3e22f983060e7820 */ /* 0x000fe4000040c000 */
[----:B---3--:R-:W-:Y:S01]  /*1380*/  FMUL.FTZ R7, R3, R8 ;  /* 0x0000000803077220 */ /* 0x008fe20000410000 */
[----:B------:R-:W-:Y:S03]  /*1390*/  MUFU.SIN R5, R13 ;  /* 0x0000000d00057308 */ /* 0x000fe60000000400 */
[----:B------:R-:W-:-:S02]  /*13a0*/  FMUL.RZ R7, R7, 0.15915493667125701904 ;  /* 0x3e22f98307077820 */ /* 0x000fc4000040c000 */
[----:B0-----:R-:W-:-:S03]  /*13b0*/  FMUL.FTZ R3, R3, R10 ;  /* 0x0000000a03037220 */ /* 0x001fc60000410000 */
[----:B------:R0:W-:Y:S01]  /*13c0*/  MUFU.COS R4, R13 ;  /* 0x0000000d00047308 */ /* 0x0001e20000000000 */
[----:B------:R-:W-:Y:S01]  /*13d0*/  FMUL.RZ R21, R3, 0.15915493667125701904 ;  /* 0x3e22f98303157820 */ /* 0x000fe2000040c000 */
[--C-:B------:R-:W-:Y:S02]  /*13e0*/  HADD2.F32 R3, -RZ, R36.reuse.H1_H1 ;  /* 0x30000024ff037230 */ /* 0x100fe40000004100 */
[----:B------:R-:W-:-:S04]  /*13f0*/  HADD2.F32 R36, -RZ, R36.H0_H0 ;  /* 0x20000024ff247230 */ /* 0x000fc80000004100 */
[----:B------:R-:W-:Y:S01]  /*1400*/  MUFU.COS R6, R14 ;  /* 0x0000000e00067308 */ /* 0x000fe20000000000 */
[--C-:B0-----:R-:W-:Y:S02]  /*1410*/  HADD2.F32 R13, -RZ, R38.reuse.H1_H1 ;  /* 0x30000026ff0d7230 */ /* 0x101fe40000004100 */
[----:B------:R-:W-:-:S05]  /*1420*/  HADD2.F32 R38, -RZ, R38.H0_H0 ;  /* 0x20000026ff267230 */ /* 0x000fca0000004100 */
[----:B------:R-:W0:Y:S08]  /*1430*/  MUFU.SIN R8, R14 ;  /* 0x0000000e00087308 */ /* 0x000e300000000400 */
[----:B------:R-:W1:Y:S08]  /*1440*/  MUFU.SIN R12, R7 ;  /* 0x00000007000c7308 */ /* 0x000e700000000400 */
[----:B------:R-:W2:Y:S01]  /*1450*/  MUFU.SIN R15, R21 ;  /* 0x00000015000f7308 */ /* 0x000ea20000000400 */
[----:B0-----:R-:W-:-:S02]  /*1460*/  FMUL.FTZ R10, R8, R9 ;  /* 0x00000009080a7220 */ /* 0x001fc40000410000 */
[C---:B------:R-:W-:Y:S02]  /*1470*/  FMUL.FTZ R9, R6.reuse, R9 ;  /* 0x0000000906097220 */ /* 0x040fe40000410000 */
[-C--:B------:R-:W-:Y:S02]  /*1480*/  FFMA.FTZ R10, R6, R37.reuse, -R10 ;  /* 0x00000025060a7223 */ /* 0x080fe4000001080a */
[----:B------:R-:W-:Y:S01]  /*1490*/  FFMA.FTZ R37, R8, R37, R9 ;  /* 0x0000002508257223 */ /* 0x000fe20000010009 */
[----:B------:R0:W3:Y:S04]  /*14a0*/  MUFU.COS R11, R7 ;  /* 0x00000007000b7308 */ /* 0x0000e80000000000 */
[----:B------:R-:W-:-:S04]  /*14b0*/  F2FP.PACK_AB R37, R37, R10 ;  /* 0x0000000a2525723e */ /* 0x000fc800000000ff */
[----:B------:R-:W4:Y:S01]  /*14c0*/  MUFU.COS R14, R21 ;  /* 0x00000015000e7308 */ /* 0x000f220000000000 */
[CC--:B0-----:R-:W-:Y:S02]  /*14d0*/  FMUL.FTZ R7, R5.reuse, R3.reuse ;  /* 0x0000000305077220 */ /* 0x0c1fe40000410000 */
[C---:B------:R-:W-:Y:S02]  /*14e0*/  FMUL.FTZ R3, R4.reuse, R3 ;  /* 0x0000000304037220 */ /* 0x040fe40000410000 */
[-C--:B------:R-:W-:Y:S02]  /*14f0*/  FFMA.FTZ R7, R4, R36.reuse, -R7 ;  /* 0x0000002404077223 */ /* 0x080fe40000010807 */
[----:B------:R-:W-:Y:S02]  /*1500*/  FFMA.FTZ R36, R5, R36, R3 ;  /* 0x0000002405247223 */ /* 0x000fe40000010003 */
[----:B-1----:R-:W-:Y:S02]  /*1510*/  FMUL.FTZ R3, R12, R13 ;  /* 0x0000000d0c037220 */ /* 0x002fe40000410000 */
[----:B--2---:R-:W-:Y:S01]  /*1520*/  FMUL.FTZ R4, R15, R20 ;  /* 0x000000140f047220 */ /* 0x004fe20000410000 */
[----:B------:R-:W-:Y:S01]  /*1530*/  F2FP.PACK_AB R36, R36, R7 ;  /* 0x000000072424723e */ /* 0x000fe200000000ff */
[----:B---3--:R-:W-:-:S02]  /*1540*/  FMUL.FTZ R13, R11, R13 ;  /* 0x0000000d0b0d7220 */ /* 0x008fc40000410000 */
[----:B------:R-:W-:Y:S02]  /*1550*/  FFMA.FTZ R3, R11, R38, -R3 ;  /* 0x000000260b037223 */ /* 0x000fe40000010803 */
[C---:B----4-:R-:W-:Y:S02]  /*1560*/  FMUL.FTZ R20, R14.reuse, R20 ;  /* 0x000000140e147220 */ /* 0x050fe40000410000 */
[-C--:B------:R-:W-:Y:S02]  /*1570*/  FFMA.FTZ R4, R14, R39.reuse, -R4 ;  /* 0x000000270e047223 */ /* 0x080fe40000010804 */
[----:B------:R-:W-:Y:S02]  /*1580*/  FFMA.FTZ R38, R12, R38, R13 ;  /* 0x000000260c267223 */ /* 0x000fe4000001000d */
[----:B------:R-:W-:-:S03]  /*1590*/  FFMA.FTZ R39, R15, R39, R20 ;  /* 0x000000270f277223 */ /* 0x000fc60000010014 */
[----:B------:R-:W-:Y:S02]  /*15a0*/  F2FP.PACK_AB R38, R38, R3 ;  /* 0x000000032626723e */ /* 0x000fe400000000ff */
[----:B------:R-:W-:Y:S01]  /*15b0*/  F2FP.PACK_AB R39, R39, R4 ;  /* 0x000000042727723e */ /* 0x000fe200000000ff */
[----:B------:R-:W-:Y:S05]  /*15c0*/  BRA `(.L_x_183) ;  /* 0x0000083000007947 */ /* 0x000fea0003800000 */
.L_x_182:
[C---:B------:R-:W-:Y:S01]  /*15d0*/  IMAD R45, R10.reuse, 0x2, R41 ;  /* 0x000000020a2d7824 */ /* 0x040fe200078e0229 */
[----:B------:R-:W-:Y:S01]  /*15e0*/  SHF.R.S32.HI R3, RZ, 0x1f, R8 ;  /* 0x0000001fff037819 */ /* 0x000fe20000011408 */
[----:B------:R-:W-:Y:S01]  /*15f0*/  IMAD R47, R10, 0x2, R43 ;  /* 0x000000020a2f7824 */ /* 0x000fe200078e022b */
[----:B------:R-:W-:Y:S02]  /*1600*/  BSSY B2, `(.L_x_184) ;  /* 0x000006f000027945 */ /* 0x000fe40003800000 */
[----:B------:R-:W0:Y:S01]  /*1610*/  LDS.64 R10, [R45] ;  /* 0x000000002d0a7984 */ /* 0x000e220000000a00 */
[----:B------:R-:W-:-:S03]  /*1620*/  LEA.HI R3, R3, R8, RZ, 0x2 ;  /* 0x0000000803037211 */ /* 0x000fc600078f10ff */
[----:B------:R-:W1:Y:S02]  /*1630*/  LDS.64 R12, [R47] ;  /* 0x000000002f0c7984 */ /* 0x000e640000000a00 */
[----:B------:R-:W-:-:S05]  /*1640*/  IMAD.SHL.U32 R3, R3, 0x2, RZ ;  /* 0x0000000203037824 */ /* 0x000fca00078e00ff */
[----:B------:R-:W-:-:S04]  /*1650*/  LOP3.LUT R9, R3, 0xfffffff8, RZ, 0xc0, !PT ;  /* 0xfffffff803097812 */ /* 0x000fc800078ec0ff */
[----:B------:R-:W-:Y:S02]  /*1660*/  ISETP.GE.AND P0, PT, R9, c[0x0][0x1e0], PT ;  /* 0x0000780009007a0c */ /* 0x000fe40003f06270 */
[--C-:B0-----:R-:W-:Y:S02]  /*1670*/  SHF.R.U64 R6, R10, 0x10, R11.reuse ;  /* 0x000000100a067819 */ /* 0x101fe4000000120b */
[----:B------:R-:W-:Y:S02]  /*1680*/  SHF.R.U32.HI R4, RZ, 0x10, R11 ;  /* 0x00000010ff047819 */ /* 0x000fe4000001160b */
[--C-:B-1----:R-:W-:Y:S02]  /*1690*/  SHF.R.U64 R29, R12, 0x10, R13.reuse ;  /* 0x000000100c1d7819 */ /* 0x102fe4000000120d */
        /* <DEDUP_REMOVED lines=10> */
[--C-:B------:R-:W-:Y:S01]  /*1740*/  HADD2.F32 R49, -RZ, R37.reuse.H1_H1 ;  /* 0x30000025ff317230 */ /* 0x100fe20000004100 */
[----:B------:R-:W-:Y:S01]  /*1750*/  IADD3 R8, R9, 0x6, RZ ;  /* 0x0000000609087810 */ /* 0x000fe20007ffe0ff */
[----:B------:R-:W-:Y:S01]  /*1760*/  HADD2.F32 R44, -RZ, R37.H0_H0 ;  /* 0x20000025ff2c7230 */ /* 0x000fe20000004100 */
        /* <DEDUP_REMOVED lines=11> */
[----:B------:R-:W1:Y:S01]  /*1820*/  I2F R5, R5 ;  /* 0x0000000500057306 */ /* 0x000e620000201400 */
[----:B------:R-:W-:Y:S01]  /*1830*/  HADD2.F32 R31, -RZ, R31.H0_H0 ;  /* 0x2000001fff1f7230 */ /* 0x000fe20000004100 */
[----:B0-----:R-:W-:-:S06]  /*1840*/  FMUL.FTZ R4, R4, R10 ;  /* 0x0000000a04047220 */ /* 0x001fcc0000410000 */
[----:B------:R-:W0:Y:S01]  /*1850*/  I2F R7, R7 ;  /* 0x0000000700077306 */ /* 0x000e220000201400 */
[----:B------:R-:W-:Y:S02]  /*1860*/  FMUL.FTZ R4, R4, 13.28771209716796875 ;  /* 0x41549a7804047820 */ /* 0x000fe40000410000 */
[----:B-1----:R-:W-:-:S05]  /*1870*/  FMUL.FTZ R6, R5, R10 ;  /* 0x0000000a05067220 */ /* 0x002fca0000410000 */
[----:B------:R-:W1:Y:S01]  /*1880*/  I2F R8, R8 ;  /* 0x0000000800087306 */ /* 0x000e620000201400 */
[----:B------:R-:W-:-:S07]  /*1890*/  FMUL.FTZ R6, R6, 13.28771209716796875 ;  /* 0x41549a7806067820 */ /* 0x000fce0000410000 */
[----:B------:R-:W-:Y:S01]  /*18a0*/  I2F R3, R3 ;  /* 0x0000000300037306 */ /* 0x000fe20000201400 */
[----:B0-----:R-:W-:-:S04]  /*18b0*/  FMUL.FTZ R5, R7, R10 ;  /* 0x0000000a07057220 */ /* 0x001fc80000410000 */
[----:B------:R-:W-:-:S03]  /*18c0*/  FMUL.FTZ R9, R5, 13.28771209716796875 ;  /* 0x41549a7805097820 */ /* 0x000fc60000410000 */
[----:B------:R-:W0:Y:S01]  /*18d0*/  MUFU.EX2 R4, -R4 ;  /* 0x8000000400047308 */ /* 0x000e220000000800 */
[----:B-1----:R-:W-:-:S04]  /*18e0*/  FMUL.FTZ R8, R8, R10 ;  /* 0x0000000a08087220 */ /* 0x002fc80000410000 */
[----:B------:R-:W-:-:S03]  /*18f0*/  FMUL.FTZ R11, R8, 13.28771209716796875 ;  /* 0x41549a78080b7820 */ /* 0x000fc60000410000 */
[----:B------:R-:W1:Y:S08]  /*1900*/  MUFU.EX2 R6, -R6 ;  /* 0x8000000600067308 */ /* 0x000e700000000800 */
[----:B------:R-:W2:Y:S01]  /*1910*/  MUFU.EX2 R10, -R9 ;  /* 0x80000009000a7308 */ /* 0x000ea20000000800 */
[----:B0-----:R-:W-:-:S04]  /*1920*/  FMUL.FTZ R5, R3, R4 ;  /* 0x0000000403057220 */ /* 0x001fc80000410000 */
[----:B------:R-:W-:-:S03]  /*1930*/  FMUL.RZ R14, R5, 0.15915493667125701904 ;  /* 0x3e22f983050e7820 */ /* 0x000fc6000040c000 */
[----:B------:R0:W3:Y:S01]  /*1940*/  MUFU.EX2 R12, -R11 ;  /* 0x8000000b000c7308 */ /* 0x0000e20000000800 */
[----:B-1----:R-:W-:-:S04]  /*1950*/  FMUL.FTZ R7, R3, R6 ;  /* 0x0000000603077220 */ /* 0x002fc80000410000 */
[----:B------:R-:W-:-:S03]  /*1960*/  FMUL.RZ R7, R7, 0.15915493667125701904 ;  /* 0x3e22f98307077820 */ /* 0x000fc6000040c000 */
[----:B------:R-:W1:Y:S01]  /*1970*/  MUFU.COS R4, R14 ;  /* 0x0000000e00047308 */ /* 0x000e620000000000 */
[----:B--2---:R-:W-:Y:S01]  /*1980*/  FMUL.FTZ R6, R3, R10 ;  /* 0x0000000a03067220 */ /* 0x004fe20000410000 */
[--C-:B0-----:R-:W-:Y:S02]  /*1990*/  HADD2.F32 R11, -RZ, R29.reuse.H1_H1 ;  /* 0x3000001dff0b7230 */ /* 0x101fe40000004100 */
[----:B------:R-:W-:Y:S01]  /*19a0*/  HADD2.F32 R29, -RZ, R29.H0_H0 ;  /* 0x2000001dff1d7230 */ /* 0x000fe20000004100 */
[----:B------:R-:W-:-:S03]  /*19b0*/  FMUL.RZ R9, R6, 0.15915493667125701904 ;  /* 0x3e22f98306097820 */ /* 0x000fc6000040c000 */
[----:B------:R-:W0:Y:S01]  /*19c0*/  MUFU.SIN R5, R14 ;  /* 0x0000000e00057308 */ /* 0x000e220000000400 */
[----:B---3--:R-:W-:-:S04]  /*19d0*/  FMUL.FTZ R3, R3, R12 ;  /* 0x0000000c03037220 */ /* 0x008fc80000410000 */
[----:B------:R-:W-:-:S03]  /*19e0*/  FMUL.RZ R37, R3, 0.15915493667125701904 ;  /* 0x3e22f98303257820 */ /* 0x000fc6000040c000 */
[----:B------:R-:W2:Y:S01]  /*19f0*/  MUFU.SIN R10, R7 ;  /* 0x00000007000a7308 */ /* 0x000ea20000000400 */
[----:B-1----:R-:W-:-:S07]  /*1a00*/  FMUL.FTZ R6, R42, R4 ;  /* 0x000000042a067220 */ /* 0x002fce0000410000 */
[----:B------:R1:W3:Y:S01]  /*1a10*/  MUFU.COS R8, R7 ;  /* 0x0000000700087308 */ /* 0x0002e20000000000 */
[-C--:B0-----:R-:W-:Y:S02]  /*1a20*/  FMUL.FTZ R3, R42, R5.reuse ;  /* 0x000000052a037220 */ /* 0x081fe40000410000 */
[C---:B------:R-:W-:Y:S02]  /*1a30*/  FFMA.FTZ R6, R21.reuse, R5, R6 ;  /* 0x0000000515067223 */ /* 0x040fe40000010006 */
[----:B------:R-:W-:-:S03]  /*1a40*/  FFMA.FTZ R3, R21, R4, -R3 ;  /* 0x0000000415037223 */ /* 0x000fc60000010803 */
[----:B------:R-:W0:Y:S01]  /*1a50*/  MUFU.SIN R14, R9 ;  /* 0x00000009000e7308 */ /* 0x000e220000000400 */
[--C-:B-1----:R-:W-:Y:S01]  /*1a60*/  HADD2.F32 R7, -RZ, R28.reuse.H1_H1 ;  /* 0x3000001cff077230 */ /* 0x102fe20000004100 */
[----:B--2---:R-:W-:Y:S01]  /*1a70*/  FMUL.FTZ R12, R10, R11 ;  /* 0x0000000b0a0c7220 */ /* 0x004fe20000410000 */
[----:B------:R-:W-:-:S05]  /*1a80*/  HADD2.F32 R28, -RZ, R28.H0_H0 ;  /* 0x2000001cff1c7230 */ /* 0x000fca0000004100 */
[----:B------:R1:W2:Y:S01]  /*1a90*/  MUFU.COS R13, R9 ;  /* 0x00000009000d7308 */ /* 0x0002a20000000000 */
[C---:B---3--:R-:W-:Y:S02]  /*1aa0*/  FMUL.FTZ R11, R8.reuse, R11 ;  /* 0x0000000b080b7220 */ /* 0x048fe40000410000 */
[-C--:B------:R-:W-:Y:S02]  /*1ab0*/  FFMA.FTZ R12, R8, R29.reuse, -R12 ;  /* 0x0000001d080c7223 */ /* 0x080fe4000001080c */
[----:B------:R-:W-:-:S03]  /*1ac0*/  FFMA.FTZ R29, R10, R29, R11 ;  /* 0x0000001d0a1d7223 */ /* 0x000fc6000001000b */
[----:B------:R-:W3:Y:S01]  /*1ad0*/  MUFU.SIN R21, R37 ;  /* 0x0000002500157308 */ /* 0x000ee20000000400 */
[-C--:B-1----:R-:W-:Y:S01]  /*1ae0*/  FMUL.FTZ R9, R5, R7.reuse ;  /* 0x0000000705097220 */ /* 0x082fe20000410000 */
[----:B------:R-:W-:Y:S01]  /*1af0*/  F2FP.PACK_AB R29, R29, R12 ;  /* 0x0000000c1d1d723e */ /* 0x000fe200000000ff */
[C---:B------:R-:W-:Y:S02]  /*1b00*/  FMUL.FTZ R7, R4.reuse, R7 ;  /* 0x0000000704077220 */ /* 0x040fe40000410000 */
[-C--:B------:R-:W-:Y:S02]  /*1b10*/  FFMA.FTZ R9, R4, R28.reuse, -R9 ;  /* 0x0000001c04097223 */ /* 0x080fe40000010809 */
[----:B------:R-:W-:Y:S01]  /*1b20*/  FFMA.FTZ R28, R5, R28, R7 ;  /* 0x0000001c051c7223 */ /* 0x000fe20000010007 */
[----:B------:R1:W4:Y:S01]  /*1b30*/  MUFU.COS R20, R37 ;  /* 0x0000002500147308 */ /* 0x0003220000000000 */
[C---:B------:R-:W-:Y:S02]  /*1b40*/  FMUL.FTZ R5, R49.reuse, R10 ;  /* 0x0000000a31057220 */ /* 0x040fe40000410000 */
[-C--:B------:R-:W-:Y:S01]  /*1b50*/  FMUL.FTZ R7, R49, R8.reuse ;  /* 0x0000000831077220 */ /* 0x080fe20000410000 */
[----:B------:R-:W-:Y:S01]  /*1b60*/  F2FP.PACK_AB R28, R28, R9 ;  /* 0x000000091c1c723e */ /* 0x000fe200000000ff */
[----:B------:R-:W-:-:S02]  /*1b70*/  FFMA.FTZ R5, R44, R8, -R5 ;  /* 0x000000082c057223 */ /* 0x000fc40000010805 */
[----:B------:R-:W-:Y:S02]  /*1b80*/  FFMA.FTZ R4, R44, R10, R7 ;  /* 0x0000000a2c047223 */ /* 0x000fe40000010007 */
[----:B0-----:R-:W-:Y:S02]  /*1b90*/  FMUL.FTZ R8, R46, R14 ;  /* 0x0000000e2e087220 */ /* 0x001fe40000410000 */
[----:B------:R-:W-:Y:S01]  /*1ba0*/  FMUL.FTZ R10, R14, R15 ;  /* 0x0000000f0e0a7220 */ /* 0x000fe20000410000 */
[----:B-1----:R-:W-:Y:S01]  /*1bb0*/  F2FP.PACK_AB R37, R4, R5 ;  /* 0x000000050425723e */ /* 0x002fe200000000ff */
[----:B--2---:R-:W-:Y:S02]  /*1bc0*/  FMUL.FTZ R7, R46, R13 ;  /* 0x0000000d2e077220 */ /* 0x004fe40000410000 */
[----:B------:R-:W-:Y:S02]  /*1bd0*/  FMUL.FTZ R15, R13, R15 ;  /* 0x0000000f0d0f7220 */ /* 0x000fe40000410000 */
[----:B------:R-:W-:-:S02]  /*1be0*/  FFMA.FTZ R8, R38, R13, -R8 ;  /* 0x0000000d26087223 */ /* 0x000fc40000010808 */
[----:B------:R-:W-:Y:S02]  /*1bf0*/  FFMA.FTZ R10, R13, R30, -R10 ;  /* 0x0000001e0d0a7223 */ /* 0x000fe4000001080a */
[----:B------:R-:W-:Y:S02]  /*1c00*/  FFMA.FTZ R7, R38, R14, R7 ;  /* 0x0000000e26077223 */ /* 0x000fe40000010007 */
[----:B------:R-:W-:Y:S02]  /*1c10*/  FFMA.FTZ R15, R14, R30, R15 ;  /* 0x0000001e0e0f7223 */ /* 0x000fe4000001000f */
[C---:B---3--:R-:W-:Y:S01]  /*1c20*/  FMUL.FTZ R11, R48.reuse, R21 ;  /* 0x00000015300b7220 */ /* 0x048fe20000410000 */
[----:B------:R-:W-:Y:S01]  /*1c30*/  F2FP.PACK_AB R38, R7, R8 ;  /* 0x000000080726723e */ /* 0x000fe200000000ff */
[----:B------:R-:W-:Y:S01]  /*1c40*/  FMUL.FTZ R13, R21, R36 ;  /* 0x00000024150d7220 */ /* 0x000fe20000410000 */
[----:B------:R-:W-:Y:S01]  /*1c50*/  F2FP.PACK_AB R30, R15, R10 ;  /* 0x0000000a0f1e723e */ /* 0x000fe200000000ff */
[----:B----4-:R-:W-:-:S02]  /*1c60*/  FMUL.FTZ R14, R48, R20 ;  /* 0x00000014300e7220 */ /* 0x010fc40000410000 */
[C---:B------:R-:W-:Y:S02]  /*1c70*/  FMUL.FTZ R36, R20.reuse, R36 ;  /* 0x0000002414247220 */ /* 0x040fe40000410000 */
[C---:B------:R-:W-:Y:S02]  /*1c80*/  FFMA.FTZ R11, R39.reuse, R20, -R11 ;  /* 0x00000014270b7223 */ /* 0x040fe4000001080b */
[----:B------:R-:W-:Y:S02]  /*1c90*/  FFMA.FTZ R13, R20, R31, -R13 ;  /* 0x0000001f140d7223 */ /* 0x000fe4000001080d */
[----:B------:R-:W-:Y:S02]  /*1ca0*/  FFMA.FTZ R14, R39, R21, R14 ;  /* 0x00000015270e7223 */ /* 0x000fe4000001000e */
[----:B------:R-:W-:Y:S01]  /*1cb0*/  FFMA.FTZ R20, R21, R31, R36 ;  /* 0x0000001f15147223 */ /* 0x000fe20000010024 */
[----:B------:R-:W-:Y:S02]  /*1cc0*/  F2FP.PACK_AB R36, R6, R3 ;  /* 0x000000030624723e */ /* 0x000fe400000000ff */
[----:B------:R-:W-:-:S02]  /*1cd0*/  F2FP.PACK_AB R39, R14, R11 ;  /* 0x0000000b0e27723e */ /* 0x000fc400000000ff */
[----:B------:R-:W-:Y:S02]  /*1ce0*/  F2FP.PACK_AB R31, R20, R13 ;  /* 0x0000000d141f723e */ /* 0x000fe400000000ff */
.L_x_185:
[----:B------:R-:W-:Y:S05]  /*1cf0*/  BSYNC B2 ;  /* 0x0000000000027941 */ /* 0x000fea0003800000 */
.L_x_184:
        /* <DEDUP_REMOVED lines=16> */
.L_x_183:
[----:B------:R-:W-:Y:S05]  /*1e00*/  BSYNC B1 ;  /* 0x0000000000017941 */ /* 0x000fea0003800000 */
.L_x_181:
        /* <DEDUP_REMOVED lines=16> */
.L_x_180:
[----:B------:R-:W-:Y:S05]  /*1f10*/  BSYNC B0 ;  /* 0x0000000000007941 */ /* 0x000fea0003800000 */
.L_x_179:
[----:B------:R-:W-:Y:S06]  /*1f20*/  BAR.SYNC.DEFER_BLOCKING 0x0 ;  /* 0x0000000000007b1d */ /* 0x000fec0000010000 */
[----:B------:R-:W-:Y:S01]  /*1f30*/  BSSY B0, `(.L_x_186) ;  /* 0x0000005000007945 */ /* 0x000fe20003800000 */
[----:B------:R-:W-:Y:S05]  /*1f40*/  @!P6 BRA `(.L_x_187) ;  /* 0x000000300000e947 */ /* 0x000fea0003800000 */
[----:B------:R-:W-:Y:S01]  /*1f50*/  ISETP.NE.AND P0, PT, RZ, c[0x0][0x1ec], PT ;  /* 0x00007b00ff007a0c */ /* 0x000fe20003f05270 */
[----:B0-----:R0:W1:-:S12]  /*1f60*/  LDS.128 R36, [R0] ;  /* 0x0000000000247984 */ /* 0x0010580000000c00 */
[----:B------:R0:W2:Y:S02]  /*1f70*/  @!P0 LDS.128 R28, [R2] ;  /* 0x00000000021c8984 */ /* 0x0000a40000000c00 */
.L_x_187:
[----:B------:R-:W-:Y:S05]  /*1f80*/  BSYNC B0 ;  /* 0x0000000000007941 */ /* 0x000fea0003800000 */
.L_x_186:
[----:B------:R-:W-:Y:S06]  /*1f90*/  BAR.SYNC.DEFER_BLOCKING 0x0 ;  /* 0x0000000000007b1d */ /* 0x000fec0000010000 */
[----:B------:R-:W-:Y:S05]  /*1fa0*/  BRA `(.L_x_176) ;  /* 0x00000aa000007947 */ /* 0x000fea0003800000 */
.L_x_175:
[----:B------:R-:W-:Y:S01]  /*1fb0*/  ISETP.NE.AND P0, PT, RZ, c[0x0][0x1ec], PT ;  /* 0x00007b00ff007a0c */ /* 0x000fe20003f05270 */
[----:B------:R-:W-:Y:S01]  /*1fc0*/  BSSY B0, `(.L_x_176) ;  /* 0x00000a8000007945 */ /* 0x000fe20003800000 */
[----:B------:R-:W-:-:S11]  /*1fd0*/  IADD3 R0, -R19, c[0x0][0x1ec], RZ ;  /* 0x00007b0013007a10 */ /* 0x000fd60007ffe1ff */
[----:B------:R-:W-:Y:S05]  /*1fe0*/  @!P0 BRA `(.L_x_188) ;  /* 0x0000045000008947 */ /* 0x000fea0003800000 */
[----:B------:R-:W-:-:S13]  /*1ff0*/  ISETP.GE.AND P0, PT, R41, c[0x0][0x1e0], PT ;  /* 0x0000780029007a0c */ /* 0x000fda0003f06270 */
[----:B------:R-:W-:Y:S05]  /*2000*/  @P0 BRA `(.L_x_189) ;  /* 0x00000a3000000947 */ /* 0x000fea0003800000 */
[----:B------:R-:W1:Y:S01]  /*2010*/  I2F R6, c[0x0][0x1e0] ;  /* 0x0000780000067b06 */ /* 0x000e620000201400 */
[C---:B0-----:R-:W-:Y:S01]  /*2020*/  IADD3 R3, R41.reuse, 0x2, RZ ;  /* 0x0000000229037810 */ /* 0x041fe20007ffe0ff */
[--C-:B------:R-:W-:Y:S01]  /*2030*/  HADD2.F32 R15, -RZ, R38.reuse.H1_H1 ;  /* 0x30000026ff0f7230 */ /* 0x100fe20000004100 */
[C---:B------:R-:W-:Y:S01]  /*2040*/  IADD3 R7, R41.reuse, 0x6, RZ ;  /* 0x0000000629077810 */ /* 0x040fe20007ffe0ff */
[--C-:B------:R-:W-:Y:S01]  /*2050*/  HADD2.F32 R14, -RZ, R39.reuse.H1_H1 ;  /* 0x30000027ff0e7230 */ /* 0x100fe20000004100 */
[----:B------:R-:W-:Y:S01]  /*2060*/  IADD3 R5, R41, 0x4, RZ ;  /* 0x0000000429057810 */ /* 0x000fe20007ffe0ff */
[----:B------:R-:W-:Y:S02]  /*2070*/  HADD2.F32 R38, -RZ, R38.H0_H0 ;  /* 0x20000026ff267230 */ /* 0x000fe40000004100 */
[----:B------:R-:W-:Y:S01]  /*2080*/  I2F R2, R41 ;  /* 0x0000002900027306 */ /* 0x000fe20000201400 */
[----:B------:R-:W-:-:S07]  /*2090*/  HADD2.F32 R39, -RZ, R39.H0_H0 ;  /* 0x20000027ff277230 */ /* 0x000fce0000004100 */
[----:B-1----:R-:W0:Y:S08]  /*20a0*/  MUFU.RCP R8, R6 ;  /* 0x0000000600087308 */ /* 0x002e300000001000 */
        /* <DEDUP_REMOVED lines=8> */
[----:B------:R-:W-:Y:S03]  /*2130*/  I2F R0, R0 ;  /* 0x0000000000007306 */ /* 0x000fe60000201400 */
[----:B------:R-:W-:Y:S02]  /*2140*/  FMUL.FTZ R7, R3, 13.28771209716796875 ;  /* 0x41549a7803077820 */ /* 0x000fe40000410000 */
[----:B0-----:R-:W-:-:S03]  /*2150*/  FMUL.FTZ R6, R5, R8 ;  /* 0x0000000805067220 */ /* 0x001fc60000410000 */
[----:B------:R-:W0:Y:S01]  /*2160*/  MUFU.EX2 R9, -R2 ;  /* 0x8000000200097308 */ /* 0x000e220000000800 */
[----:B------:R-:W-:-:S07]  /*2170*/  FMUL.FTZ R6, R6, 13.28771209716796875 ;  /* 0x41549a7806067820 */ /* 0x000fce0000410000 */
[----:B------:R-:W1:Y:S08]  /*2180*/  MUFU.EX2 R11, -R4 ;  /* 0x80000004000b7308 */ /* 0x000e700000000800 */
[----:B------:R-:W2:Y:S01]  /*2190*/  MUFU.EX2 R13, -R6 ;  /* 0x80000006000d7308 */ /* 0x000ea20000000800 */
[----:B0-----:R-:W-:-:S04]  /*21a0*/  FMUL.FTZ R3, R0, R9 ;  /* 0x0000000900037220 */ /* 0x001fc80000410000 */
[----:B------:R-:W-:-:S03]  /*21b0*/  FMUL.RZ R9, R3, 0.15915493667125701904 ;  /* 0x3e22f98303097820 */ /* 0x000fc6000040c000 */
[----:B------:R-:W0:Y:S01]  /*21c0*/  MUFU.EX2 R7, -R7 ;  /* 0x8000000700077308 */ /* 0x000e220000000800 */
[----:B-1----:R-:W-:-:S04]  /*21d0*/  FMUL.FTZ R5, R0, R11 ;  /* 0x0000000b00057220 */ /* 0x002fc80000410000 */
[----:B------:R-:W-:Y:S02]  /*21e0*/  FMUL.RZ R11, R5, 0.15915493667125701904 ;  /* 0x3e22f983050b7820 */ /* 0x000fe4000040c000 */
[C---:B--2---:R-:W-:Y:S01]  /*21f0*/  FMUL.FTZ R5, R0.reuse, R13 ;  /* 0x0000000d00057220 */ /* 0x044fe20000410000 */
[----:B------:R-:W-:Y:S03]  /*2200*/  MUFU.SIN R3, R9 ;  /* 0x0000000900037308 */ /* 0x000fe60000000400 */
[----:B------:R-:W-:Y:S02]  /*2210*/  FMUL.RZ R5, R5, 0.15915493667125701904 ;  /* 0x3e22f98305057820 */ /* 0x000fe4000040c000 */
[----:B0-----:R-:W-:-:S03]  /*2220*/  FMUL.FTZ R0, R0, R7 ;  /* 0x0000000700007220 */ /* 0x001fc60000410000 */
[----:B------:R0:W-:Y:S01]  /*2230*/  MUFU.COS R2, R9 ;  /* 0x0000000900027308 */ /* 0x0001e20000000000 */
[----:B------:R-:W-:Y:S01]  /*2240*/  FMUL.RZ R13, R0, 0.15915493667125701904 ;  /* 0x3e22f983000d7820 */ /* 0x000fe2000040c000 */
[--C-:B------:R-:W-:Y:S02]  /*2250*/  HADD2.F32 R0, -RZ, R36.reuse.H1_H1 ;  /* 0x30000024ff007230 */ /* 0x100fe40000004100 */
[----:B------:R-:W-:-:S04]  /*2260*/  HADD2.F32 R36, -RZ, R36.H0_H0 ;  /* 0x20000024ff247230 */ /* 0x000fc80000004100 */
[----:B------:R-:W1:Y:S01]  /*2270*/  MUFU.SIN R6, R11 ;  /* 0x0000000b00067308 */ /* 0x000e620000000400 */
[--C-:B0-----:R-:W-:Y:S02]  /*2280*/  HADD2.F32 R9, -RZ, R37.reuse.H1_H1 ;  /* 0x30000025ff097230 */ /* 0x101fe40000004100 */
[----:B------:R-:W-:-:S05]  /*2290*/  HADD2.F32 R37, -RZ, R37.H0_H0 ;  /* 0x20000025ff257230 */ /* 0x000fca0000004100 */
[----:B------:R-:W0:Y:S08]  /*22a0*/  MUFU.COS R4, R11 ;  /* 0x0000000b00047308 */ /* 0x000e300000000000 */
[----:B------:R-:W2:Y:S01]  /*22b0*/  MUFU.SIN R10, R5 ;  /* 0x00000005000a7308 */ /* 0x000ea20000000400 */
[----:B-1----:R-:W-:-:S07]  /*22c0*/  FMUL.FTZ R7, R6, R9 ;  /* 0x0000000906077220 */ /* 0x002fce0000410000 */
[----:B------:R1:W3:Y:S01]  /*22d0*/  MUFU.COS R8, R5 ;  /* 0x0000000500087308 */ /* 0x0002e20000000000 */
[C---:B0-----:R-:W-:Y:S02]  /*22e0*/  FMUL.FTZ R9, R4.reuse, R9 ;  /* 0x0000000904097220 */ /* 0x041fe40000410000 */
[-C--:B------:R-:W-:Y:S02]  /*22f0*/  FFMA.FTZ R7, R4, R37.reuse, -R7 ;  /* 0x0000002504077223 */ /* 0x080fe40000010807 */
[----:B------:R-:W-:-:S03]  /*2300*/  FFMA.FTZ R6, R6, R37, R9 ;  /* 0x0000002506067223 */ /* 0x000fc60000010009 */
[----:B------:R-:W0:Y:S01]  /*2310*/  MUFU.SIN R12, R13 ;  /* 0x0000000d000c7308 */ /* 0x000e220000000400 */
[CC--:B-1----:R-:W-:Y:S01]  /*2320*/  FMUL.FTZ R5, R3.reuse, R0.reuse ;  /* 0x0000000003057220 */ /* 0x0c2fe20000410000 */
[----:B------:R-:W-:Y:S01]  /*2330*/  F2FP.PACK_AB R37, R6, R7 ;  /* 0x000000070625723e */ /* 0x000fe200000000ff */
[C---:B------:R-:W-:Y:S02]  /*2340*/  FMUL.FTZ R0, R2.reuse, R0 ;  /* 0x0000000002007220 */ /* 0x040fe40000410000 */
[-C--:B------:R-:W-:Y:S02]  /*2350*/  FFMA.FTZ R5, R2, R36.reuse, -R5 ;  /* 0x0000002402057223 */ /* 0x080fe40000010805 */
[----:B------:R-:W-:Y:S01]  /*2360*/  FFMA.FTZ R0, R3, R36, R0 ;  /* 0x0000002403007223 */ /* 0x000fe20000010000 */
[----:B------:R-:W1:Y:S01]  /*2370*/  MUFU.COS R11, R13 ;  /* 0x0000000d000b7308 */ /* 0x000e620000000000 */
[-C--:B--2---:R-:W-:Y:S02]  /*2380*/  FMUL.FTZ R3, R10, R15.reuse ;  /* 0x0000000f0a037220 */ /* 0x084fe40000410000 */
[----:B---3--:R-:W-:Y:S01]  /*2390*/  FMUL.FTZ R9, R8, R15 ;  /* 0x0000000f08097220 */ /* 0x008fe20000410000 */
[----:B------:R-:W-:Y:S01]  /*23a0*/  F2FP.PACK_AB R36, R0, R5 ;  /* 0x000000050024723e */ /* 0x000fe200000000ff */
[----:B------:R-:W-:-:S02]  /*23b0*/  FFMA.FTZ R3, R8, R38, -R3 ;  /* 0x0000002608037223 */ /* 0x000fc40000010803 */
[----:B------:R-:W-:Y:S02]  /*23c0*/  FFMA.FTZ R38, R10, R38, R9 ;  /* 0x000000260a267223 */ /* 0x000fe40000010009 */
[----:B0-----:R-:W-:-:S03]  /*23d0*/  FMUL.FTZ R2, R12, R14 ;  /* 0x0000000e0c027220 */ /* 0x001fc60000410000 */
[----:B------:R-:W-:Y:S01]  /*23e0*/  F2FP.PACK_AB R38, R38, R3 ;  /* 0x000000032626723e */ /* 0x000fe200000000ff */
[C---:B-1----:R-:W-:Y:S02]  /*23f0*/  FMUL.FTZ R13, R11.reuse, R14 ;  /* 0x0000000e0b0d7220 */ /* 0x042fe40000410000 */
[-C--:B------:R-:W-:Y:S02]  /*2400*/  FFMA.FTZ R2, R11, R39.reuse, -R2 ;  /* 0x000000270b027223 */ /* 0x080fe40000010802 */
[----:B------:R-:W-:-:S05]  /*2410*/  FFMA.FTZ R13, R12, R39, R13 ;  /* 0x000000270c0d7223 */ /* 0x000fca000001000d */
[----:B------:R-:W-:Y:S01]  /*2420*/  F2FP.PACK_AB R39, R13, R2 ;  /* 0x000000020d27723e */ /* 0x000fe200000000ff */
[----:B------:R-:W-:Y:S05]  /*2430*/  BRA `(.L_x_189) ;  /* 0x0000060000007947 */ /* 0x000fea0003800000 */
.L_x_188:
[----:B------:R-:W-:-:S13]  /*2440*/  ISETP.GE.AND P0, PT, R41, c[0x0][0x1e0], PT ;  /* 0x0000780029007a0c */ /* 0x000fda0003f06270 */
[----:B------:R-:W-:Y:S05]  /*2450*/  @P0 BRA `(.L_x_189) ;  /* 0x000005e000000947 */ /* 0x000fea0003800000 */
[----:B0-----:R-:W0:Y:S01]  /*2460*/  I2F R2, c[0x0][0x1e0] ;  /* 0x0000780000027b06 */ /* 0x001e220000201400 */
[C---:B------:R-:W-:Y:S01]  /*2470*/  IADD3 R4, R41.reuse, 0x2, RZ ;  /* 0x0000000229047810 */ /* 0x040fe20007ffe0ff */
[----:B------:R-:W-:Y:S01]  /*2480*/  HADD2.F32 R42, -RZ, R39.H1_H1 ;  /* 0x30000027ff2a7230 */ /* 0x000fe20000004100 */
[C---:B------:R-:W-:Y:S01]  /*2490*/  IADD3 R7, R41.reuse, 0x4, RZ ;  /* 0x0000000429077810 */ /* 0x040fe20007ffe0ff */
[--C-:B------:R-:W-:Y:S01]  /*24a0*/  HADD2.F32 R44, -RZ, R31.reuse.H1_H1 ;  /* 0x3000001fff2c7230 */ /* 0x100fe20000004100 */
[----:B------:R-:W-:Y:S01]  /*24b0*/  IADD3 R10, R41, 0x6, RZ ;  /* 0x00000006290a7810 */ /* 0x000fe20007ffe0ff */
[----:B------:R-:W-:Y:S02]  /*24c0*/  HADD2.F32 R43, -RZ, R31.H0_H0 ;  /* 0x2000001fff2b7230 */ /* 0x000fe40000004100 */
[----:B------:R1:W-:Y:S01]  /*24d0*/  I2F R3, R41 ;  /* 0x0000002900037306 */ /* 0x0003e20000201400 */
[----:B------:R-:W-:Y:S02]  /*24e0*/  HADD2.F32 R12, -RZ, R37.H1_H1 ;  /* 0x30000025ff0c7230 */ /* 0x000fe40000004100 */
[----:B------:R-:W-:-:S02]  /*24f0*/  HADD2.F32 R14, -RZ, R29.H1_H1 ;  /* 0x3000001dff0e7230 */ /* 0x000fc40000004100 */
[--C-:B------:R-:W-:Y:S02]  /*2500*/  HADD2.F32 R15, -RZ, R38.reuse.H1_H1 ;  /* 0x30000026ff0f7230 */ /* 0x100fe40000004100 */
[----:B------:R-:W-:Y:S01]  /*2510*/  HADD2.F32 R29, -RZ, R29.H0_H0 ;  /* 0x2000001dff1d7230 */ /* 0x000fe20000004100 */
[----:B0-----:R-:W0:Y:S01]  /*2520*/  MUFU.RCP R2, R2 ;  /* 0x0000000200027308 */ /* 0x001e220000001000 */
[----:B-1----:R-:W-:Y:S02]  /*2530*/  HADD2.F32 R41, -RZ, R39.H0_H0 ;  /* 0x20000027ff297230 */ /* 0x002fe40000004100 */
[----:B------:R-:W-:-:S05]  /*2540*/  HADD2.F32 R38, -RZ, R38.H0_H0 ;  /* 0x20000026ff267230 */ /* 0x000fca0000004100 */
[----:B------:R-:W1:Y:S01]  /*2550*/  I2F R5, R4 ;  /* 0x0000000400057306 */ /* 0x000e620000201400 */
[----:B0-----:R-:W-:-:S07]  /*2560*/  FMUL.FTZ R3, R3, R2 ;  /* 0x0000000203037220 */ /* 0x001fce0000410000 */
        /* <DEDUP_REMOVED lines=11> */
[----:B------:R-:W1:Y:S01]  /*2620*/  MUFU.EX2 R5, -R6 ;  /* 0x8000000600057308 */ /* 0x000e620000000800 */
[----:B0-----:R-:W-:-:S07]  /*2630*/  FMUL.FTZ R2, R0, R3 ;  /* 0x0000000300027220 */ /* 0x001fce0000410000 */
[----:B------:R-:W0:Y:S01]  /*2640*/  MUFU.EX2 R9, -R8 ;  /* 0x8000000800097308 */ /* 0x000e220000000800 */
[----:B------:R-:W-:Y:S02]  /*2650*/  FMUL.RZ R2, R2, 0.15915493667125701904 ;  /* 0x3e22f98302027820 */ /* 0x000fe4000040c000 */
[----:B-1----:R-:W-:-:S05]  /*2660*/  FMUL.FTZ R4, R0, R5 ;  /* 0x0000000500047220 */ /* 0x002fca0000410000 */
[----:B------:R1:W2:Y:S01]  /*2670*/  MUFU.EX2 R21, -R10 ;  /* 0x8000000a00157308 */ /* 0x0002a20000000800 */
[----:B------:R-:W-:Y:S01]  /*2680*/  FMUL.RZ R6, R4, 0.15915493667125701904 ;  /* 0x3e22f98304067820 */ /* 0x000fe2000040c000 */
[--C-:B------:R-:W-:Y:S02]  /*2690*/  HADD2.F32 R4, -RZ, R36.reuse.H1_H1 ;  /* 0x30000024ff047230 */ /* 0x100fe40000004100 */
[----:B------:R-:W-:-:S04]  /*26a0*/  HADD2.F32 R36, -RZ, R36.H0_H0 ;  /* 0x20000024ff247230 */ /* 0x000fc80000004100 */
[----:B------:R-:W3:Y:S01]  /*26b0*/  MUFU.SIN R5, R2 ;  /* 0x0000000200057308 */ /* 0x000ee20000000400 */
[----:B0-----:R-:W-:Y:S01]  /*26c0*/  FMUL.FTZ R9, R0, R9 ;  /* 0x0000000900097220 */ /* 0x001fe20000410000 */
[----:B-1----:R-:W-:-:S03]  /*26d0*/  HADD2.F32 R10, -RZ, R37.H0_H0 ;  /* 0x20000025ff0a7230 */ /* 0x002fc60000004100 */
[----:B------:R-:W-:-:S03]  /*26e0*/  FMUL.RZ R9, R9, 0.15915493667125701904 ;  /* 0x3e22f98309097820 */ /* 0x000fc6000040c000 */
[----:B------:R0:W1:Y:S01]  /*26f0*/  MUFU.COS R3, R2 ;  /* 0x0000000200037308 */ /* 0x0000620000000000 */
[----:B--2---:R-:W-:Y:S01]  /*2700*/  FMUL.FTZ R0, R0, R21 ;  /* 0x0000001500007220 */ /* 0x004fe20000410000 */
[--C-:B------:R-:W-:Y:S02]  /*2710*/  HADD2.F32 R21, -RZ, R30.reuse.H1_H1 ;  /* 0x3000001eff157230 */ /* 0x100fe40000004100 */
[----:B------:R-:W-:Y:S01]  /*2720*/  HADD2.F32 R30, -RZ, R30.H0_H0 ;  /* 0x2000001eff1e7230 */ /* 0x000fe20000004100 */
[----:B------:R-:W-:-:S03]  /*2730*/  FMUL.RZ R39, R0, 0.15915493667125701904 ;  /* 0x3e22f98300277820 */ /* 0x000fc6000040c000 */
[----:B------:R-:W-:Y:S01]  /*2740*/  MUFU.COS R7, R6 ;  /* 0x0000000600077308 */ /* 0x000fe20000000000 */
[--C-:B0-----:R-:W-:Y:S02]  /*2750*/  HADD2.F32 R2, -RZ, R28.reuse.H1_H1 ;  /* 0x3000001cff027230 */ /* 0x101fe40000004100 */
[----:B------:R-:W-:-:S03]  /*2760*/  HADD2.F32 R28, -RZ, R28.H0_H0 ;  /* 0x2000001cff1c7230 */ /* 0x000fc60000004100 */
[-C--:B---3--:R-:W-:Y:S02]  /*2770*/  FMUL.FTZ R0, R5, R2.reuse ;  /* 0x0000000205007220 */ /* 0x088fe40000410000 */
[----:B------:R0:W2:Y:S01]  /*2780*/  MUFU.SIN R11, R6 ;  /* 0x00000006000b7308 */ /* 0x0000a20000000400 */
[C---:B-1----:R-:W-:Y:S02]  /*2790*/  FMUL.FTZ R2, R3.reuse, R2 ;  /* 0x0000000203027220 */ /* 0x042fe40000410000 */
[----:B------:R-:W-:-:S05]  /*27a0*/  FFMA.FTZ R0, R3, R28, -R0 ;  /* 0x0000001c03007223 */ /* 0x000fca0000010800 */
[----:B------:R-:W1:Y:S01]  /*27b0*/  MUFU.SIN R20, R9 ;  /* 0x0000000900147308 */ /* 0x000e620000000400 */
[-C--:B0-----:R-:W-:Y:S02]  /*27c0*/  FMUL.FTZ R6, R5, R4.reuse ;  /* 0x0000000405067220 */ /* 0x081fe40000410000 */
[C---:B------:R-:W-:Y:S02]  /*27d0*/  FMUL.FTZ R4, R3.reuse, R4 ;  /* 0x0000000403047220 */ /* 0x040fe40000410000 */
[----:B------:R-:W-:Y:S02]  /*27e0*/  FFMA.FTZ R8, R3, R36, -R6 ;  /* 0x0000002403087223 */ /* 0x000fe40000010806 */
[----:B------:R-:W-:Y:S01]  /*27f0*/  FFMA.FTZ R3, R5, R28, R2 ;  /* 0x0000001c05037223 */ /* 0x000fe20000010002 */
[----:B------:R0:W3:Y:S01]  /*2800*/  MUFU.COS R13, R9 ;  /* 0x00000009000d7308 */ /* 0x0000e20000000000 */
[----:B--2---:R-:W-:-:S04]  /*2810*/  FMUL.FTZ R2, R11, R14 ;  /* 0x0000000e0b027220 */ /* 0x004fc80000410000 */
[----:B------:R-:W-:-:S03]  /*2820*/  FFMA.FTZ R2, R7, R29, -R2 ;  /* 0x0000001d07027223 */ /* 0x000fc60000010802 */
[----:B------:R-:W2:Y:S01]  /*2830*/  MUFU.SIN R28, R39 ;  /* 0x00000027001c7308 */ /* 0x000ea20000000400 */
[----:B0-----:R-:W-:Y:S02]  /*2840*/  FFMA.FTZ R9, R5, R36, R4 ;  /* 0x0000002405097223 */ /* 0x001fe40000010004 */
[-C--:B------:R-:W-:Y:S02]  /*2850*/  FMUL.FTZ R5, R11, R12.reuse ;  /* 0x0000000c0b057220 */ /* 0x080fe40000410000 */
[----:B------:R-:W-:Y:S01]  /*2860*/  FMUL.FTZ R12, R7, R12 ;  /* 0x0000000c070c7220 */ /* 0x000fe20000410000 */
[----:B------:R-:W-:Y:S01]  /*2870*/  F2FP.PACK_AB R36, R9, R8 ;  /* 0x000000080924723e */ /* 0x000fe200000000ff */
[C---:B------:R-:W-:Y:S01]  /*2880*/  FMUL.FTZ R4, R7.reuse, R14 ;  /* 0x0000000e07047220 */ /* 0x040fe20000410000 */
[----:B------:R-:W0:Y:S01]  /*2890*/  MUFU.COS R31, R39 ;  /* 0x00000027001f7308 */ /* 0x000e220000000000 */
[----:B-1----:R-:W-:Y:S02]  /*28a0*/  FMUL.FTZ R6, R20, R15 ;  /* 0x0000000f14067220 */ /* 0x002fe40000410000 */
[----:B------:R-:W-:-:S02]  /*28b0*/  FFMA.FTZ R37, R7, R10, -R5 ;  /* 0x0000000a07257223 */ /* 0x000fc40000010805 */
[C---:B------:R-:W-:Y:S02]  /*28c0*/  FFMA.FTZ R12, R11.reuse, R10, R12 ;  /* 0x0000000a0b0c7223 */ /* 0x040fe4000001000c */
[----:B------:R-:W-:Y:S02]  /*28d0*/  FFMA.FTZ R29, R11, R29, R4 ;  /* 0x0000001d0b1d7223 */ /* 0x000fe40000010004 */
[----:B---3--:R-:W-:Y:S01]  /*28e0*/  FFMA.FTZ R10, R13, R38, -R6 ;  /* 0x000000260d0a7223 */ /* 0x008fe20000010806 */
[----:B------:R-:W-:Y:S01]  /*28f0*/  F2FP.PACK_AB R37, R12, R37 ;  /* 0x000000250c25723e */ /* 0x000fe200000000ff */
[----:B--2---:R-:W-:Y:S01]  /*2900*/  FMUL.FTZ R14, R28, R42 ;  /* 0x0000002a1c0e7220 */ /* 0x004fe20000410000 */
[----:B------:R-:W-:Y:S01]  /*2910*/  F2FP.PACK_AB R29, R29, R2 ;  /* 0x000000021d1d723e */ /* 0x000fe200000000ff */
[----:B------:R-:W-:Y:S02]  /*2920*/  FMUL.FTZ R15, R13, R15 ;  /* 0x0000000f0d0f7220 */ /* 0x000fe40000410000 */
[----:B------:R-:W-:-:S02]  /*2930*/  FMUL.FTZ R4, R20, R21 ;  /* 0x0000001514047220 */ /* 0x000fc40000410000 */
[----:B------:R-:W-:Y:S02]  /*2940*/  FMUL.FTZ R5, R13, R21 ;  /* 0x000000150d057220 */ /* 0x000fe40000410000 */
[C---:B0-----:R-:W-:Y:S02]  /*2950*/  FMUL.FTZ R42, R31.reuse, R42 ;  /* 0x0000002a1f2a7220 */ /* 0x041fe40000410000 */
[-C--:B------:R-:W-:Y:S02]  /*2960*/  FMUL.FTZ R6, R28, R44.reuse ;  /* 0x0000002c1c067220 */ /* 0x080fe40000410000 */
[----:B------:R-:W-:Y:S02]  /*2970*/  FMUL.FTZ R7, R31, R44 ;  /* 0x0000002c1f077220 */ /* 0x000fe40000410000 */
[----:B------:R-:W-:Y:S02]  /*2980*/  FFMA.FTZ R15, R20, R38, R15 ;  /* 0x00000026140f7223 */ /* 0x000fe4000001000f */
[----:B------:R-:W-:-:S02]  /*2990*/  FFMA.FTZ R4, R13, R30, -R4 ;  /* 0x0000001e0d047223 */ /* 0x000fc40000010804 */
[----:B------:R-:W-:Y:S01]  /*29a0*/  FFMA.FTZ R5, R20, R30, R5 ;  /* 0x0000001e14057223 */ /* 0x000fe20000010005 */
[----:B------:R-:W-:Y:S01]  /*29b0*/  F2FP.PACK_AB R38, R15, R10 ;  /* 0x0000000a0f26723e */ /* 0x000fe200000000ff */
[-C--:B------:R-:W-:Y:S02]  /*29c0*/  FFMA.FTZ R14, R31, R41.reuse, -R14 ;  /* 0x000000291f0e7223 */ /* 0x080fe4000001080e */
[C---:B------:R-:W-:Y:S01]  /*29d0*/  FFMA.FTZ R39, R28.reuse, R41, R42 ;  /* 0x000000291c277223 */ /* 0x040fe2000001002a */
[----:B------:R-:W-:Y:S01]  /*29e0*/  F2FP.PACK_AB R30, R5, R4 ;  /* 0x00000004051e723e */ /* 0x000fe200000000ff */
[-C--:B------:R-:W-:Y:S02]  /*29f0*/  FFMA.FTZ R6, R31, R43.reuse, -R6 ;  /* 0x0000002b1f067223 */ /* 0x080fe40000010806 */
[----:B------:R-:W-:Y:S01]  /*2a00*/  FFMA.FTZ R7, R28, R43, R7 ;  /* 0x0000002b1c077223 */ /* 0x000fe20000010007 */
[----:B------:R-:W-:Y:S02]  /*2a10*/  F2FP.PACK_AB R28, R3, R0 ;  /* 0x00000000031c723e */ /* 0x000fe400000000ff */
[----:B------:R-:W-:-:S02]  /*2a20*/  F2FP.PACK_AB R39, R39, R14 ;  /* 0x0000000e2727723e */ /* 0x000fc400000000ff */
[----:B------:R-:W-:Y:S02]  /*2a30*/  F2FP.PACK_AB R31, R7, R6 ;  /* 0x00000006071f723e */ /* 0x000fe400000000ff */
.L_x_189:
[----:B------:R-:W-:Y:S05]  /*2a40*/  BSYNC B0 ;  /* 0x0000000000007941 */ /* 0x000fea0003800000 */
.L_x_176:
[----:B------:R-:W-:Y:S01]  /*2a50*/  ISETP.GT.AND P0, PT, R22, 0x1f, PT ;  /* 0x0000001f1600780c */ /* 0x000fe20003f04270 */
[----:B------:R-:W-:Y:S01]  /*2a60*/  BSSY B0, `(.L_x_190) ;  /* 0x000001f000007945 */ /* 0x000fe20003800000 */
[----:B0-----:R-:W-:-:S11]  /*2a70*/  IMAD.MOV.U32 R2, RZ, RZ, RZ ;  /* 0x000000ffff027224 */ /* 0x001fd600078e00ff */
[----:B------:R-:W-:Y:S05]  /*2a80*/  @P0 BRA `(.L_x_191) ;  /* 0x000001c000000947 */ /* 0x000fea0003800000 */
[----:B------:R-:W-:Y:S01]  /*2a90*/  ISETP.NE.AND P1, PT, RZ, c[0x0][0x1ec], PT ;  /* 0x00007b00ff007a0c */ /* 0x000fe20003f25270 */
[----:B-12---:R-:W-:Y:S01]  /*2aa0*/  HMUL2 R14, R37, R29 ;  /* 0x0000001d250e7232 */ /* 0x006fe20000000000 */
        /* <DEDUP_REMOVED lines=15> */
[----:B------:R1:W2:Y:S02]  /*2ba0*/  SHFL.BFLY PT, R0, R15, 0x10, 0x1f ;  /* 0x0e001f000f007f89 */ /* 0x0002a400000e0000 */
.L_x_398:
[----:B-12---:R-:W-:Y:S01]  /*2bb0*/  FADD.FTZ R15, R15, R0 ;  /* 0x000000000f0f7221 */ /* 0x006fe20000010000 */
[----:B------:R-:W-:Y:S05]  /*2bc0*/  BRA.DIV ~URZ, `(.L_x_193) ;  /* 0x00008fc27f007947 */ /* 0x000fea000b800000 */
[----:B------:R-:W1:Y:S02]  /*2bd0*/  SHFL.BFLY PT, R0, R15, 0x8, 0x1f ;  /* 0x0d001f000f007f89 */ /* 0x000e6400000e0000 */
[----:B-1----:R-:W-:-:S05]  /*2be0*/  FADD.FTZ R0, R15, R0 ;  /* 0x000000000f007221 */ /* 0x002fca0000010000 */
[----:B0-----:R-:W0:Y:S02]  /*2bf0*/  SHFL.BFLY PT, R3, R0, 0x4, 0x1f ;  /* 0x0c801f0000037f89 */ /* 0x001e2400000e0000 */
[----:B0-----:R-:W-:-:S05]  /*2c00*/  FADD.FTZ R3, R0, R3 ;  /* 0x0000000300037221 */ /* 0x001fca0000010000 */
[----:B------:R-:W0:Y:S02]  /*2c10*/  SHFL.BFLY PT, R2, R3, 0x2, 0x1f ;  /* 0x0c401f0003027f89 */ /* 0x000e2400000e0000 */
[----:B0-----:R-:W-:-:S05]  /*2c20*/  FADD.FTZ R2, R3, R2 ;  /* 0x0000000203027221 */ /* 0x001fca0000010000 */
[----:B------:R0:W1:Y:S02]  /*2c30*/  SHFL.BFLY PT, R5, R2, 0x1, 0x1f ;  /* 0x0c201f0002057f89 */ /* 0x00006400000e0000 */
.L_x_399:
[----:B01----:R-:W-:Y:S02]  /*2c40*/  FADD.FTZ R2, R5, R2 ;  /* 0x0000000205027221 */ /* 0x003fe40000010000 */
.L_x_191:
[----:B------:R-:W-:Y:S05]  /*2c50*/  BSYNC B0 ;  /* 0x0000000000007941 */ /* 0x000fea0003800000 */
.L_x_190:
[----:B------:R-:W-:Y:S01]  /*2c60*/  ISETP.NE.AND P0, PT, R22, RZ, PT ;  /* 0x000000ff1600720c */ /* 0x000fe20003f05270 */
[----:B------:R-:W-:Y:S01]  /*2c70*/  IMAD.MOV.U32 R0, RZ, RZ, -0x800001 ;  /* 0xff7fffffff007424 */ /* 0x000fe200078e00ff */
[----:B------:R-:W-:-:S04]  /*2c80*/  IADD3 R141, R25, -c[0x0][0x1d4], RZ ;  /* 0x80007500198d7a10 */ /* 0x000fc80007ffe0ff */
[----:B------:R-:W-:-:S07]  /*2c90*/  IMNMX R141, RZ, R141, !PT ;  /* 0x0000008dff8d7217 */ /* 0x000fce0007800200 */
[----:B------:R-:W-:Y:S05]  /*2ca0*/  @P0 BRA `(.L_x_194) ;  /* 0x000000e000000947 */ /* 0x000fea0003800000 */
[----:B------:R-:W-:Y:S01]  /*2cb0*/  ISETP.NE.U32.AND P0, PT, RZ, c[0x0][0x218], PT ;  /* 0x00008600ff007a0c */ /* 0x000fe20003f05070 */
[----:B------:R-:W-:Y:S02]  /*2cc0*/  IMAD.IADD R7, R16, 0x1, -R141 ;  /* 0x0000000110077824 */ /* 0x000fe400078e0a8d */
[----:B------:R-:W-:Y:S01]  /*2cd0*/  FMUL.FTZ R0, R2, c[0x0][0x1f0] ;  /* 0x00007c0002007a20 */ /* 0x000fe20000410000 */
[----:B------:R-:W-:-:S13]  /*2ce0*/  ISETP.NE.AND.EX P0, PT, RZ, c[0x0][0x21c], PT, P0 ;  /* 0x00008700ff007a0c */ /* 0x000fda0003f05300 */
[----:B------:R-:W-:Y:S05]  /*2cf0*/  @!P0 BRA `(.L_x_195) ;  /* 0x0000008000008947 */ /* 0x000fea0003800000 */
[----:B------:R-:W-:Y:S02]  /*2d00*/  IMAD.IADD R3, R16, 0x1, -R19 ;  /* 0x0000000110037824 */ /* 0x000fe400078e0a13 */
[----:B------:R-:W-:Y:S02]  /*2d10*/  IMAD.MOV.U32 R5, RZ, RZ, 0x2 ;  /* 0x00000002ff057424 */ /* 0x000fe400078e00ff */
[----:B------:R-:W-:-:S04]  /*2d20*/  IMAD R2, R18, c[0x0][0x220], R3 ;  /* 0x0000880012027a24 */ /* 0x000fc800078e0203 */
[----:B------:R-:W-:-:S04]  /*2d30*/  IMAD R2, R2, c[0x0][0x220], R3 ;  /* 0x0000880002027a24 */ /* 0x000fc800078e0203 */
[----:B------:R-:W-:-:S06]  /*2d40*/  IMAD.WIDE R2, R2, R5, c[0x0][0x218] ;  /* 0x0000860002027625 */ /* 0x000fcc00078e0205 */
[----:B------:R-:W3:Y:S02]  /*2d50*/  LDG.E.U16 R2, [R2.64] ;  /* 0x0000002402027981 */ /* 0x000ee4000c1e1500 */
[----:B---3--:R-:W-:-:S05]  /*2d60*/  HADD2.F32 R5, -RZ, R2.H0_H0 ;  /* 0x20000002ff057230 */ /* 0x008fca0000004100 */
[----:B------:R-:W-:-:S05]  /*2d70*/  FADD.FTZ R0, R0, R5 ;  /* 0x0000000500007221 */ /* 0x000fca0000010000 */
.L_x_195:
[----:B------:R0:W-:Y:S02]  /*2d80*/  STS [R7.X4+0x420], R0 ;  /* 0x0004200007007388 */ /* 0x0001e40000004800 */
.L_x_194:
[----:B------:R-:W-:Y:S02]  /*2d90*/  WARPSYNC 0xffffffff ;  /* 0xffffffff00007948 */ /* 0x000fe40003800000 */
[----:B------:R-:W-:Y:S01]  /*2da0*/  BAR.SYNC.DEFER_BLOCKING 0x0 ;  /* 0x0000000000007b1d */ /* 0x000fe20000010000 */
[----:B------:R-:W-:Y:S02]  /*2db0*/  LEA.HI R76, R22, R22, RZ, 0x1 ;  /* 0x00000016164c7211 */ /* 0x000fe400078f08ff */
[----:B------:R-:W-:Y:S02]  /*2dc0*/  IADD3 R77, R16, 0xf, -R141 ;  /* 0x0000000f104d7810 */ /* 0x000fe40007ffe88d */
[C---:B------:R-:W-:Y:S01]  /*2dd0*/  LOP3.LUT R3, R76.reuse, 0xfffffffe, RZ, 0xc0, !PT ;  /* 0xfffffffe4c037812 */ /* 0x040fe200078ec0ff */
[----:B------:R-:W-:Y:S01]  /*2de0*/  ULDC UR4, c[0x0][0x1ec] ;  /* 0x00007b0000047ab9 */ /* 0x000fe20000000800 */
[----:B------:R-:W-:Y:S01]  /*2df0*/  SHF.R.S32.HI R78, RZ, 0x1f, R77 ;  /* 0x0000001fff4e7819 */ /* 0x000fe2000001144d */
[----:B------:R-:W-:Y:S01]  /*2e00*/  UISETP.NE.AND UP0, UPT, URZ, UR4, UPT ;  /* 0x000000043f00728c */ /* 0x000fe2000bf05270 */
[----:B------:R-:W-:Y:S01]  /*2e10*/  LEA.HI.SX32 R214, R76, R141, 0x1f ;  /* 0x0000008d4cd67211 */ /* 0x000fe200078ffaff */
[----:B------:R-:W-:Y:S01]  /*2e20*/  IMAD.IADD R142, R22, 0x1, -R3 ;  /* 0x00000001168e7824 */ /* 0x000fe200078e0a03 */
[----:B------:R-:W-:-:S03]  /*2e30*/  LEA.HI R78, R78, R77, RZ, 0x4 ;  /* 0x0000004d4e4e7211 */ /* 0x000fc600078f20ff */
[----:B------:R-:W-:Y:S02]  /*2e40*/  PLOP3.LUT P2, PT, PT, PT, UP0, 0x80, 0x0 ;  /* 0x000000000000781c */ /* 0x000fe40003f4f008 */
[----:B------:R-:W-:-:S05]  /*2e50*/  LOP3.LUT R78, R78, 0xfffffff0, RZ, 0xc0, !PT ;  /* 0xfffffff04e4e7812 */ /* 0x000fca00078ec0ff */
[----:B------:R-:W-:Y:S01]  /*2e60*/  IMAD.IADD R140, R78, 0x1, R141 ;  /* 0x000000014e8c7824 */ /* 0x000fe200078e028d */
[----:B------:R3:W4:Y:S04]  /*2e70*/  LDS.64 R2, [R142.X8+0x20] ;  /* 0x000020008e027984 */ /* 0x0007280000008a00 */
[----:B------:R-:W-:Y:S01]  /*2e80*/  ISETP.GE.AND P0, PT, R214, R140, PT ;  /* 0x0000008cd600720c */ /* 0x000fe20003f06270 */
[----:B------:R3:W0:Y:S04]  /*2e90*/  LDS.64 R4, [R142.X8+0x30] ;  /* 0x000030008e047984 */ /* 0x0006280000008a00 */
[----:B0-----:R3:W0:Y:S04]  /*2ea0*/  LDS.64 R6, [R142.X8+0x40] ;  /* 0x000040008e067984 */ /* 0x0016280000008a00 */
[----:B------:R3:W2:Y:S04]  /*2eb0*/  LDS.64 R8, [R142.X8+0x50] ;  /* 0x000050008e087984 */ /* 0x0006a80000008a00 */
[----:B------:R3:W1:Y:S04]  /*2ec0*/  LDS.64 R10, [R142.X8+0x60] ;  /* 0x000060008e0a7984 */ /* 0x0006680000008a00 */
[----:B------:R3:W0:Y:S04]  /*2ed0*/  LDS.64 R12, [R142.X8+0x70] ;  /* 0x000070008e0c7984 */ /* 0x0006280000008a00 */
[----:B------:R3:W0:Y:S04]  /*2ee0*/  LDS.64 R14, [R142.X8+0x80] ;  /* 0x000080008e0e7984 */ /* 0x0006280000008a00 */
[----:B------:R3:W0:Y:S04]  /*2ef0*/  LDS.64 R20, [R142.X8+0x90] ;  /* 0x000090008e147984 */ /* 0x0006280000008a00 */
[----:B--2---:R3:W2:Y:S04]  /*2f00*/  LDS.64 R28, [R142.X8+0xa0] ;  /* 0x0000a0008e1c7984 */ /* 0x0046a80000008a00 */
[----:B------:R3:W0:Y:S04]  /*2f10*/  LDS.64 R30, [R142.X8+0xb0] ;  /* 0x0000b0008e1e7984 */ /* 0x0006280000008a00 */
[----:B------:R3:W0:Y:S04]  /*2f20*/  LDS.64 R32, [R142.X8+0xc0] ;  /* 0x0000c0008e207984 */ /* 0x0006280000008a00 */
[----:B------:R3:W0:Y:S04]  /*2f30*/  LDS.64 R34, [R142.X8+0xd0] ;  /* 0x0000d0008e227984 */ /* 0x0006280000008a00 */
[----:B-1----:R3:W1:Y:S04]  /*2f40*/  LDS.64 R36, [R142.X8+0xe0] ;  /* 0x0000e0008e247984 */ /* 0x0026680000008a00 */
[----:B------:R3:W0:Y:S04]  /*2f50*/  LDS.64 R38, [R142.X8+0xf0] ;  /* 0x0000f0008e267984 */ /* 0x0006280000008a00 */
        /* <DEDUP_REMOVED lines=17> */
[----:B------:R3:W0:Y:S01]  /*3070*/  LDS.64 R74, [R142.X8+0x210] ;  /* 0x000210008e4a7984 */ /* 0x0006220000008a00 */
[----:B------:R-:W-:Y:S05]  /*3080*/  @P2 BRA `(.L_x_196) ;  /* 0x0000020000002947 */ /* 0x000fea0003800000 */
[----:B-12-4-:R1:W2:Y:S04]  /*3090*/  LDS.64 R76, [R142.X8+0x220] ;  /* 0x000220008e4c7984 */ /* 0x0162a80000008a00 */
[----:B------:R1:W4:Y:S04]  /*30a0*/  LDS.64 R78, [R142.X8+0x230] ;  /* 0x000230008e4e7984 */ /* 0x0003280000008a00 */
[----:B------:R1:W3:Y:S04]  /*30b0*/  LDS.64 R80, [R142.X8+0x240] ;  /* 0x000240008e507984 */ /* 0x0002e80000008a00 */
        /* <DEDUP_REMOVED lines=28> */
[----:B------:R1:W0:Y:S02]  /*3280*/  LDS.64 R138, [R142.X8+0x410] ;  /* 0x000410008e8a7984 */ /* 0x0002240000008a00 */
.L_x_196:
[----:B-1234-:R-:W-:Y:S01]  /*3290*/  BSSY B0, `(.L_x_197) ;  /* 0x00004e4000007945 */ /* 0x01efe20003800000 */
[----:B------:R-:W-:-:S02]  /*32a0*/  IMAD R144, R143, c[0x0][0x1d0], R18 ;  /* 0x000074008f907a24 */ /* 0x000fc400078e0212 */
[----:B------:R-:W-:Y:S01]  /*32b0*/  IMAD.SHL.U32 R143, R142, 0x4, RZ ;  /* 0x000000048e8f7824 */ /* 0x000fe200078e00ff */
[----:B------:R-:W-:Y:S05]  /*32c0*/  @P0 BRA `(.L_x_198) ;  /* 0x00004e0000000947 */ /* 0x000fea0003800000 */
[----:B------:R-:W-:Y:S02]  /*32d0*/  IMAD R142, R144, 0xe0, RZ ;  /* 0x000000e0908e7824 */ /* 0x000fe400078e02ff */
[----:B------:R-:W-:Y:S02]  /*32e0*/  IMAD R144, R23, c[0x0][0x1d8], R18 ;  /* 0x0000760017907a24 */ /* 0x000fe400078e0212 */
[--C-:B------:R-:W-:Y:S02]  /*32f0*/  IMAD R212, R212, c[0x0][0x1d4], R143.reuse ;  /* 0x00007500d4d47a24 */ /* 0x100fe400078e028f */
[--C-:B------:R-:W-:Y:S02]  /*3300*/  IMAD R213, R142, c[0x0][0x1d4], R143.reuse ;  /* 0x000075008ed57a24 */ /* 0x100fe400078e028f */
[----:B------:R-:W-:Y:S01]  /*3310*/  IMAD R143, R144, 0xe0, R143 ;  /* 0x000000e0908f7824 */ /* 0x000fe200078e028f */
[----:B------:R-:W-:Y:S01]  /*3320*/  SHF.R.S32.HI R216, RZ, 0x1f, R212 ;  /* 0x0000001fffd87819 */ /* 0x000fe200000114d4 */
[----:B------:R-:W-:Y:S01]  /*3330*/  IMAD.MOV.U32 R217, RZ, RZ, c[0x0][0x1e8] ;  /* 0x00007a00ffd97624 */ /* 0x000fe200078e00ff */
[----:B------:R-:W-:Y:S01]  /*3340*/  SHF.R.S32.HI R219, RZ, 0x1f, R213 ;  /* 0x0000001fffdb7819 */ /* 0x000fe200000114d5 */
[----:B------:R-:W-:Y:S01]  /*3350*/  IMAD.MOV.U32 R215, RZ, RZ, 0xe0 ;  /* 0x000000e0ffd77424 */ /* 0x000fe200078e00ff */
[----:B------:R-:W-:Y:S01]  /*3360*/  IADD3 R218, R143, 0x8, RZ ;  /* 0x000000088fda7810 */ /* 0x000fe20007ffe0ff */
[----:B------:R-:W-:Y:S01]  /*3370*/  IMAD.MOV.U32 R144, RZ, RZ, 0x2 ;  /* 0x00000002ff907424 */ /* 0x000fe200078e00ff */
[----:B------:R-:W-:Y:S01]  /*3380*/  IADD3 R217, R217, c[0x0][0x210], RZ ;  /* 0x00008400d9d97a10 */ /* 0x000fe20007ffe0ff */
[----:B------:R-:W-:-:S02]  /*3390*/  IMAD R215, R215, c[0x0][0x1d4], RZ ;  /* 0x00007500d7d77a24 */ /* 0x000fc400078e02ff */
[----:B------:R-:W-:-:S04]  /*33a0*/  IMAD.WIDE R144, R143, R144, c[0x0][0x230] ;  /* 0x00008c008f907625 */ /* 0x000fc800078e0290 */
.L_x_330:
[----:B------:R-:W-:Y:S01]  /*33b0*/  ISETP.NE.U32.AND P0, PT, RZ, c[0x0][0x200], PT ;  /* 0x00008000ff007a0c */ /* 0x000fe20003f05070 */
[----:B------:R-:W-:-:S03]  /*33c0*/  IMAD R221, R27, c[0x0][0x1d4], RZ ;  /* 0x000075001bdd7a24 */ /* 0x000fc600078e02ff */
[----:B------:R-:W-:-:S13]  /*33d0*/  ISETP.NE.AND.EX P0, PT, RZ, c[0x0][0x204], PT, P0 ;  /* 0x00008100ff007a0c */ /* 0x000fda0003f05300 */
[----:B------:R-:W-:Y:S02]  /*33e0*/  @P0 SHF.R.S32.HI R146, RZ, 0x1f, R214 ;  /* 0x0000001fff920819 */ /* 0x000fe400000114d6 */
[--C-:B------:R-:W-:Y:S02]  /*33f0*/  @P0 SHF.R.S32.HI R147, RZ, 0x1f, R221.reuse ;  /* 0x0000001fff930819 */ /* 0x100fe400000114dd */
[----:B------:R-:W-:-:S04]  /*3400*/  @P0 IADD3 R150, P1, P3, R214, c[0x0][0x200], R221 ;  /* 0x00008000d6960a10 */ /* 0x000fc80007b3e0dd */
[----:B------:R-:W-:-:S05]  /*3410*/  @P0 IADD3.X R151, R146, c[0x0][0x204], R147, P1, P3 ;  /* 0x0000810092970a10 */ /* 0x000fca0000fe6493 */
[----:B------:R-:W2:Y:S01]  /*3420*/  @P0 LDG.E.U8 R150, [R150.64] ;  /* 0x0000002496960981 */ /* 0x000ea2000c1e1100 */
[----:B------:R-:W-:Y:S01]  /*3430*/  IABS R223, c[0x0][0x1d4] ;  /* 0x0000750000df7a13 */ /* 0x000fe20000000000 */
[----:B------:R-:W-:Y:S01]  /*3440*/  BSSY B1, `(.L_x_199) ;  /* 0x000003b000017945 */ /* 0x000fe20003800000 */
[----:B------:R-:W-:Y:S02]  /*3450*/  IABS R220, R214 ;  /* 0x000000d600dc7213 */ /* 0x000fe40000000000 */
[----:B------:R-:W1:Y:S01]  /*3460*/  I2F.RP R224, R223 ;  /* 0x000000df00e07306 */ /* 0x000e620000209400 */
[----:B------:R-:W-:Y:S02]  /*3470*/  ISETP.GE.AND P3, PT, R214, RZ, PT ;  /* 0x000000ffd600720c */ /* 0x000fe40003f66270 */
[----:B------:R-:W-:-:S05]  /*3480*/  ISETP.NE.AND P4, PT, RZ, c[0x0][0x1d4], PT ;  /* 0x00007500ff007a0c */ /* 0x000fca0003f85270 */
[----:B-1----:R-:W1:Y:S02]  /*3490*/  MUFU.RCP R224, R224 ;  /* 0x000000e000e07308 */ /* 0x002e640000001000 */
[----:B-1----:R-:W-:-:S06]  /*34a0*/  IADD3 R225, R224, 0xffffffe, RZ ;  /* 0x0ffffffee0e17810 */ /* 0x002fcc0007ffe0ff */
[----:B------:R-:W1:Y:S02]  /*34b0*/  F2I.FTZ.U32.TRUNC.NTZ R147, R225 ;  /* 0x000000e100937305 */ /* 0x000e64000021f000 */
[----:B-1----:R-:W-:-:S04]  /*34c0*/  IMAD.MOV R146, RZ, RZ, -R147 ;  /* 0x000000ffff927224 */ /* 0x002fc800078e0a93 */
[----:B------:R-:W-:Y:S02]  /*34d0*/  IMAD R227, R146, R223, RZ ;  /* 0x000000df92e37224 */ /* 0x000fe400078e02ff */
[----:B------:R-:W-:-:S04]  /*34e0*/  IMAD.MOV.U32 R146, RZ, RZ, RZ ;  /* 0x000000ffff927224 */ /* 0x000fc800078e00ff */
[----:B------:R-:W-:-:S06]  /*34f0*/  IMAD.HI.U32 R227, R147, R227, R146 ;  /* 0x000000e393e37227 */ /* 0x000fcc00078e0092 */
[----:B------:R-:W-:-:S04]  /*3500*/  IMAD.HI.U32 R146, R227, R220, RZ ;  /* 0x000000dce3927227 */ /* 0x000fc800078e00ff */
[----:B------:R-:W-:-:S04]  /*3510*/  IMAD.MOV R147, RZ, RZ, -R146 ;  /* 0x000000ffff937224 */ /* 0x000fc800078e0a92 */
[----:B------:R-:W-:-:S05]  /*3520*/  IMAD R220, R223, R147, R220 ;  /* 0x00000093dfdc7224 */ /* 0x000fca00078e02dc */
[----:B------:R-:W-:-:S13]  /*3530*/  ISETP.GT.U32.AND P1, PT, R223, R220, PT ;  /* 0x000000dcdf00720c */ /* 0x000fda0003f24070 */
[----:B------:R-:W-:-:S05]  /*3540*/  @!P1 IMAD.IADD R220, R220, 0x1, -R223 ;  /* 0x00000001dcdc9824 */ /* 0x000fca00078e0adf */
[----:B------:R-:W-:-:S13]  /*3550*/  ISETP.GT.U32.AND P1, PT, R223, R220, PT ;  /* 0x000000dcdf00720c */ /* 0x000fda0003f24070 */
[----:B------:R-:W-:-:S04]  /*3560*/  @!P1 IMAD.IADD R220, R220, 0x1, -R223 ;  /* 0x00000001dcdc9824 */ /* 0x000fc800078e0adf */
[----:B------:R-:W-:Y:S01]  /*3570*/  @!P3 IMAD.MOV R220, RZ, RZ, -R220 ;  /* 0x000000ffffdcb224 */ /* 0x000fe200078e0adc */
[----:B------:R-:W-:-:S04]  /*3580*/  @!P4 LOP3.LUT R220, RZ, c[0x0][0x1d4], RZ, 0x33, !PT ;  /* 0x00007500ffdcca12 */ /* 0x000fc800078e33ff */
[----:B------:R-:W-:Y:S02]  /*3590*/  SHF.R.S32.HI R146, RZ, 0x1f, R220 ;  /* 0x0000001fff927819 */ /* 0x000fe400000114dc */
[----:B------:R-:W-:Y:S02]  /*35a0*/  IADD3 R147, P1, R220, R221, RZ ;  /* 0x000000dddc937210 */ /* 0x000fe40007f3e0ff */
[----:B--2---:R-:W-:Y:S02]  /*35b0*/  ISETP.NE.AND P0, PT, R150, RZ, P0 ;  /* 0x000000ff9600720c */ /* 0x004fe40000705270 */
[----:B------:R-:W-:Y:S02]  /*35c0*/  LEA.HI.X.SX32 R150, R221, R146, 0x1, P1 ;  /* 0x00000092dd967211 */ /* 0x000fe400008f0eff */
[----:B------:R-:W-:Y:S02]  /*35d0*/  ISETP.GE.AND P1, PT, R214, R16, PT ;  /* 0x00000010d600720c */ /* 0x000fe40003f26270 */
[----:B------:R-:W-:-:S04]  /*35e0*/  LEA R146, P3, R147, c[0x0][0x1a8], 0x2 ;  /* 0x00006a0093927a11 */ /* 0x000fc800078610ff */
[----:B------:R-:W-:-:S07]  /*35f0*/  LEA.HI.X R147, R147, c[0x0][0x1ac], R150, 0x2, P3 ;  /* 0x00006b0093937a11 */ /* 0x000fce00018f1496 */
[----:B------:R-:W-:Y:S05]  /*3600*/  @P1 BRA `(.L_x_200) ;  /* 0x000001e000001947 */ /* 0x000fea0003800000 */
[----:B------:R-:W-:Y:S01]  /*3610*/  IMAD.SHL.U32 R223, R220, 0x8, RZ ;  /* 0x00000008dcdf7824 */ /* 0x000fe200078e00ff */
[----:B------:R-:W-:Y:S01]  /*3620*/  BSSY B2, `(.L_x_201) ;  /* 0x000000d000027945 */ /* 0x000fe20003800000 */
[----:B------:R-:W-:-:S03]  /*3630*/  CS2R R148, SRZ ;  /* 0x0000000000947805 */ /* 0x000fc6000001ff00 */
[----:B------:R-:W-:-:S13]  /*3640*/  ISETP.GE.AND P3, PT, R223, R215, PT ;  /* 0x000000d7df00720c */ /* 0x000fda0003f66270 */
[----:B------:R-:W-:Y:S05]  /*3650*/  @P3 BRA `(.L_x_202) ;  /* 0x0000009000003947 */ /* 0x000fea0003800000 */
[----:B------:R-:W2:Y:S02]  /*3660*/  LDG.E R148, [R146.64] ;  /* 0x0000002492947981 */ /* 0x000ea4000c1e1900 */
[----:B--2---:R-:W-:-:S04]  /*3670*/  IMAD R148, R148, c[0x0][0x1d8], RZ ;  /* 0x0000760094947a24 */ /* 0x004fc800078e02ff */
[----:B------:R-:W-:-:S04]  /*3680*/  IMAD R148, R148, 0xe0, RZ ;  /* 0x000000e094947824 */ /* 0x000fc800078e02ff */
[----:B------:R-:W-:-:S05]  /*3690*/  IMAD R148, R148, c[0x0][0x1d4], R223 ;  /* 0x0000750094947a24 */ /* 0x000fca00078e02df */
[----:B------:R-:W-:-:S04]  /*36a0*/  IADD3 R149, P2, R213, R148, RZ ;  /* 0x00000094d5957210 */ /* 0x000fc80007f5e0ff */
[----:B------:R-:W-:Y:S02]  /*36b0*/  LEA.HI.X.SX32 R150, R148, R219, 0x1, P2 ;  /* 0x000000db94967211 */ /* 0x000fe400010f0eff */
[----:B------:R-:W-:-:S04]  /*36c0*/  LEA R148, P2, R149, c[0x0][0x198], 0x1 ;  /* 0x0000660095947a11 */ /* 0x000fc800078408ff */
[----:B------:R-:W-:-:S06]  /*36d0*/  LEA.HI.X R149, R149, c[0x0][0x19c], R150, 0x1, P2 ;  /* 0x0000670095957a11 */ /* 0x000fcc00010f0c96 */
[----:B------:R-:W5:Y:S03]  /*36e0*/  LDG.E.64 R148, [R148.64] ;  /* 0x0000002494947981 */ /* 0x000f66000c1e1b00 */
.L_x_202:
[----:B------:R-:W-:Y:S05]  /*36f0*/  BSYNC B2 ;  /* 0x0000000000027941 */ /* 0x000fea0003800000 */
.L_x_201:
[----:B------:R-:W-:Y:S02]  /*3700*/  ULDC UR4, c[0x0][0x1ec] ;  /* 0x00007b0000047ab9 */ /* 0x000fe40000000800 */
[----:B------:R-:W-:-:S06]  /*3710*/  UISETP.NE.AND UP0, UPT, URZ, UR4, UPT ;  /* 0x000000043f00728c */ /* 0x000fcc000bf05270 */
[----:B------:R-:W-:-:S13]  /*3720*/  PLOP3.LUT P2, PT, PT, PT, UP0, 0x80, 0x0 ;  /* 0x000000000000781c */ /* 0x000fda0003f4f008 */
[----:B------:R-:W-:Y:S05]  /*3730*/  @P2 BRA `(.L_x_200) ;  /* 0x000000b000002947 */ /* 0x000fea0003800000 */
[----:B------:R-:W-:-:S13]  /*3740*/  ISETP.NE.AND P5, PT, R222, RZ, PT ;  /* 0x000000ffde00720c */ /* 0x000fda0003fa5270 */
[----:B------:R-:W2:Y:S01]  /*3750*/  @P5 LDG.E.64 R150, [R144.64] ;  /* 0x0000002490965981 */ /* 0x000ea2000c1e1b00 */
[----:B-----5:R-:W-:Y:S01]  /*3760*/  HFMA2.MMA R148, R148, 1, 1, R76 ;  /* 0x3c003c0094947835 */ /* 0x020fe2000000004c */
[----:B------:R-:W-:Y:S01]  /*3770*/  @!P3 IADD3 R221, P4, R212, R223, RZ ;  /* 0x000000dfd4ddb210 */ /* 0x000fe20007f9e0ff */
[----:B------:R-:W-:-:S03]  /*3780*/  HADD2 R149, R149, R77 ;  /* 0x0000004d95957230 */ /* 0x000fc60000000000 */
[----:B------:R-:W-:Y:S02]  /*3790*/  @!P3 LEA.HI.X.SX32 R226, R223, R216, 0x1, P4 ;  /* 0x000000d8dfe2b211 */ /* 0x000fe400020f0eff */
[----:B------:R-:W-:-:S04]  /*37a0*/  @!P3 LEA R224, P4, R221, c[0x0][0x198], 0x1 ;  /* 0x00006600dde0ba11 */ /* 0x000fc800078808ff */
[----:B------:R-:W-:Y:S01]  /*37b0*/  @!P3 LEA.HI.X R225, R221, c[0x0][0x19c], R226, 0x1, P4 ;  /* 0x00006700dde1ba11 */ /* 0x000fe200020f0ce2 */
[----:B--2---:R-:W-:Y:S01]  /*37c0*/  @P5 HFMA2.MMA R149, R149, R151, -RZ ;  /* 0x0000009795955235 */ /* 0x004fe200001000ff */
[----:B------:R-:W-:-:S06]  /*37d0*/  @P5 HMUL2 R148, R148, R150 ;  /* 0x0000009694945232 */ /* 0x000fcc0000000000 */
[----:B------:R1:W-:Y:S04]  /*37e0*/  @!P3 STG.E.64 [R224.64], R148 ;  /* 0x00000094e000b986 */ /* 0x0003e8000c101b24 */
.L_x_200:
[----:B------:R-:W-:Y:S05]  /*37f0*/  BSYNC B1 ;  /* 0x0000000000017941 */ /* 0x000fea0003800000 */
.L_x_199:
[----:B------:R-:W-:Y:S01]  /*3800*/  IMAD.MOV.U32 R151, RZ, RZ, 0x2 ;  /* 0x00000002ff977424 */ /* 0x000fe200078e00ff */
[----:B------:R-:W-:Y:S03]  /*3810*/  BSSY B1, `(.L_x_203) ;  /* 0x0000022000017945 */ /* 0x000fe60003800000 */
[----:B------:R-:W-:Y:S01]  /*3820*/  IMAD.WIDE R150, R218, R151, c[0x0][0x230] ;  /* 0x00008c00da967625 */ /* 0x000fe200078e0297 */
[----:B------:R-:W-:Y:S05]  /*3830*/  @P1 BRA `(.L_x_204) ;  /* 0x000001f000001947 */ /* 0x000fea0003800000 */
[----:B------:R-:W-:Y:S01]  /*3840*/  IADD3 R152, R220, c[0x0][0x1d4], RZ ;  /* 0x00007500dc987a10 */ /* 0x000fe20007ffe0ff */
[----:B------:R-:W-:Y:S04]  /*3850*/  BSSY B2, `(.L_x_205) ;  /* 0x000000e000027945 */ /* 0x000fe80003800000 */
[----:B------:R-:W-:-:S02]  /*3860*/  IMAD.SHL.U32 R223, R152, 0x8, RZ ;  /* 0x0000000898df7824 */ /* 0x000fc400078e00ff */
        /* <DEDUP_REMOVED lines=8> */
[----:B-1----:R-:W-:Y:S02]  /*38f0*/  LEA.HI.X.SX32 R224, R152, R219, 0x1, P2 ;  /* 0x000000db98e07211 */ /* 0x002fe400010f0eff */
[----:B------:R-:W-:-:S04]  /*3900*/  LEA R152, P2, R153, c[0x0][0x198], 0x1 ;  /* 0x0000660099987a11 */ /* 0x000fc800078408ff */
[----:B------:R-:W-:-:S06]  /*3910*/  LEA.HI.X R153, R153, c[0x0][0x19c], R224, 0x1, P2 ;  /* 0x0000670099997a11 */ /* 0x000fcc00010f0ce0 */
[----:B------:R-:W5:Y:S03]  /*3920*/  LDG.E.64 R152, [R152.64] ;  /* 0x0000002498987981 */ /* 0x000f66000c1e1b00 */
.L_x_206:
[----:B------:R-:W-:Y:S05]  /*3930*/  BSYNC B2 ;  /* 0x0000000000027941 */ /* 0x000fea0003800000 */
.L_x_205:
[----:B------:R-:W-:Y:S02]  /*3940*/  ULDC UR4, c[0x0][0x1ec] ;  /* 0x00007b0000047ab9 */ /* 0x000fe40000000800 */
[----:B------:R-:W-:-:S06]  /*3950*/  UISETP.NE.AND UP0, UPT, URZ, UR4, UPT ;  /* 0x000000043f00728c */ /* 0x000fcc000bf05270 */
[----:B------:R-:W-:-:S13]  /*3960*/  PLOP3.LUT P2, PT, PT, PT, UP0, 0x80, 0x0 ;  /* 0x000000000000781c */ /* 0x000fda0003f4f008 */
[----:B------:R-:W-:Y:S05]  /*3970*/  @P2 BRA `(.L_x_204) ;  /* 0x000000b000002947 */ /* 0x000fea0003800000 */
[----:B------:R-:W-:-:S13]  /*3980*/  ISETP.NE.AND P5, PT, R222, RZ, PT ;  /* 0x000000ffde00720c */ /* 0x000fda0003fa5270 */
[----:B-1----:R-:W2:Y:S01]  /*3990*/  @P5 LDG.E.64 R224, [R150.64] ;  /* 0x0000002496e05981 */ /* 0x002ea2000c1e1b00 */
[----:B------:R-:W-:Y:S01]  /*39a0*/  @!P3 IADD3 R221, P4, R212, R223, RZ ;  /* 0x000000dfd4ddb210 */ /* 0x000fe20007f9e0ff */
[----:B-----5:R-:W-:Y:S01]  /*39b0*/  HFMA2.MMA R153, R153, 1, 1, R79 ;  /* 0x3c003c0099997835 */ /* 0x020fe2000000004f */
[----:B------:R-:W-:Y:S02]  /*39c0*/  HADD2 R152, R152, R78 ;  /* 0x0000004e98987230 */ /* 0x000fe40000000000 */
[----:B------:R-:W-:Y:S02]  /*39d0*/  @!P3 LEA.HI.X.SX32 R228, R223, R216, 0x1, P4 ;  /* 0x000000d8dfe4b211 */ /* 0x000fe400020f0eff */
[----:B------:R-:W-:-:S04]  /*39e0*/  @!P3 LEA R226, P4, R221, c[0x0][0x198], 0x1 ;  /* 0x00006600dde2ba11 */ /* 0x000fc800078808ff */
[----:B------:R-:W-:Y:S01]  /*39f0*/  @!P3 LEA.HI.X R227, R221, c[0x0][0x19c], R228, 0x1, P4 ;  /* 0x00006700dde3ba11 */ /* 0x000fe200020f0ce4 */
[----:B--2---:R-:W-:Y:S01]  /*3a00*/  @P5 HFMA2.MMA R153, R153, R225, -RZ ;  /* 0x000000e199995235 */ /* 0x004fe200001000ff */
[----:B------:R-:W-:-:S06]  /*3a10*/  @P5 HMUL2 R152, R152, R224 ;  /* 0x000000e098985232 */ /* 0x000fcc0000000000 */
[----:B------:R1:W-:Y:S04]  /*3a20*/  @!P3 STG.E.64 [R226.64], R152 ;  /* 0x00000098e200b986 */ /* 0x0003e8000c101b24 */
.L_x_204:
[----:B------:R-:W-:Y:S05]  /*3a30*/  BSYNC B1 ;  /* 0x0000000000017941 */ /* 0x000fea0003800000 */
.L_x_203:
[----:B------:R-:W-:Y:S01]  /*3a40*/  BSSY B1, `(.L_x_207) ;  /* 0x0000022000017945 */ /* 0x000fe20003800000 */
[----:B------:R-:W-:Y:S05]  /*3a50*/  @P1 BRA `(.L_x_208) ;  /* 0x0000020000001947 */ /* 0x000fea0003800000 */
[----:B------:R-:W-:Y:S01]  /*3a60*/  IMAD.MOV.U32 R155, RZ, RZ, c[0x0][0x1d4] ;  /* 0x00007500ff9b7624 */ /* 0x000fe200078e00ff */
[----:B------:R-:W-:Y:S03]  /*3a70*/  BSSY B2, `(.L_x_209) ;  /* 0x000000f000027945 */ /* 0x000fe60003800000 */
[----:B------:R-:W-:-:S04]  /*3a80*/  IMAD R154, R155, 0x2, R220 ;  /* 0x000000029b9a7824 */ /* 0x000fc800078e02dc */
[----:B------:R-:W-:Y:S02]  /*3a90*/  IMAD.SHL.U32 R223, R154, 0x8, RZ ;  /* 0x000000089adf7824 */ /* 0x000fe400078e00ff */
        /* <DEDUP_REMOVED lines=12> */
.L_x_210:
[----:B------:R-:W-:Y:S05]  /*3b60*/  BSYNC B2 ;  /* 0x0000000000027941 */ /* 0x000fea0003800000 */
.L_x_209:
[----:B------:R-:W-:Y:S02]  /*3b70*/  ULDC UR4, c[0x0][0x1ec] ;  /* 0x00007b0000047ab9 */ /* 0x000fe40000000800 */
[----:B------:R-:W-:-:S06]  /*3b80*/  UISETP.NE.AND UP0, UPT, URZ, UR4, UPT ;  /* 0x000000043f00728c */ /* 0x000fcc000bf05270 */
[----:B------:R-:W-:-:S13]  /*3b90*/  PLOP3.LUT P2, PT, PT, PT, UP0, 0x80, 0x0 ;  /* 0x000000000000781c */ /* 0x000fda0003f4f008 */
[----:B------:R-:W-:Y:S05]  /*3ba0*/  @P2 BRA `(.L_x_208) ;  /* 0x000000b000002947 */ /* 0x000fea0003800000 */
[----:B------:R-:W-:-:S13]  /*3bb0*/  ISETP.NE.AND P5, PT, R222, RZ, PT ;  /* 0x000000ffde00720c */ /* 0x000fda0003fa5270 */
[----:B-1----:R-:W2:Y:S01]  /*3bc0*/  @P5 LDG.E.64 R224, [R150.64+0x10] ;  /* 0x0000102496e05981 */ /* 0x002ea2000c1e1b00 */
        /* <DEDUP_REMOVED lines=9> */
.L_x_208:
[----:B------:R-:W-:Y:S05]  /*3c60*/  BSYNC B1 ;  /* 0x0000000000017941 */ /* 0x000fea0003800000 */
.L_x_207:
[----:B------:R-:W-:Y:S01]  /*3c70*/  BSSY B1, `(.L_x_211) ;  /* 0x0000022000017945 */ /* 0x000fe20003800000 */
[----:B------:R-:W-:Y:S05]  /*3c80*/  @P1 BRA `(.L_x_212) ;  /* 0x0000020000001947 */ /* 0x000fea0003800000 */
[----:B------:R-:W-:Y:S01]  /*3c90*/  IMAD.MOV.U32 R157, RZ, RZ, 0x3 ;  /* 0x00000003ff9d7424 */ /* 0x000fe200078e00ff */
[----:B------:R-:W-:Y:S03]  /*3ca0*/  BSSY B2, `(.L_x_213) ;  /* 0x000000f000027945 */ /* 0x000fe60003800000 */
[----:B------:R-:W-:-:S04]  /*3cb0*/  IMAD R156, R157, c[0x0][0x1d4], R220 ;  /* 0x000075009d9c7a24 */ /* 0x000fc800078e02dc */
        /* <DEDUP_REMOVED lines=13> */
.L_x_214:
[----:B------:R-:W-:Y:S05]  /*3d90*/  BSYNC B2 ;  /* 0x0000000000027941 */ /* 0x000fea0003800000 */
.L_x_213:
[----:B------:R-:W-:Y:S02]  /*3da0*/  ULDC UR4, c[0x0][0x1ec] ;  /* 0x00007b0000047ab9 */ /* 0x000fe40000000800 */
[----:B------:R-:W-:-:S06]  /*3db0*/  UISETP.NE.AND UP0, UPT, URZ, UR4, UPT ;  /* 0x000000043f00728c */ /* 0x000fcc000bf05270 */
[----:B------:R-:W-:-:S13]  /*3dc0*/  PLOP3.LUT P2, PT, PT, PT, UP0, 0x80, 0x0 ;  /* 0x000000000000781c */ /* 0x000fda0003f4f008 */
[----:B------:R-:W-:Y:S05]  /*3dd0*/  @P2 BRA `(.L_x_212) ;  /* 0x000000b000002947 */ /* 0x000fea0003800000 */
[----:B------:R-:W-:-:S13]  /*3de0*/  ISETP.NE.AND P5, PT, R222, RZ, PT ;  /* 0x000000ffde00720c */ /* 0x000fda0003fa5270 */
[----:B-1----:R-:W2:Y:S01]  /*3df0*/  @P5 LDG.E.64 R224, [R150.64+0x20] ;  /* 0x0000202496e05981 */ /* 0x002ea2000c1e1b00 */
[----:B------:R-:W-:Y:S01]  /*3e00*/  @!P3 IADD3 R221, P4, R212, R223, RZ ;  /* 0x000000dfd4ddb210 */ /* 0x000fe20007f9e0ff */
[----:B0----5:R-:W-:Y:S01]  /*3e10*/  HFMA2.MMA R157, R157, 1, 1, R83 ;  /* 0x3c003c009d9d7835 */ /* 0x021fe20000000053 */
[----:B------:R-:W-:Y:S02]  /*3e20*/  HADD2 R156, R156, R82 ;  /* 0x000000529c9c7230 */ /* 0x000fe40000000000 */
[----:B------:R-:W-:Y:S02]  /*3e30*/  @!P3 LEA.HI.X.SX32 R228, R223, R216, 0x1, P4 ;  /* 0x000000d8dfe4b211 */ /* 0x000fe400020f0eff */
[----:B------:R-:W-:-:S04]  /*3e40*/  @!P3 LEA R226, P4, R221, c[0x0][0x198], 0x1 ;  /* 0x00006600dde2ba11 */ /* 0x000fc800078808ff */
[----:B------:R-:W-:Y:S01]  /*3e50*/  @!P3 LEA.HI.X R227, R221, c[0x0][0x19c], R228, 0x1, P4 ;  /* 0x00006700dde3ba11 */ /* 0x000fe200020f0ce4 */
[----:B--2---:R-:W-:Y:S01]  /*3e60*/  @P5 HFMA2.MMA R157, R157, R225, -RZ ;  /* 0x000000e19d9d5235 */ /* 0x004fe200001000ff */
[----:B------:R-:W-:-:S06]  /*3e70*/  @P5 HMUL2 R156, R156, R224 ;  /* 0x000000e09c9c5232 */ /* 0x000fcc0000000000 */
[----:B------:R0:W-:Y:S04]  /*3e80*/  @!P3 STG.E.64 [R226.64], R156 ;  /* 0x0000009ce200b986 */ /* 0x0001e8000c101b24 */
.L_x_212:
[----:B------:R-:W-:Y:S05]  /*3e90*/  BSYNC B1 ;  /* 0x0000000000017941 */ /* 0x000fea0003800000 */
.L_x_211:
[----:B------:R-:W-:Y:S01]  /*3ea0*/  BSSY B1, `(.L_x_215) ;  /* 0x0000022000017945 */ /* 0x000fe20003800000 */
[----:B------:R-:W-:Y:S01]  /*3eb0*/  IMAD.MOV.U32 R221, RZ, RZ, c[0x0][0x1d4] ;  /* 0x00007500ffdd7624 */ /* 0x000fe200078e00ff */
[----:B------:R-:W-:Y:S05]  /*3ec0*/  @P1 BRA `(.L_x_216) ;  /* 0x000001f000001947 */ /* 0x000fea0003800000 */
[----:B------:R-:W-:Y:S01]  /*3ed0*/  IMAD R158, R221, 0x4, R220 ;  /* 0x00000004dd9e7824 */ /* 0x000fe200078e02dc */
[----:B------:R-:W-:Y:S03]  /*3ee0*/  BSSY B2, `(.L_x_217) ;  /* 0x000000e000027945 */ /* 0x000fe60003800000 */
[----:B01----:R-:W-:Y:S02]  /*3ef0*/  IMAD.SHL.U32 R227, R158, 0x8, RZ ;  /* 0x000000089ee37824 */ /* 0x003fe400078e00ff */
        /* <DEDUP_REMOVED lines=12> */
.L_x_218:
[----:B------:R-:W-:Y:S05]  /*3fc0*/  BSYNC B2 ;  /* 0x0000000000027941 */ /* 0x000fea0003800000 */
.L_x_217:
[----:B------:R-:W-:Y:S02]  /*3fd0*/  ULDC UR4, c[0x0][0x1ec] ;  /* 0x00007b0000047ab9 */ /* 0x000fe40000000800 */
[----:B------:R-:W-:-:S06]  /*3fe0*/  UISETP.NE.AND UP0, UPT, URZ, UR4, UPT ;  /* 0x000000043f00728c */ /* 0x000fcc000bf05270 */
[----:B------:R-:W-:-:S13]  /*3ff0*/  PLOP3.LUT P2, PT, PT, PT, UP0, 0x80, 0x0 ;  /* 0x000000000000781c */ /* 0x000fda0003f4f008 */
[----:B------:R-:W-:Y:S05]  /*4000*/  @P2 BRA `(.L_x_216) ;  /* 0x000000b000002947 */ /* 0x000fea0003800000 */
[----:B------:R-:W-:-:S13]  /*4010*/  ISETP.NE.AND P5, PT, R222, RZ, PT ;  /* 0x000000ffde00720c */ /* 0x000fda0003fa5270 */
[----:B------:R-:W2:Y:S01]  /*4020*/  @P5 LDG.E.64 R224, [R150.64+0x30] ;  /* 0x0000302496e05981 */ /* 0x000ea2000c1e1b00 */
        /* <DEDUP_REMOVED lines=9> */
.L_x_216:
[----:B------:R-:W-:Y:S05]  /*40c0*/  BSYNC B1 ;  /* 0x0000000000017941 */ /* 0x000fea0003800000 */
.L_x_215:
[----:B------:R-:W-:Y:S01]  /*40d0*/  BSSY B1, `(.L_x_219) ;  /* 0x0000021000017945 */ /* 0x000fe20003800000 */
        /* <DEDUP_REMOVED lines=16> */
.L_x_222:
[----:B------:R-:W-:Y:S05]  /*41e0*/  BSYNC B2 ;  /* 0x0000000000027941 */ /* 0x000fea0003800000 */
.L_x_221:
        /* <DEDUP_REMOVED lines=15> */
.L_x_220:
[----:B------:R-:W-:Y:S05]  /*42e0*/  BSYNC B1 ;  /* 0x0000000000017941 */ /* 0x000fea0003800000 */
.L_x_219:
        /* <DEDUP_REMOVED lines=17> */
.L_x_226:
[----:B------:R-:W-:Y:S05]  /*4400*/  BSYNC B2 ;  /* 0x0000000000027941 */ /* 0x000fea0003800000 */
.L_x_225:
        /* <DEDUP_REMOVED lines=15> */
.L_x_224:
[----:B------:R-:W-:Y:S05]  /*4500*/  BSYNC B1 ;  /* 0x0000000000017941 */ /* 0x000fea0003800000 */
.L_x_223:
        /* <DEDUP_REMOVED lines=17> */
.L_x_230:
[----:B------:R-:W-:Y:S05]  /*4620*/  BSYNC B2 ;  /* 0x0000000000027941 */ /* 0x000fea0003800000 */
.L_x_229:
        /* <DEDUP_REMOVED lines=15> */
.L_x_228:
[----:B------:R-:W-:Y:S05]  /*4720*/  BSYNC B1 ;  /* 0x0000000000017941 */ /* 0x000fea0003800000 */
.L_x_227:
        /* <DEDUP_REMOVED lines=17> */
.L_x_234:
[----:B------:R-:W-:Y:S05]  /*4840*/  BSYNC B2 ;  /* 0x0000000000027941 */ /* 0x000fea0003800000 */
.L_x_233:
        /* <DEDUP_REMOVED lines=15> */
.L_x_232:
[----:B------:R-:W-:Y:S05]  /*4940*/  BSYNC B1 ;  /* 0x0000000000017941 */ /* 0x000fea0003800000 */
.L_x_231:
        /* <DEDUP_REMOVED lines=17> */
.L_x_238:
[----:B------:R-:W-:Y:S05]  /*4a60*/  BSYNC B2 ;  /* 0x0000000000027941 */ /* 0x000fea0003800000 */
.L_x_237:
        /* <DEDUP_REMOVED lines=15> */
.L_x_236:
[----:B------:R-:W-:Y:S05]  /*4b60*/  BSYNC B1 ;  /* 0x0000000000017941 */ /* 0x000fea0003800000 */
.L_x_235:
        /* <DEDUP_REMOVED lines=17> */
.L_x_242:
[----:B------:R-:W-:Y:S05]  /*4c80*/  BSYNC B2 ;  /* 0x0000000000027941 */ /* 0x000fea0003800000 */
.L_x_241:
        /* <DEDUP_REMOVED lines=15> */
.L_x_240:
[----:B------:R-:W-:Y:S05]  /*4d80*/  BSYNC B1 ;  /* 0x0000000000017941 */ /* 0x000fea0003800000 */
.L_x_239:
        /* <DEDUP_REMOVED lines=17> */
.L_x_246:
[----:B------:R-:W-:Y:S05]  /*4ea0*/  BSYNC B2 ;  /* 0x0000000000027941 */ /* 0x000fea0003800000 */
.L_x_245:
        /* <DEDUP_REMOVED lines=15> */
.L_x_244:
[----:B------:R-:W-:Y:S05]  /*4fa0*/  BSYNC B1 ;  /* 0x0000000000017941 */ /* 0x000fea0003800000 */
.L_x_243:
        /* <DEDUP_REMOVED lines=17> */
.L_x_250:
[----:B------:R-:W-:Y:S05]  /*50c0*/  BSYNC B2 ;  /* 0x0000000000027941 */ /* 0x000fea0003800000 */
.L_x_249:
        /* <DEDUP_REMOVED lines=15> */
.L_x_248:
[----:B------:R-:W-:Y:S05]  /*51c0*/  BSYNC B1 ;  /* 0x0000000000017941 */ /* 0x000fea0003800000 */
.L_x_247:
        /* <DEDUP_REMOVED lines=17> */
.L_x_254:
[----:B------:R-:W-:Y:S05]  /*52e0*/  BSYNC B2 ;  /* 0x0000000000027941 */ /* 0x000fea0003800000 */
.L_x_253:
        /* <DEDUP_REMOVED lines=15> */
.L_x_252:
[----:B------:R-:W-:Y:S05]  /*53e0*/  BSYNC B1 ;  /* 0x0000000000017941 */ /* 0x000fea0003800000 */
.L_x_251:
        /* <DEDUP_REMOVED lines=17> */
.L_x_258:
[----:B------:R-:W-:Y:S05]  /*5500*/  BSYNC B2 ;  /* 0x0000000000027941 */ /* 0x000fea0003800000 */
.L_x_257:
        /* <DEDUP_REMOVED lines=15> */
.L_x_256:
[----:B------:R-:W-:Y:S05]  /*5600*/  BSYNC B1 ;  /* 0x0000000000017941 */ /* 0x000fea0003800000 */
.L_x_255:
        /* <DEDUP_REMOVED lines=17> */
.L_x_262:
[----:B------:R-:W-:Y:S05]  /*5720*/  BSYNC B2 ;  /* 0x0000000000027941 */ /* 0x000fea0003800000 */
.L_x_261:
        /* <DEDUP_REMOVED lines=15> */
.L_x_260:
[----:B------:R-:W-:Y:S05]  /*5820*/  BSYNC B1 ;  /* 0x0000000000017941 */ /* 0x000fea0003800000 */
.L_x_259:
        /* <DEDUP_REMOVED lines=17> */
.L_x_266:
[----:B------:R-:W-:Y:S05]  /*5940*/  BSYNC B2 ;  /* 0x0000000000027941 */ /* 0x000fea0003800000 */
.L_x_265:
        /* <DEDUP_REMOVED lines=15> */
.L_x_264:
[----:B------:R-:W-:Y:S05]  /*5a40*/  BSYNC B1 ;  /* 0x0000000000017941 */ /* 0x000fea0003800000 */
.L_x_263:
        /* <DEDUP_REMOVED lines=17> */
.L_x_270:
[----:B------:R-:W-:Y:S05]  /*5b60*/  BSYNC B2 ;  /* 0x0000000000027941 */ /* 0x000fea0003800000 */
.L_x_269:
        /* <DEDUP_REMOVED lines=15> */
.L_x_268:
[----:B------:R-:W-:Y:S05]  /*5c60*/  BSYNC B1 ;  /* 0x0000000000017941 */ /* 0x000fea0003800000 */
.L_x_267:
        /* <DEDUP_REMOVED lines=17> */
.L_x_274:
[----:B------:R-:W-:Y:S05]  /*5d80*/  BSYNC B2 ;  /* 0x0000000000027941 */ /* 0x000fea0003800000 */
.L_x_273:
        /* <DEDUP_REMOVED lines=15> */
.L_x_272:
[----:B------:R-:W-:Y:S05]  /*5e80*/  BSYNC B1 ;  /* 0x0000000000017941 */ /* 0x000fea0003800000 */
.L_x_271:
        /* <DEDUP_REMOVED lines=17> */
.L_x_278:
[----:B------:R-:W-:Y:S05]  /*5fa0*/  BSYNC B2 ;  /* 0x0000000000027941 */ /* 0x000fea0003800000 */
.L_x_277:
        /* <DEDUP_REMOVED lines=15> */
.L_x_276:
[----:B------:R-:W-:Y:S05]  /*60a0*/  BSYNC B1 ;  /* 0x0000000000017941 */ /* 0x000fea0003800000 */
.L_x_275:
        /* <DEDUP_REMOVED lines=17> */
.L_x_282:
[----:B------:R-:W-:Y:S05]  /*61c0*/  BSYNC B2 ;  /* 0x0000000000027941 */ /* 0x000fea0003800000 */
.L_x_281:
        /* <DEDUP_REMOVED lines=15> */
.L_x_280:
[----:B------:R-:W-:Y:S05]  /*62c0*/  BSYNC B1 ;  /* 0x0000000000017941 */ /* 0x000fea0003800000 */
.L_x_279:
        /* <DEDUP_REMOVED lines=17> */
.L_x_286:
[----:B------:R-:W-:Y:S05]  /*63e0*/  BSYNC B2 ;  /* 0x0000000000027941 */ /* 0x000fea0003800000 */
.L_x_285:
        /* <DEDUP_REMOVED lines=15> */
.L_x_284:
[----:B------:R-:W-:Y:S05]  /*64e0*/  BSYNC B1 ;  /* 0x0000000000017941 */ /* 0x000fea0003800000 */
.L_x_283:
        /* <DEDUP_REMOVED lines=17> */
.L_x_290:
[----:B------:R-:W-:Y:S05]  /*6600*/  BSYNC B2 ;  /* 0x0000000000027941 */ /* 0x000fea0003800000 */
.L_x_289:
        /* <DEDUP_REMOVED lines=15> */
.L_x_288:
[----:B------:R-:W-:Y:S05]  /*6700*/  BSYNC B1 ;  /* 0x0000000000017941 */ /* 0x000fea0003800000 */
.L_x_287:
        /* <DEDUP_REMOVED lines=17> */
.L_x_294:
[----:B------:R-:W-:Y:S05]  /*6820*/  BSYNC B2 ;  /* 0x0000000000027941 */ /* 0x000fea0003800000 */
.L_x_293:
        /* <DEDUP_REMOVED lines=15> */
.L_x_292:
[----:B------:R-:W-:Y:S05]  /*6920*/  BSYNC B1 ;  /* 0x0000000000017941 */ /* 0x000fea0003800000 */
.L_x_291:
        /* <DEDUP_REMOVED lines=17> */
.L_x_298:
[----:B------:R-:W-:Y:S05]  /*6a40*/  BSYNC B2 ;  /* 0x0000000000027941 */ /* 0x000fea0003800000 */
.L_x_297:
        /* <DEDUP_REMOVED lines=15> */
.L_x_296:
[----:B------:R-:W-:Y:S05]  /*6b40*/  BSYNC B1 ;  /* 0x0000000000017941 */ /* 0x000fea0003800000 */
.L_x_295:
        /* <DEDUP_REMOVED lines=17> */
.L_x_302:
[----:B------:R-:W-:Y:S05]  /*6c60*/  BSYNC B2 ;  /* 0x0000000000027941 */ /* 0x000fea0003800000 */
.L_x_301:
        /* <DEDUP_REMOVED lines=15> */
.L_x_300:
[----:B------:R-:W-:Y:S05]  /*6d60*/  BSYNC B1 ;  /* 0x0000000000017941 */ /* 0x000fea0003800000 */
.L_x_299:
        /* <DEDUP_REMOVED lines=17> */
.L_x_306:
[----:B------:R-:W-:Y:S05]  /*6e80*/  BSYNC B2 ;  /* 0x0000000000027941 */ /* 0x000fea0003800000 */
.L_x_305:
        /* <DEDUP_REMOVED lines=15> */
.L_x_304:
[----:B------:R-:W-:Y:S05]  /*6f80*/  BSYNC B1 ;  /* 0x0000000000017941 */ /* 0x000fea0003800000 */
.L_x_303:
        /* <DEDUP_REMOVED lines=17> */
.L_x_310:
[----:B------:R-:W-:Y:S05]  /*70a0*/  BSYNC B2 ;  /* 0x0000000000027941 */ /* 0x000fea0003800000 */
.L_x_309:
        /* <DEDUP_REMOVED lines=15> */
.L_x_308:
[----:B------:R-:W-:Y:S05]  /*71a0*/  BSYNC B1 ;  /* 0x0000000000017941 */ /* 0x000fea0003800000 */
.L_x_307:
        /* <DEDUP_REMOVED lines=17> */
.L_x_314:
[----:B------:R-:W-:Y:S05]  /*72c0*/  BSYNC B2 ;  /* 0x0000000000027941 */ /* 0x000fea0003800000 */
.L_x_313:
        /* <DEDUP_REMOVED lines=15> */
.L_x_312:
[----:B------:R-:W-:Y:S05]  /*73c0*/  BSYNC B1 ;  /* 0x0000000000017941 */ /* 0x000fea0003800000 */
.L_x_311:
        /* <DEDUP_REMOVED lines=17> */
.L_x_318:
[----:B------:R-:W-:Y:S05]  /*74e0*/  BSYNC B2 ;  /* 0x0000000000027941 */ /* 0x000fea0003800000 */
.L_x_317:
        /* <DEDUP_REMOVED lines=15> */
.L_x_316:
[----:B------:R-:W-:Y:S05]  /*75e0*/  BSYNC B1 ;  /* 0x0000000000017941 */ /* 0x000fea0003800000 */
.L_x_315:
        /* <DEDUP_REMOVED lines=17> */
.L_x_322:
[----:B------:R-:W-:Y:S05]  /*7700*/  BSYNC B2 ;  /* 0x0000000000027941 */ /* 0x000fea0003800000 */
.L_x_321:
        /* <DEDUP_REMOVED lines=15> */
.L_x_320:
[----:B------:R-:W-:Y:S05]  /*7800*/  BSYNC B1 ;  /* 0x0000000000017941 */ /* 0x000fea0003800000 */
.L_x_319:
[----:B------:R-:W-:Y:S01]  /*7810*/  BSSY B1, `(.L_x_323) ;  /* 0x0000021000017945 */ /* 0x000fe20003800000 */
[----:B------:R-:W-:Y:S01]  /*7820*/  IMAD R220, R221, 0x1f, R220 ;  /* 0x0000001fdddc7824 */ /* 0x000fe200078e02dc */
        /* <DEDUP_REMOVED lines=15> */
.L_x_326:
[----:B------:R-:W-:Y:S05]  /*7920*/  BSYNC B2 ;  /* 0x0000000000027941 */ /* 0x000fea0003800000 */
.L_x_325:
[----:B------:R-:W-:Y:S02]  /*7930*/  ULDC UR4, c[0x0][0x1ec] ;  /* 0x00007b0000047ab9 */ /* 0x000fe40000000800 */
[----:B------:R-:W-:-:S06]  /*7940*/  UISETP.NE.AND UP0, UPT, URZ, UR4, UPT ;  /* 0x000000043f00728c */ /* 0x000fcc000bf05270 */
[----:B------:R-:W-:-:S13]  /*7950*/  PLOP3.LUT P2, PT, PT, PT, UP0, 0x80, 0x0 ;  /* 0x000000000000781c */ /* 0x000fda0003f4f008 */
[----:B------:R-:W-:Y:S05]  /*7960*/  @P2 BRA `(.L_x_324) ;  /* 0x000000b000002947 */ /* 0x000fea0003800000 */
[----:B------:R-:W-:-:S13]  /*7970*/  ISETP.NE.AND P5, PT, R222, RZ, PT ;  /* 0x000000ffde00720c */ /* 0x000fda0003fa5270 */
[----:B------:R-:W2:Y:S01]  /*7980*/  @P5 LDG.E.64 R150, [R150.64+0x1e0] ;  /* 0x0001e02496965981 */ /* 0x000ea2000c1e1b00 */
        /* <DEDUP_REMOVED lines=9> */
.L_x_324:
[----:B------:R-:W-:Y:S05]  /*7a20*/  BSYNC B1 ;  /* 0x0000000000017941 */ /* 0x000fea0003800000 */
.L_x_323:
[----:B0----5:R-:W-:Y:S01]  /*7a30*/  HMUL2 R146, R2, R148 ;  /* 0x0000009402927232 */ /* 0x021fe20000000000 */
[----:B------:R-:W-:Y:S01]  /*7a40*/  HFMA2.MMA R147, R3, R149, -RZ ;  /* 0x0000009503937235 */ /* 0x000fe200001000ff */
[----:B-1----:R-:W-:-:S04]  /*7a50*/  LOP3.LUT R224, R22, 0x1, RZ, 0xc0, !PT ;  /* 0x0000000116e07812 */ /* 0x002fc800078ec0ff */
[----:B------:R-:W-:-:S05]  /*7a60*/  HFMA2.MMA R146, R4, R152, R146 ;  /* 0x0000009804927235 */ /* 0x000fca0000000092 */
[----:B------:R-:W-:Y:S01]  /*7a70*/  HFMA2 R147, R5, R153, R147 ;  /* 0x0000009905937231 */ /* 0x000fe20000000093 */
[----:B------:R-:W-:-:S03]  /*7a80*/  HFMA2.MMA R146, R6, R154, R146 ;  /* 0x0000009a06927235 */ /* 0x000fc60000000092 */
[----:B------:R-:W-:-:S03]  /*7a90*/  HFMA2 R147, R7, R155, R147 ;  /* 0x0000009b07937231 */ /* 0x000fc60000000093 */
[----:B------:R-:W-:Y:S01]  /*7aa0*/  HFMA2.MMA R146, R8, R156, R146 ;  /* 0x0000009c08927235 */ /* 0x000fe20000000092 */
[----:B------:R-:W-:-:S04]  /*7ab0*/  HFMA2 R147, R9, R157, R147 ;  /* 0x0000009d09937231 */ /* 0x000fc80000000093 */
        /* <DEDUP_REMOVED lines=46> */
[----:B------:R-:W-:-:S06]  /*7da0*/  HFMA2.MMA R146, R56, R194, R146 ;  /* 0x000000c238927235 */ /* 0x000fcc0000000092 */
        /* <DEDUP_REMOVED lines=8> */
[----:B------:R-:W-:-:S10]  /*7e30*/  HFMA2.MMA R146, R74, R210, R146 ;  /* 0x000000d24a927235 */ /* 0x000fd40000000092 */
[----:B------:R-:W-:-:S05]  /*7e40*/  HADD2 R146, R146, R147 ;  /* 0x0000009392927230 */ /* 0x000fca0000000000 */
[--C-:B------:R-:W-:Y:S02]  /*7e50*/  HADD2.F32 R147, -RZ, R146.reuse.H0_H0 ;  /* 0x20000092ff937230 */ /* 0x100fe40000004100 */
[----:B------:R-:W-:-:S05]  /*7e60*/  HADD2.F32 R146, -RZ, R146.H1_H1 ;  /* 0x30000092ff927230 */ /* 0x000fca0000004100 */
[----:B------:R-:W-:Y:S01]  /*7e70*/  FADD.FTZ R223, R147, R146 ;  /* 0x0000009293df7221 */ /* 0x000fe20000010000 */
[----:B------:R-:W-:Y:S05]  /*7e80*/  BRA.DIV ~URZ, `(.L_x_327) ;  /* 0x00003ed27f007947 */ /* 0x000fea000b800000 */
[----:B------:R0:W1:Y:S02]  /*7e90*/  SHFL.BFLY PT, R146, R223, 0x1, 0x1f ;  /* 0x0c201f00df927f89 */ /* 0x00006400000e0000 */
.L_x_400:
[----:B------:R-:W-:Y:S01]  /*7ea0*/  ISETP.EQ.U32.OR P1, PT, R224, 0x1, P1 ;  /* 0x00000001e000780c */ /* 0x000fe20000f22470 */
[----:B------:R-:W-:Y:S01]  /*7eb0*/  BSSY B1, `(.L_x_328) ;  /* 0x000001d000017945 */ /* 0x000fe20003800000 */
[----:B-1----:R-:W-:-:S11]  /*7ec0*/  FADD.FTZ R220, R223, R146 ;  /* 0x00000092dfdc7221 */ /* 0x002fd60000010000 */
[----:B------:R-:W-:Y:S05]  /*7ed0*/  @P1 BRA `(.L_x_329) ;  /* 0x000001a000001947 */ /* 0x000fea0003800000 */
[----:B------:R-:W-:-:S04]  /*7ee0*/  ISETP.NE.U32.AND P1, PT, RZ, c[0x0][0x218], PT ;  /* 0x00008600ff007a0c */ /* 0x000fc80003f25070 */
[----:B------:R-:W-:Y:S02]  /*7ef0*/  ISETP.NE.AND.EX P3, PT, RZ, c[0x0][0x21c], PT, P1 ;  /* 0x00008700ff007a0c */ /* 0x000fe40003f65310 */
[----:B------:R-:W-:-:S04]  /*7f00*/  ISETP.NE.U32.AND P1, PT, RZ, c[0x0][0x228], PT ;  /* 0x00008a00ff007a0c */ /* 0x000fc80003f25070 */
[----:B------:R-:W-:-:S07]  /*7f10*/  ISETP.NE.AND.EX P1, PT, RZ, c[0x0][0x22c], PT, P1 ;  /* 0x00008b00ff007a0c */ /* 0x000fce0003f25310 */
[----:B------:R-:W-:-:S05]  /*7f20*/  @P3 IMAD R146, R18, c[0x0][0x220], R25 ;  /* 0x0000880012923a24 */ /* 0x000fca00078e0219 */
[----:B------:R-:W-:Y:S01]  /*7f30*/  @P3 IADD3 R147, R146, -0x1, RZ ;  /* 0xffffffff92933810 */ /* 0x000fe20007ffe0ff */
[----:B------:R-:W-:Y:S02]  /*7f40*/  @P3 IMAD.MOV.U32 R146, RZ, RZ, 0x2 ;  /* 0x00000002ff923424 */ /* 0x000fe400078e00ff */
[----:B------:R-:W-:Y:S02]  /*7f50*/  @P1 IMAD.MOV.U32 R151, RZ, RZ, 0x2 ;  /* 0x00000002ff971424 */ /* 0x000fe400078e00ff */
[----:B------:R-:W-:Y:S02]  /*7f60*/  @P3 IMAD R147, R147, c[0x0][0x220], R214 ;  /* 0x0000880093933a24 */ /* 0x000fe400078e02d6 */
[----:B------:R-:W-:-:S04]  /*7f70*/  @P1 IMAD.WIDE R150, R18, R151, c[0x0][0x228] ;  /* 0x00008a0012961625 */ /* 0x000fc800078e0297 */
[----:B------:R-:W-:Y:S02]  /*7f80*/  @P3 IMAD.WIDE R146, R147, R146, c[0x0][0x218] ;  /* 0x0000860093923625 */ /* 0x000fe400078e0292 */
[----:B------:R-:W2:Y:S04]  /*7f90*/  @P1 LDG.E.U16 R150, [R150.64] ;  /* 0x0000002496961981 */ /* 0x000ea8000c1e1500 */
[----:B------:R-:W3:Y:S01]  /*7fa0*/  @P3 LDG.E.U16 R146, [R146.64] ;  /* 0x0000002492923981 */ /* 0x000ee2000c1e1500 */
[C---:B------:R-:W-:Y:S02]  /*7fb0*/  @P1 ISETP.GE.AND P4, PT, R214.reuse, R217, PT ;  /* 0x000000d9d600120c */ /* 0x040fe40003f86270 */
[----:B------:R-:W-:Y:S02]  /*7fc0*/  @P1 IADD3 R224, R214, 0x1, -R25 ;  /* 0x00000001d6e01810 */ /* 0x000fe40007ffe819 */
[----:B------:R-:W-:-:S05]  /*7fd0*/  @P1 SEL R221, R19, RZ, !P4 ;  /* 0x000000ff13dd1207 */ /* 0x000fca0006000000 */
[----:B0-----:R-:W-:-:S04]  /*7fe0*/  @P1 IMAD.IADD R223, R221, 0x1, R224 ;  /* 0x00000001dddf1824 */ /* 0x001fc800078e02e0 */
[----:B------:R-:W0:Y:S01]  /*7ff0*/  @P1 I2F R226, R223 ;  /* 0x000000df00e21306 */ /* 0x000e220000201400 */
[----:B------:R-:W-:Y:S01]  /*8000*/  FMUL.FTZ R221, R220, c[0x0][0x1f0] ;  /* 0x00007c00dcdd7a20 */ /* 0x000fe20000410000 */
[----:B--2---:R-:W-:Y:S02]  /*8010*/  @P1 HADD2.F32 R220, -RZ, R150.H0_H0 ;  /* 0x20000096ffdc1230 */ /* 0x004fe40000004100 */
[----:B---3--:R-:W-:Y:S01]  /*8020*/  @P3 HADD2.F32 R224, -RZ, R146.H0_H0 ;  /* 0x20000092ffe03230 */ /* 0x008fe20000004100 */
[----:B------:R-:W-:-:S04]  /*8030*/  IMAD.IADD R146, R214, 0x1, -R141 ;  /* 0x00000001d6927824 */ /* 0x000fc800078e0a8d */
[----:B------:R-:W-:-:S04]  /*8040*/  @P3 FADD.FTZ R221, R221, R224 ;  /* 0x000000e0dddd3221 */ /* 0x000fc80000010000 */
[----:B0-----:R-:W-:-:S05]  /*8050*/  @P1 FFMA.FTZ R221, R226, R220, R221 ;  /* 0x000000dce2dd1223 */ /* 0x001fca00000100dd */
[----:B------:R0:W-:Y:S01]  /*8060*/  STS [R146.X4+0x420], R221 ;  /* 0x000420dd92007388 */ /* 0x0001e20000004800 */
[----:B------:R-:W-:-:S03]  /*8070*/  @!P0 FMNMX.FTZ R0, R0, R221, !PT ;  /* 0x000000dd00008209 */ /* 0x000fc60007810000 */
.L_x_329:
[----:B------:R-:W-:Y:S05]  /*8080*/  BSYNC B1 ;  /* 0x0000000000017941 */ /* 0x000fea0003800000 */
.L_x_328:
[----:B------:R-:W-:-:S04]  /*8090*/  IADD3 R214, R214, 0x40, RZ ;  /* 0x00000040d6d67810 */ /* 0x000fc80007ffe0ff */
[----:B------:R-:W-:-:S13]  /*80a0*/  ISETP.GE.AND P0, PT, R214, R140, PT ;  /* 0x0000008cd600720c */ /* 0x000fda0003f06270 */
[----:B0-----:R-:W-:Y:S01]  /*80b0*/  @P0 CALL.REL.NOINC `(.L_x_198) ;  /* 0x0000001000000944 */ /* 0x001fe20003c00000 */
[----:B------:R-:W-:Y:S05]  /*80c0*/  BRA `(.L_x_330) ;  /* 0xffffb2e000007947 */ /* 0x000fea000383ffff */
.L_x_198:
[----:B------:R-:W-:Y:S05]  /*80d0*/  BSYNC B0 ;  /* 0x0000000000007941 */ /* 0x000fea0003800000 */
.L_x_197:
[----:B------:R-:W-:Y:S05]  /*80e0*/  BRA.DIV ~URZ, `(.L_x_331) ;  /* 0x00003cf27f007947 */ /* 0x000fea000b800000 */
[----:B------:R1:W2:Y:S02]  /*80f0*/  SHFL.BFLY PT, R3, R0, 0x10, 0x1f ;  /* 0x0e001f0000037f89 */ /* 0x0002a400000e0000 */
.L_x_401:
[----:B--2---:R-:W-:Y:S01]  /*8100*/  FMNMX.FTZ R5, R3, R0, !PT ;  /* 0x0000000003057209 */ /* 0x004fe20007810000 */
[----:B------:R-:W-:Y:S05]  /*8110*/  BRA.DIV ~URZ, `(.L_x_332) ;  /* 0x00003d427f007947 */ /* 0x000fea000b800000 */
[----:B-1----:R-:W1:Y:S02]  /*8120*/  SHFL.BFLY PT, R0, R5, 0x8, 0x1f ;  /* 0x0d001f0005007f89 */ /* 0x002e6400000e0000 */
[----:B-1----:R-:W-:-:S05]  /*8130*/  FMNMX.FTZ R0, R5, R0, !PT ;  /* 0x0000000005007209 */ /* 0x002fca0007810000 */
[----:B------:R-:W1:Y:S02]  /*8140*/  SHFL.BFLY PT, R3, R0, 0x4, 0x1f ;  /* 0x0c801f0000037f89 */ /* 0x000e6400000e0000 */
[----:B-1----:R-:W-:-:S05]  /*8150*/  FMNMX.FTZ R3, R0, R3, !PT ;  /* 0x0000000300037209 */ /* 0x002fca0007810000 */
[----:B------:R1:W2:Y:S02]  /*8160*/  SHFL.BFLY PT, R2, R3, 0x2, 0x1f ;  /* 0x0c401f0003027f89 */ /* 0x0002a400000e0000 */
.L_x_402:
[----:B------:R-:W-:Y:S01]  /*8170*/  SHF.R.S32.HI R5, RZ, 0x1f, R22 ;  /* 0x0000001fff057819 */ /* 0x000fe20000011416 */
[----:B------:R-:W-:Y:S01]  /*8180*/  WARPSYNC 0xffffffff ;  /* 0xffffffff00007948 */ /* 0x000fe20003800000 */
[----:B-12---:R-:W-:Y:S02]  /*8190*/  FMNMX.FTZ R3, R2, R3, !PT ;  /* 0x0000000302037209 */ /* 0x006fe40007810000 */
[----:B0-----:R-:W-:-:S04]  /*81a0*/  LEA.HI R6, R5, R22, RZ, 0x5 ;  /* 0x0000001605067211 */ /* 0x001fc800078f28ff */
[----:B------:R-:W-:-:S05]  /*81b0*/  LOP3.LUT R5, R6, 0xffffffe0, RZ, 0xc0, !PT ;  /* 0xffffffe006057812 */ /* 0x000fca00078ec0ff */
[----:B------:R-:W-:-:S05]  /*81c0*/  IMAD.IADD R0, R22, 0x1, -R5 ;  /* 0x0000000116007824 */ /* 0x000fca00078e0a05 */
[----:B------:R-:W-:-:S13]  /*81d0*/  ISETP.NE.AND P0, PT, R0, RZ, PT ;  /* 0x000000ff0000720c */ /* 0x000fda0003f05270 */
[----:B------:R-:W-:-:S05]  /*81e0*/  @!P0 SHF.R.S32.HI R2, RZ, 0x5, R6 ;  /* 0x00000005ff028819 */ /* 0x000fca0000011406 */
[----:B------:R0:W-:Y:S02]  /*81f0*/  @!P0 STS [R2.X4], R3 ;  /* 0x0000000302008388 */ /* 0x0001e40000004800 */
[----:B------:R-:W-:Y:S01]  /*8200*/  BAR.SYNC.DEFER_BLOCKING 0x0 ;  /* 0x0000000000007b1d */ /* 0x000fe20000010000 */
[----:B------:R-:W-:Y:S01]  /*8210*/  ISETP.GT.AND P0, PT, R0, 0x3, PT ;  /* 0x000000030000780c */ /* 0x000fe20003f04270 */
[----:B0-----:R-:W-:Y:S02]  /*8220*/  IMAD.MOV.U32 R2, RZ, RZ, -0x800001 ;  /* 0xff7fffffff027424 */ /* 0x001fe400078e00ff */
[----:B------:R-:W-:Y:S02]  /*8230*/  IMAD.IADD R7, R22, 0x1, R141 ;  /* 0x0000000116077824 */ /* 0x000fe400078e028d */
[----:B------:R-:W-:Y:S01]  /*8240*/  BSSY B0, `(.L_x_333) ;  /* 0x0000072000007945 */ /* 0x000fe20003800000 */
[----:B------:R-:W-:Y:S02]  /*8250*/  IMAD.MOV.U32 R5, RZ, RZ, RZ ;  /* 0x000000ffff057224 */ /* 0x000fe400078e00ff */
[----:B------:R-:W-:-:S05]  /*8260*/  ISETP.GE.AND P1, PT, R7, R25, PT ;  /* 0x000000190700720c */ /* 0x000fca0003f26270 */
[----:B------:R-:W0:Y:S04]  /*8270*/  @!P0 LDS R2, [R0.X4] ;  /* 0x0000000000028984 */ /* 0x000e280000004800 */
[----:B0-----:R-:W0:Y:S02]  /*8280*/  SHFL.BFLY PT, R3, R2, 0x2, 0x1f ;  /* 0x0c401f0002037f89 */ /* 0x001e2400000e0000 */
[----:B0-----:R-:W-:-:S05]  /*8290*/  FMNMX.FTZ R3, R3, R2, !PT ;  /* 0x0000000203037209 */ /* 0x001fca0007810000 */
[----:B------:R-:W0:Y:S02]  /*82a0*/  SHFL.BFLY PT, R4, R3, 0x1, 0x1f ;  /* 0x0c201f0003047f89 */ /* 0x000e2400000e0000 */
[----:B0-----:R-:W-:-:S05]  /*82b0*/  FMNMX.FTZ R4, R3, R4, !PT ;  /* 0x0000000403047209 */ /* 0x001fca0007810000 */
[----:B------:R0:W1:Y:S01]  /*82c0*/  SHFL.IDX PT, R9, R4, RZ, 0x1f ;  /* 0x00001fff04097589 */ /* 0x00006200000e0000 */
[----:B------:R-:W-:Y:S05]  /*82d0*/  @P1 BRA `(.L_x_334) ;  /* 0x0000068000001947 */ /* 0x000fea0003800000 */
[----:B------:R-:W-:Y:S01]  /*82e0*/  LOP3.LUT R2, RZ, R141, RZ, 0x33, !PT ;  /* 0x0000008dff027212 */ /* 0x000fe200078e33ff */
[----:B------:R-:W-:Y:S01]  /*82f0*/  BSSY B1, `(.L_x_335) ;  /* 0x0000024000017945 */ /* 0x000fe20003800000 */
[----:B------:R-:W-:Y:S02]  /*8300*/  IMAD.MOV.U32 R5, RZ, RZ, RZ ;  /* 0x000000ffff057224 */ /* 0x000fe400078e00ff */
[----:B0-----:R-:W-:Y:S01]  /*8310*/  IADD3 R4, -R22, R25, R2 ;  /* 0x0000001916047210 */ /* 0x001fe20007ffe102 */
[----:B------:R-:W-:-:S03]  /*8320*/  IMAD.MOV.U32 R10, RZ, RZ, R7 ;  /* 0x000000ffff0a7224 */ /* 0x000fc600078e0007 */
[----:B------:R-:W-:-:S04]  /*8330*/  LEA.HI R2, R4, 0x1, RZ, 0x19 ;  /* 0x0000000104027811 */ /* 0x000fc800078fc8ff */
[----:B------:R-:W-:-:S13]  /*8340*/  LOP3.LUT P0, R2, R2, 0x3, RZ, 0xc0, !PT ;  /* 0x0000000302027812 */ /* 0x000fda000780c0ff */
[----:B------:R-:W-:Y:S05]  /*8350*/  @!P0 BRA `(.L_x_336) ;  /* 0x000001d000008947 */ /* 0x000fea0003800000 */
[----:B------:R-:W-:Y:S01]  /*8360*/  ISETP.NE.U32.AND P0, PT, RZ, c[0x0][0x200], PT ;  /* 0x00008000ff007a0c */ /* 0x000fe20003f05070 */
[----:B------:R-:W-:Y:S02]  /*8370*/  IMAD.MOV.U32 R8, RZ, RZ, R2 ;  /* 0x000000ffff087224 */ /* 0x000fe400078e0002 */
[----:B------:R-:W-:Y:S01]  /*8380*/  IMAD.MOV.U32 R5, RZ, RZ, RZ ;  /* 0x000000ffff057224 */ /* 0x000fe200078e00ff */
[----:B------:R-:W-:Y:S01]  /*8390*/  ISETP.NE.AND.EX P0, PT, RZ, c[0x0][0x204], PT, P0 ;  /* 0x00008100ff007a0c */ /* 0x000fe20003f05300 */
[----:B------:R-:W-:-:S04]  /*83a0*/  IMAD.MOV.U32 R10, RZ, RZ, R7 ;  /* 0x000000ffff0a7224 */ /* 0x000fc800078e0007 */
.L_x_340:
[----:B0-----:R-:W-:Y:S01]  /*83b0*/  IMAD.IADD R2, R10, 0x1, -R141 ;  /* 0x000000010a027824 */ /* 0x001fe200078e0a8d */
[----:B------:R-:W-:Y:S01]  /*83c0*/  IADD3 R8, R8, -0x1, RZ ;  /* 0xffffffff08087810 */ /* 0x000fe20007ffe0ff */
[----:B------:R-:W-:Y:S03]  /*83d0*/  BSSY B2, `(.L_x_337) ;  /* 0x0000011000027945 */ /* 0x000fe60003800000 */
[----:B------:R-:W-:-:S02]  /*83e0*/  ISETP.NE.AND P3, PT, R8, RZ, PT ;  /* 0x000000ff0800720c */ /* 0x000fc40003f65270 */
[----:B-1----:R-:W-:Y:S01]  /*83f0*/  LEA R11, R2, 0x420, 0x2 ;  /* 0x00000420020b7811 */ /* 0x002fe200078e10ff */
[----:B------:R-:W-:Y:S05]  /*8400*/  @!P0 BRA `(.L_x_338) ;  /* 0x0000009000008947 */ /* 0x000fea0003800000 */
[----:B------:R-:W-:Y:S01]  /*8410*/  IMAD R13, R27, c[0x0][0x1d4], RZ ;  /* 0x000075001b0d7a24 */ /* 0x000fe200078e02ff */
[----:B------:R-:W-:-:S04]  /*8420*/  SHF.R.S32.HI R3, RZ, 0x1f, R10 ;  /* 0x0000001fff037819 */ /* 0x000fc8000001140a */
[--C-:B------:R-:W-:Y:S02]  /*8430*/  SHF.R.S32.HI R12, RZ, 0x1f, R13.reuse ;  /* 0x0000001fff0c7819 */ /* 0x100fe4000001140d */
[----:B------:R-:W-:-:S04]  /*8440*/  IADD3 R2, P4, P5, R10, c[0x0][0x200], R13 ;  /* 0x000080000a027a10 */ /* 0x000fc80007d9e00d */
[----:B------:R-:W-:-:S05]  /*8450*/  IADD3.X R3, R3, c[0x0][0x204], R12, P4, P5 ;  /* 0x0000810003037a10 */ /* 0x000fca00027ea40c */
[----:B------:R-:W2:Y:S02]  /*8460*/  LDG.E.U8 R2, [R2.64] ;  /* 0x0000002402027981 */ /* 0x000ea4000c1e1100 */
[----:B--2---:R-:W-:-:S13]  /*8470*/  ISETP.NE.AND P4, PT, R2, RZ, PT ;  /* 0x000000ff0200720c */ /* 0x004fda0003f85270 */
[----:B------:R-:W-:Y:S01]  /*8480*/  @P4 IMAD.MOV.U32 R12, RZ, RZ, RZ ;  /* 0x000000ffff0c4224 */ /* 0x000fe200078e00ff */
[----:B------:R-:W-:Y:S05]  /*8490*/  @P4 BRA `(.L_x_339) ;  /* 0x0000004000004947 */ /* 0x000fea0003800000 */
.L_x_338:
[----:B------:R-:W0:Y:S02]  /*84a0*/  LDS R2, [R11] ;  /* 0x000000000b027984 */ /* 0x000e240000000800 */
[----:B01----:R-:W-:-:S04]  /*84b0*/  FADD.FTZ R2, -R9, R2 ;  /* 0x0000000209027221 */ /* 0x003fc80000010100 */
[----:B------:R-:W-:-:S04]  /*84c0*/  FMUL.FTZ R2, R2, 1.4426950216293334961 ;  /* 0x3fb8aa3b02027820 */ /* 0x000fc80000410000 */
[----:B------:R0:W1:Y:S03]  /*84d0*/  MUFU.EX2 R12, R2 ;  /* 0x00000002000c7308 */ /* 0x0000660000000800 */
.L_x_339:
[----:B------:R-:W-:Y:S05]  /*84e0*/  BSYNC B2 ;  /* 0x0000000000027941 */ /* 0x000fea0003800000 */
.L_x_337:
[----:B-1----:R1:W-:Y:S01]  /*84f0*/  STS [R11], R12 ;  /* 0x0000000c0b007388 */ /* 0x0023e20000000800 */
[----:B------:R-:W-:Y:S01]  /*8500*/  FADD.FTZ R5, R12, R5 ;  /* 0x000000050c057221 */ /* 0x000fe20000010000 */
[----:B------:R-:W-:Y:S01]  /*8510*/  IADD3 R10, R10, 0x80, RZ ;  /* 0x000000800a0a7810 */ /* 0x000fe20007ffe0ff */
[----:B------:R-:W-:Y:S05]  /*8520*/  @P3 BRA `(.L_x_340) ;  /* 0xfffffe8000003947 */ /* 0x000fea000383ffff */
.L_x_336:
[----:B------:R-:W-:Y:S05]  /*8530*/  BSYNC B1 ;  /* 0x0000000000017941 */ /* 0x000fea0003800000 */
.L_x_335:
[----:B------:R-:W-:-:S13]  /*8540*/  ISETP.GE.U32.AND P0, PT, R4, 0x180, PT ;  /* 0x000001800400780c */ /* 0x000fda0003f06070 */
[----:B------:R-:W-:Y:S05]  /*8550*/  @!P0 BRA `(.L_x_334) ;  /* 0x0000040000008947 */ /* 0x000fea0003800000 */
[----:B------:R-:W-:Y:S01]  /*8560*/  IMAD R13, R27, c[0x0][0x1d4], RZ ;  /* 0x000075001b0d7a24 */ /* 0x000fe200078e02ff */
[----:B------:R-:W-:-:S04]  /*8570*/  ISETP.NE.U32.AND P0, PT, RZ, c[0x0][0x200], PT ;  /* 0x00008000ff007a0c */ /* 0x000fc80003f05070 */
[----:B------:R-:W-:Y:S02]  /*8580*/  ISETP.NE.AND.EX P0, PT, RZ, c[0x0][0x204], PT, P0 ;  /* 0x00008100ff007a0c */ /* 0x000fe40003f05300 */
[----:B------:R-:W-:Y:S02]  /*8590*/  SHF.R.S32.HI R8, RZ, 0x1f, R13 ;  /* 0x0000001fff087819 */ /* 0x000fe4000001140d */
.L_x_353:
[----:B------:R-:W-:Y:S01]  /*85a0*/  SHF.R.S32.HI R3, RZ, 0x1f, R10 ;  /* 0x0000001fff037819 */ /* 0x000fe2000001140a */
[C---:B-1----:R-:W-:Y:S01]  /*85b0*/  IMAD.IADD R4, R10.reuse, 0x1, -R141 ;  /* 0x000000010a047824 */ /* 0x042fe200078e0a8d */
[C---:B0-----:R-:W-:Y:S01]  /*85c0*/  IADD3 R2, P4, P5, R10.reuse, c[0x0][0x200], R13 ;  /* 0x000080000a027a10 */ /* 0x041fe20007d9e00d */
[----:B------:R-:W-:Y:S01]  /*85d0*/  BSSY B1, `(.L_x_341) ;  /* 0x000000e000017945 */ /* 0x000fe20003800000 */
[----:B------:R-:W-:Y:S02]  /*85e0*/  IADD3 R10, R10, 0x200, RZ ;  /* 0x000002000a0a7810 */ /* 0x000fe40007ffe0ff */
[----:B------:R-:W-:Y:S02]  /*85f0*/  IADD3.X R3, R3, c[0x0][0x204], R8, P4, P5 ;  /* 0x0000810003037a10 */ /* 0x000fe400027ea408 */
[----:B------:R-:W-:-:S02]  /*8600*/  ISETP.GE.AND P3, PT, R10, R25, PT ;  /* 0x000000190a00720c */ /* 0x000fc40003f66270 */
[----:B-1----:R-:W-:Y:S01]  /*8610*/  LEA R11, R4, 0x420, 0x2 ;  /* 0x00000420040b7811 */ /* 0x002fe200078e10ff */
[----:B------:R-:W-:Y:S05]  /*8620*/  @!P0 BRA `(.L_x_342) ;  /* 0x0000004000008947 */ /* 0x000fea0003800000 */
[----:B------:R-:W2:Y:S02]  /*8630*/  LDG.E.U8 R4, [R2.64] ;  /* 0x0000002402047981 */ /* 0x000ea4000c1e1100 */
[----:B--2---:R-:W-:-:S13]  /*8640*/  ISETP.NE.AND P4, PT, R4, RZ, PT ;  /* 0x000000ff0400720c */ /* 0x004fda0003f85270 */
[----:B------:R-:W-:Y:S01]  /*8650*/  @P4 IMAD.MOV.U32 R4, RZ, RZ, RZ ;  /* 0x000000ffff044224 */ /* 0x000fe200078e00ff */
[----:B------:R-:W-:Y:S05]  /*8660*/  @P4 BRA `(.L_x_343) ;  /* 0x0000004000004947 */ /* 0x000fea0003800000 */
.L_x_342:
[----:B------:R-:W0:Y:S02]  /*8670*/  LDS R4, [R11] ;  /* 0x000000000b047984 */ /* 0x000e240000000800 */
[----:B0-----:R-:W-:-:S04]  /*8680*/  FADD.FTZ R4, -R9, R4 ;  /* 0x0000000409047221 */ /* 0x001fc80000010100 */
[----:B------:R-:W-:-:S06]  /*8690*/  FMUL.FTZ R4, R4, 1.4426950216293334961 ;  /* 0x3fb8aa3b04047820 */ /* 0x000fcc0000410000 */
[----:B------:R-:W0:Y:S02]  /*86a0*/  MUFU.EX2 R4, R4 ;  /* 0x0000000400047308 */ /* 0x000e240000000800 */
.L_x_343:
[----:B------:R-:W-:Y:S05]  /*86b0*/  BSYNC B1 ;  /* 0x0000000000017941 */ /* 0x000fea0003800000 */
.L_x_341:
[----:B0-----:R0:W-:Y:S01]  /*86c0*/  STS [R11], R4 ;  /* 0x000000040b007388 */ /* 0x0011e20000000800 */
[----:B------:R-:W-:Y:S01]  /*86d0*/  BSSY B1, `(.L_x_344) ;  /* 0x000000b000017945 */ /* 0x000fe20003800000 */
[----:B------:R-:W-:Y:S01]  /*86e0*/  FADD.FTZ R5, R4, R5 ;  /* 0x0000000504057221 */ /* 0x000fe20000010000 */
[----:B------:R-:W-:Y:S05]  /*86f0*/  @!P0 BRA `(.L_x_345) ;  /* 0x0000004000008947 */ /* 0x000fea0003800000 */
[----:B0-----:R-:W2:Y:S02]  /*8700*/  LDG.E.U8 R4, [R2.64+0x80] ;  /* 0x0000802402047981 */ /* 0x001ea4000c1e1100 */
[----:B--2---:R-:W-:-:S13]  /*8710*/  ISETP.NE.AND P4, PT, R4, RZ, PT ;  /* 0x000000ff0400720c */ /* 0x004fda0003f85270 */
[----:B------:R-:W-:Y:S01]  /*8720*/  @P4 IMAD.MOV.U32 R4, RZ, RZ, RZ ;  /* 0x000000ffff044224 */ /* 0x000fe200078e00ff */
[----:B------:R-:W-:Y:S05]  /*8730*/  @P4 BRA `(.L_x_346) ;  /* 0x0000004000004947 */ /* 0x000fea0003800000 */
.L_x_345:
[----:B0-----:R-:W0:Y:S02]  /*8740*/  LDS R4, [R11+0x200] ;  /* 0x000200000b047984 */ /* 0x001e240000000800 */
[----:B0-----:R-:W-:-:S04]  /*8750*/  FADD.FTZ R4, -R9, R4 ;  /* 0x0000000409047221 */ /* 0x001fc80000010100 */
[----:B------:R-:W-:-:S06]  /*8760*/  FMUL.FTZ R4, R4, 1.4426950216293334961 ;  /* 0x3fb8aa3b04047820 */ /* 0x000fcc0000410000 */
[----:B------:R-:W0:Y:S02]  /*8770*/  MUFU.EX2 R4, R4 ;  /* 0x0000000400047308 */ /* 0x000e240000000800 */
.L_x_346:
[----:B------:R-:W-:Y:S05]  /*8780*/  BSYNC B1 ;  /* 0x0000000000017941 */ /* 0x000fea0003800000 */
.L_x_344:
[----:B0-----:R0:W-:Y:S01]  /*8790*/  STS [R11+0x200], R4 ;  /* 0x000200040b007388 */ /* 0x0011e20000000800 */
[----:B------:R-:W-:Y:S01]  /*87a0*/  BSSY B1, `(.L_x_347) ;  /* 0x000000b000017945 */ /* 0x000fe20003800000 */
[----:B------:R-:W-:Y:S01]  /*87b0*/  FADD.FTZ R5, R5, R4 ;  /* 0x0000000405057221 */ /* 0x000fe20000010000 */
[----:B------:R-:W-:Y:S05]  /*87c0*/  @!P0 BRA `(.L_x_348) ;  /* 0x0000004000008947 */ /* 0x000fea0003800000 */
[----:B0-----:R-:W2:Y:S02]  /*87d0*/  LDG.E.U8 R4, [R2.64+0x100] ;  /* 0x0001002402047981 */ /* 0x001ea4000c1e1100 */
[----:B--2---:R-:W-:-:S13]  /*87e0*/  ISETP.NE.AND P4, PT, R4, RZ, PT ;  /* 0x000000ff0400720c */ /* 0x004fda0003f85270 */
[----:B------:R-:W-:Y:S01]  /*87f0*/  @P4 IMAD.MOV.U32 R4, RZ, RZ, RZ ;  /* 0x000000ffff044224 */ /* 0x000fe200078e00ff */
[----:B------:R-:W-:Y:S05]  /*8800*/  @P4 BRA `(.L_x_349) ;  /* 0x0000004000004947 */ /* 0x000fea0003800000 */
.L_x_348:
[----:B0-----:R-:W0:Y:S02]  /*8810*/  LDS R4, [R11+0x400] ;  /* 0x000400000b047984 */ /* 0x001e240000000800 */
[----:B0-----:R-:W-:-:S04]  /*8820*/  FADD.FTZ R4, -R9, R4 ;  /* 0x0000000409047221 */ /* 0x001fc80000010100 */
[----:B------:R-:W-:-:S06]  /*8830*/  FMUL.FTZ R4, R4, 1.4426950216293334961 ;  /* 0x3fb8aa3b04047820 */ /* 0x000fcc0000410000 */
[----:B------:R-:W0:Y:S02]  /*8840*/  MUFU.EX2 R4, R4 ;  /* 0x0000000400047308 */ /* 0x000e240000000800 */
.L_x_349:
[----:B------:R-:W-:Y:S05]  /*8850*/  BSYNC B1 ;  /* 0x0000000000017941 */ /* 0x000fea0003800000 */
.L_x_347:
[----:B0-----:R0:W-:Y:S01]  /*8860*/  STS [R11+0x400], R4 ;  /* 0x000400040b007388 */ /* 0x0011e20000000800 */
[----:B------:R-:W-:Y:S01]  /*8870*/  BSSY B1, `(.L_x_350) ;  /* 0x000000b000017945 */ /* 0x000fe20003800000 */
[----:B------:R-:W-:Y:S01]  /*8880*/  FADD.FTZ R5, R5, R4 ;  /* 0x0000000405057221 */ /* 0x000fe20000010000 */
[----:B------:R-:W-:Y:S05]  /*8890*/  @!P0 BRA `(.L_x_351) ;  /* 0x0000004000008947 */ /* 0x000fea0003800000 */
[----:B------:R-:W2:Y:S02]  /*88a0*/  LDG.E.U8 R2, [R2.64+0x180] ;  /* 0x0001802402027981 */ /* 0x000ea4000c1e1100 */
[----:B--2---:R-:W-:-:S13]  /*88b0*/  ISETP.NE.AND P4, PT, R2, RZ, PT ;  /* 0x000000ff0200720c */ /* 0x004fda0003f85270 */
[----:B0-----:R-:W-:Y:S01]  /*88c0*/  @P4 IMAD.MOV.U32 R4, RZ, RZ, RZ ;  /* 0x000000ffff044224 */ /* 0x001fe200078e00ff */
[----:B------:R-:W-:Y:S05]  /*88d0*/  @P4 BRA `(.L_x_352) ;  /* 0x0000004000004947 */ /* 0x000fea0003800000 */
.L_x_351:
[----:B------:R-:W1:Y:S02]  /*88e0*/  LDS R2, [R11+0x600] ;  /* 0x000600000b027984 */ /* 0x000e640000000800 */
[----:B-1----:R-:W-:-:S04]  /*88f0*/  FADD.FTZ R2, -R9, R2 ;  /* 0x0000000209027221 */ /* 0x002fc80000010100 */
[----:B------:R-:W-:-:S04]  /*8900*/  FMUL.FTZ R2, R2, 1.4426950216293334961 ;  /* 0x3fb8aa3b02027820 */ /* 0x000fc80000410000 */
[----:B0-----:R0:W1:Y:S03]  /*8910*/  MUFU.EX2 R4, R2 ;  /* 0x0000000200047308 */ /* 0x0010660000000800 */
.L_x_352:
[----:B------:R-:W-:Y:S05]  /*8920*/  BSYNC B1 ;  /* 0x0000000000017941 */ /* 0x000fea0003800000 */
.L_x_350:
[----:B-1----:R1:W-:Y:S01]  /*8930*/  STS [R11+0x600], R4 ;  /* 0x000600040b007388 */ /* 0x0023e20000000800 */
[----:B------:R-:W-:Y:S01]  /*8940*/  FADD.FTZ R5, R5, R4 ;  /* 0x0000000405057221 */ /* 0x000fe20000010000 */
[----:B------:R-:W-:Y:S05]  /*8950*/  @!P3 BRA `(.L_x_353) ;  /* 0xfffffc400000b947 */ /* 0x000fea000383ffff */
.L_x_334:
[----:B------:R-:W-:Y:S05]  /*8960*/  BSYNC B0 ;  /* 0x0000000000007941 */ /* 0x000fea0003800000 */
.L_x_333:
[----:B0-----:R-:W0:Y:S01]  /*8970*/  SHFL.BFLY PT, R2, R5, 0x10, 0x1f ;  /* 0x0e001f0005027f89 */ /* 0x001e2200000e0000 */
[----:B------:R-:W-:Y:S01]  /*8980*/  LOP3.LUT P0, R10, R22, 0x1f, RZ, 0xc0, !PT ;  /* 0x0000001f160a7812 */ /* 0x000fe2000780c0ff */
[----:B-1----:R-:W1:Y:S01]  /*8990*/  LDC.U8 R11, c[0x0][0x26c] ;  /* 0x00009b00ff0b7b82 */ /* 0x002e620000000000 */
[----:B------:R-:W-:Y:S01]  /*89a0*/  UMOV UR4, 0x4 ;  /* 0x0000000400047882 */ /* 0x000fe20000000000 */
[----:B------:R-:W-:Y:S01]  /*89b0*/  BSSY B0, `(.L_x_354) ;  /* 0x0000067000007945 */ /* 0x000fe20003800000 */
[----:B------:R-:W-:Y:S01]  /*89c0*/  ISETP.GT.U32.AND P3, PT, R10, 0x3, PT ;  /* 0x000000030a00780c */ /* 0x000fe20003f64070 */
[----:B------:R-:W-:Y:S02]  /*89d0*/  ULDC UR5, c[0x0][0x1d4] ;  /* 0x0000750000057ab9 */ /* 0x000fe40000000800 */
[----:B------:R-:W-:-:S04]  /*89e0*/  UIADD3 UR4, UR4, UR5, URZ ;  /* 0x0000000504047290 */ /* 0x000fc8000fffe03f */
[----:B------:R-:W-:-:S04]  /*89f0*/  USHF.R.S32.HI UR5, URZ, 0x1f, UR4 ;  /* 0x0000001f3f057899 */ /* 0x000fc80008011404 */
[----:B------:R-:W-:-:S04]  /*8a00*/  ULEA.HI UR5, UR5, UR4, URZ, 0x2 ;  /* 0x0000000405057291 */ /* 0x000fc8000f8f103f */
[----:B------:R-:W-:Y:S01]  /*8a10*/  USHF.L.U32 UR4, UR5, 0x2, URZ ;  /* 0x0000000205047899 */ /* 0x000fe2000800063f */
[----:B0-----:R-:W-:Y:S01]  /*8a20*/  FADD.FTZ R2, R2, R5 ;  /* 0x0000000502027221 */ /* 0x001fe20000010000 */
[----:B------:R-:W-:Y:S02]  /*8a30*/  @!P0 SHF.R.U32.HI R5, RZ, 0x3, R22 ;  /* 0x00000003ff058819 */ /* 0x000fe40000011616 */
[----:B------:R-:W-:Y:S02]  /*8a40*/  ULOP3.LUT UR4, UR4, 0xfffffff0, URZ, 0xc0, !UPT ;  /* 0xfffffff004047892 */ /* 0x000fe4000f8ec03f */
[----:B------:R-:W0:Y:S01]  /*8a50*/  SHFL.BFLY PT, R3, R2, 0x8, 0x1f ;  /* 0x0d001f0002037f89 */ /* 0x000e2200000e0000 */
[----:B------:R-:W-:Y:S01]  /*8a60*/  @!P0 LOP3.LUT R5, R5, 0x1ffffffc, RZ, 0xc0, !PT ;  /* 0x1ffffffc05058812 */ /* 0x000fe200078ec0ff */
[----:B------:R-:W-:Y:S01]  /*8a70*/  UIADD3 UR6, UR4, 0x420, URZ ;  /* 0x0000042004067890 */ /* 0x000fe2000fffe03f */
        /* <DEDUP_REMOVED lines=9> */
[----:B-1----:R-:W-:-:S05]  /*8b10*/  ISETP.NE.AND P0, PT, R11, RZ, PT ;  /* 0x000000ff0b00720c */ /* 0x002fca0003f05270 */
[----:B------:R-:W0:Y:S04]  /*8b20*/  @!P3 LDS R8, [R10.X4+0x10] ;  /* 0x000010000a08b984 */ /* 0x000e280000004800 */
[----:B0-----:R-:W0:Y:S02]  /*8b30*/  SHFL.BFLY PT, R3, R8, 0x2, 0x1f ;  /* 0x0c401f0008037f89 */ /* 0x001e2400000e0000 */
[----:B0-----:R-:W-:-:S05]  /*8b40*/  FADD.FTZ R3, R3, R8 ;  /* 0x0000000803037221 */ /* 0x001fca0000010000 */
[----:B------:R-:W0:Y:S02]  /*8b50*/  SHFL.BFLY PT, R2, R3, 0x1, 0x1f ;  /* 0x0c201f0003027f89 */ /* 0x000e2400000e0000 */
[----:B0-----:R-:W-:Y:S02]  /*8b60*/  FADD.FTZ R4, R3, R2 ;  /* 0x0000000203047221 */ /* 0x001fe40000010000 */
[----:B------:R-:W-:-:S04]  /*8b70*/  @P0 IMAD.MOV.U32 R2, RZ, RZ, c[0x0][0x268] ;  /* 0x00009a00ff020624 */ /* 0x000fc800078e00ff */
[----:B------:R-:W-:Y:S01]  /*8b80*/  @P0 IMAD R17, R17, R2, c[0x0][0x1ec] ;  /* 0x00007b0011110624 */ /* 0x000fe200078e0202 */
[----:B------:R-:W0:Y:S01]  /*8b90*/  SHFL.IDX PT, R4, R4, RZ, 0x1f ;  /* 0x00001fff04047589 */ /* 0x000e2200000e0000 */
[----:B------:R-:W-:Y:S02]  /*8ba0*/  CS2R R2, SRZ ;  /* 0x0000000000027805 */ /* 0x000fe4000001ff00 */
[----:B------:R-:W-:-:S04]  /*8bb0*/  @P0 IMAD R17, R17, c[0x0][0x1d4], RZ ;  /* 0x0000750011110a24 */ /* 0x000fc800078e02ff */
[--C-:B------:R-:W-:Y:S01]  /*8bc0*/  @P0 IMAD.MOV.U32 R2, RZ, RZ, R17.reuse ;  /* 0x000000ffff020224 */ /* 0x100fe200078e0011 */
[----:B------:R-:W-:Y:S01]  /*8bd0*/  @P0 SHF.R.S32.HI R3, RZ, 0x1f, R17 ;  /* 0x0000001fff030819 */ /* 0x000fe20000011411 */
[----:B------:R-:W-:Y:S05]  /*8be0*/  @P1 BRA `(.L_x_355) ;  /* 0x0000043000001947 */ /* 0x000fea0003800000 */
[----:B------:R-:W-:Y:S01]  /*8bf0*/  LOP3.LUT R5, RZ, R141, RZ, 0x33, !PT ;  /* 0x0000008dff057212 */ /* 0x000fe200078e33ff */
[----:B0-----:R-:W-:Y:S01]  /*8c00*/  FADD.FTZ R4, R4, 9.9999999747524270788e-07 ;  /* 0x358637bd04047421 */ /* 0x001fe20000010000 */
[----:B------:R-:W-:Y:S02]  /*8c10*/  BSSY B1, `(.L_x_356) ;  /* 0x0000016000017945 */ /* 0x000fe40003800000 */
[----:B------:R-:W-:Y:S01]  /*8c20*/  IADD3 R5, -R22, R25, R5 ;  /* 0x0000001916057210 */ /* 0x000fe20007ffe105 */
[----:B------:R0:W1:Y:S03]  /*8c30*/  MUFU.RCP R13, R4 ;  /* 0x00000004000d7308 */ /* 0x0000660000001000 */
[----:B------:R-:W-:-:S02]  /*8c40*/  LEA.HI R8, R5, 0x1, RZ, 0x19 ;  /* 0x0000000105087811 */ /* 0x000fc400078fc8ff */
[----:B------:R-:W-:Y:S02]  /*8c50*/  ISETP.GE.U32.AND P1, PT, R5, 0x180, PT ;  /* 0x000001800500780c */ /* 0x000fe40003f26070 */
[----:B------:R-:W-:-:S13]  /*8c60*/  LOP3.LUT P3, R8, R8, 0x3, RZ, 0xc0, !PT ;  /* 0x0000000308087812 */ /* 0x000fda000786c0ff */
[----:B01----:R-:W-:Y:S05]  /*8c70*/  @!P3 BRA `(.L_x_357) ;  /* 0x000000f00000b947 */ /* 0x003fea0003800000 */
.L_x_358:
[C---:B------:R-:W-:Y:S01]  /*8c80*/  IMAD.IADD R14, R7.reuse, 0x1, -R141 ;  /* 0x00000001070e7824 */ /* 0x040fe200078e0a8d */
[C---:B0-----:R-:W-:Y:S02]  /*8c90*/  @P0 IADD3 R5, P3, R7.reuse, R2, RZ ;  /* 0x0000000207050210 */ /* 0x041fe40007f7e0ff */
[----:B------:R-:W-:Y:S02]  /*8ca0*/  IADD3 R8, R8, -0x1, RZ ;  /* 0xffffffff08087810 */ /* 0x000fe40007ffe0ff */
[----:B------:R-:W0:Y:S01]  /*8cb0*/  LDS R4, [R14.X4+0x420] ;  /* 0x000420000e047984 */ /* 0x000e220000004800 */
[C---:B------:R-:W-:Y:S02]  /*8cc0*/  @P0 LEA.HI.X.SX32 R12, R7.reuse, R3, 0x1, P3 ;  /* 0x00000003070c0211 */ /* 0x040fe400018f0eff */
[----:B------:R-:W-:Y:S02]  /*8cd0*/  LEA R9, R14, UR6, 0x1 ;  /* 0x000000060e097c11 */ /* 0x000fe4000f8e08ff */
[----:B------:R-:W-:Y:S01]  /*8ce0*/  IADD3 R7, R7, 0x80, RZ ;  /* 0x0000008007077810 */ /* 0x000fe20007ffe0ff */
[----:B0-----:R-:W-:Y:S01]  /*8cf0*/  FMUL.FTZ R15, R4, R13 ;  /* 0x0000000d040f7220 */ /* 0x001fe20000410000 */
[----:B------:R-:W-:-:S04]  /*8d00*/  @P0 LEA R4, P3, R5, c[0x0][0x260], 0x2 ;  /* 0x0000980005040a11 */ /* 0x000fc800078610ff */
[----:B------:R-:W-:Y:S02]  /*8d10*/  F2FP.PACK_AB R10, RZ, R15 ;  /* 0x0000000fff0a723e */ /* 0x000fe400000000ff */
[----:B------:R-:W-:Y:S02]  /*8d20*/  @P0 LEA.HI.X R5, R5, c[0x0][0x264], R12, 0x2, P3 ;  /* 0x0000990005050a11 */ /* 0x000fe400018f140c */
[----:B------:R-:W-:Y:S01]  /*8d30*/  ISETP.NE.AND P3, PT, R8, RZ, PT ;  /* 0x000000ff0800720c */ /* 0x000fe20003f65270 */
[----:B------:R0:W-:Y:S04]  /*8d40*/  STS.U16 [R9], R10 ;  /* 0x0000000a09007388 */ /* 0x0001e80000000400 */
[----:B------:R0:W-:Y:S08]  /*8d50*/  @P0 STG.E [R4.64], R15 ;  /* 0x0000000f04000986 */ /* 0x0001f0000c101924 */
[----:B------:R-:W-:Y:S05]  /*8d60*/  @P3 BRA `(.L_x_358) ;  /* 0xffffff1000003947 */ /* 0x000fea000383ffff */
.L_x_357:
[----:B------:R-:W-:Y:S05]  /*8d70*/  BSYNC B1 ;  /* 0x0000000000017941 */ /* 0x000fea0003800000 */
.L_x_356:
[----:B------:R-:W-:Y:S05]  /*8d80*/  @!P1 BRA `(.L_x_355) ;  /* 0x0000029000009947 */ /* 0x000fea0003800000 */
[----:B0-----:R-:W-:Y:S01]  /*8d90*/  LEA R4, R7, UR4, 0x1 ;  /* 0x0000000407047c11 */ /* 0x001fe2000f8e08ff */
[----:B------:R-:W-:Y:S01]  /*8da0*/  IMAD.SHL.U32 R8, R141, 0x4, RZ ;  /* 0x000000048d087824 */ /* 0x000fe200078e00ff */
[----:B------:R-:W-:-:S03]  /*8db0*/  ISETP.NE.AND P1, PT, R11, RZ, PT ;  /* 0x000000ff0b00720c */ /* 0x000fc60003f25270 */
[----:B------:R-:W-:Y:S02]  /*8dc0*/  IMAD R4, R141, -0x2, R4 ;  /* 0xfffffffe8d047824 */ /* 0x000fe400078e0204 */
[----:B------:R-:W-:-:S03]  /*8dd0*/  IMAD R8, R7, 0x4, -R8 ;  /* 0x0000000407087824 */ /* 0x000fc600078e0a08 */
[----:B------:R-:W-:Y:S02]  /*8de0*/  IADD3 R9, R4, 0x420, RZ ;  /* 0x0000042004097810 */ /* 0x000fe40007ffe0ff */
[----:B------:R-:W-:-:S05]  /*8df0*/  IADD3 R8, R8, 0x420, RZ ;  /* 0x0000042008087810 */ /* 0x000fca0007ffe0ff */
.L_x_359:
[----:B------:R-:W0:Y:S01]  /*8e00*/  LDS R4, [R8] ;  /* 0x0000000008047984 */ /* 0x000e220000000800 */
[----:B------:R-:W-:-:S04]  /*8e10*/  IADD3 R10, P0, R7, R2, RZ ;  /* 0x00000002070a7210 */ /* 0x000fc80007f1e0ff */
[C---:B------:R-:W-:Y:S02]  /*8e20*/  LEA.HI.X.SX32 R11, R7.reuse, R3, 0x1, P0 ;  /* 0x00000003070b7211 */ /* 0x040fe400000f0eff */
[----:B------:R-:W-:Y:S01]  /*8e30*/  IADD3 R7, R7, 0x200, RZ ;  /* 0x0000020007077810 */ /* 0x000fe20007ffe0ff */
[----:B0-----:R-:W-:-:S05]  /*8e40*/  FMUL.FTZ R15, R4, R13 ;  /* 0x0000000d040f7220 */ /* 0x001fca0000410000 */
[----:B------:R-:W-:-:S04]  /*8e50*/  F2FP.PACK_AB R4, RZ, R15 ;  /* 0x0000000fff04723e */ /* 0x000fc800000000ff */
[----:B------:R-:W-:-:S05]  /*8e60*/  PRMT R5, R4, 0x7610, R5 ;  /* 0x0000761004057816 */ /* 0x000fca0000000005 */
[----:B------:R-:W-:Y:S04]  /*8e70*/  STS.U16 [R9], R5 ;  /* 0x0000000509007388 */ /* 0x000fe80000000400 */
[----:B------:R-:W0:Y:S02]  /*8e80*/  LDS R4, [R8+0x200] ;  /* 0x0002000008047984 */ /* 0x000e240000000800 */
[----:B0-----:R-:W-:-:S05]  /*8e90*/  FMUL.FTZ R17, R4, R13 ;  /* 0x0000000d04117220 */ /* 0x001fca0000410000 */
        /* <DEDUP_REMOVED lines=9> */
[----:B------:R0:W1:Y:S02]  /*8f30*/  LDS R5, [R8+0x600] ;  /* 0x0006000008057984 */ /* 0x0000640000000800 */
[----:B0-----:R-:W-:Y:S01]  /*8f40*/  IADD3 R8, R8, 0x800, RZ ;  /* 0x0000080008087810 */ /* 0x001fe20007ffe0ff */
[----:B-1----:R-:W-:Y:S01]  /*8f50*/  FMUL.FTZ R21, R5, R13 ;  /* 0x0000000d05157220 */ /* 0x002fe20000410000 */
[----:B------:R-:W-:Y:S02]  /*8f60*/  LEA.HI.X R5, R10, c[0x0][0x264], R11, 0x2, P0 ;  /* 0x000099000a057a11 */ /* 0x000fe400000f140b */
[----:B------:R-:W-:-:S02]  /*8f70*/  ISETP.GE.AND P0, PT, R7, R25, PT ;  /* 0x000000190700720c */ /* 0x000fc40003f06270 */
[----:B------:R-:W-:Y:S01]  /*8f80*/  F2FP.PACK_AB R10, RZ, R21 ;  /* 0x00000015ff0a723e */ /* 0x000fe200000000ff */
[----:B------:R-:W-:Y:S03]  /*8f90*/  @P1 STG.E [R4.64], R15 ;  /* 0x0000000f04001986 */ /* 0x000fe6000c101924 */
[----:B------:R-:W-:Y:S01]  /*8fa0*/  PRMT R11, R10, 0x7610, R11 ;  /* 0x000076100a0b7816 */ /* 0x000fe2000000000b */
[----:B------:R-:W-:Y:S01]  /*8fb0*/  @P1 STG.E [R4.64+0x200], R17 ;  /* 0x0002001104001986 */ /* 0x000fe2000c101924 */
[----:B------:R-:W-:-:S03]  /*8fc0*/  IADD3 R10, R9, 0x400, RZ ;  /* 0x00000400090a7810 */ /* 0x000fc60007ffe0ff */
[----:B------:R-:W-:Y:S04]  /*8fd0*/  @P1 STG.E [R4.64+0x400], R19 ;  /* 0x0004001304001986 */ /* 0x000fe8000c101924 */
[----:B------:R-:W-:Y:S04]  /*8fe0*/  @P1 STG.E [R4.64+0x600], R21 ;  /* 0x0006001504001986 */ /* 0x000fe8000c101924 */
[----:B------:R0:W-:Y:S02]  /*8ff0*/  STS.U16 [R9+0x300], R11 ;  /* 0x0003000b09007388 */ /* 0x0001e40000000400 */
[----:B0-----:R-:W-:Y:S01]  /*9000*/  IMAD.MOV.U32 R9, RZ, RZ, R10 ;  /* 0x000000ffff097224 */ /* 0x001fe200078e000a */
[----:B------:R-:W-:Y:S05]  /*9010*/  @!P0 BRA `(.L_x_359) ;  /* 0xfffffde000008947 */ /* 0x000fea000383ffff */
.L_x_355:
[----:B------:R-:W-:Y:S05]  /*9020*/  BSYNC B0 ;  /* 0x0000000000007941 */ /* 0x000fea0003800000 */
.L_x_354:
[----:B0-----:R-:W0:Y:S01]  /*9030*/  S2R R10, SR_CTAID.X ;  /* 0x00000000000a7919 */ /* 0x001e220000002500 */
[----:B------:R-:W-:Y:S01]  /*9040*/  SHF.R.S32.HI R3, RZ, 0x1f, R16 ;  /* 0x0000001fff037819 */ /* 0x000fe20000011410 */
[----:B------:R-:W-:Y:S01]  /*9050*/  ULDC UR5, c[0x0][0x1d4] ;  /* 0x0000750000057ab9 */ /* 0x000fe20000000800 */
[----:B------:R-:W-:Y:S01]  /*9060*/  SHF.R.S32.HI R2, RZ, 0x5, R6 ;  /* 0x00000005ff027819 */ /* 0x000fe20000011406 */
[----:B------:R-:W-:Y:S01]  /*9070*/  IMAD R21, R24, c[0x0][0x1d8], RZ ;  /* 0x0000760018157a24 */ /* 0x000fe200078e02ff */
[----:B------:R-:W-:Y:S01]  /*9080*/  LEA.HI R3, R3, R16, RZ, 0x2 ;  /* 0x0000001003037211 */ /* 0x000fe200078f10ff */
[----:B------:R-:W-:Y:S01]  /*9090*/  UIMAD UR5, UR5, 0xe0, URZ ;  /* 0x000000e0050578a4 */ /* 0x000fe2000f8e023f */
[C---:B------:R-:W-:Y:S01]  /*90a0*/  ISETP.GT.OR P1, PT, R0.reuse, 0x1b, P2 ;  /* 0x0000001b0000780c */ /* 0x040fe20001724670 */
[----:B------:R-:W-:Y:S01]  /*90b0*/  IMAD.SHL.U32 R8, R0, 0x8, RZ ;  /* 0x0000000800087824 */ /* 0x000fe200078e00ff */
[----:B------:R-:W-:Y:S01]  /*90c0*/  LOP3.LUT R3, R3, 0xfffffffc, RZ, 0xc0, !PT ;  /* 0xfffffffc03037812 */ /* 0x000fe200078ec0ff */
[----:B------:R-:W-:Y:S01]  /*90d0*/  BSSY B0, `(.L_x_360) ;  /* 0x0000017000007945 */ /* 0x000fe20003800000 */
[----:B------:R-:W-:Y:S01]  /*90e0*/  CS2R R6, SRZ ;  /* 0x0000000000067805 */ /* 0x000fe2000001ff00 */
[----:B------:R-:W-:-:S02]  /*90f0*/  CS2R R4, SRZ ;  /* 0x0000000000047805 */ /* 0x000fc4000001ff00 */
[----:B------:R-:W-:-:S05]  /*9100*/  IMAD.IADD R3, R16, 0x1, -R3 ;  /* 0x0000000110037824 */ /* 0x000fca00078e0a03 */
[CC--:B------:R-:W-:Y:S02]  /*9110*/  ISETP.NE.OR P3, PT, R2.reuse, R3.reuse, P1 ;  /* 0x000000030200720c */ /* 0x0c0fe40000f65670 */
[----:B------:R-:W-:Y:S02]  /*9120*/  ISETP.NE.AND P0, PT, R2, R3, PT ;  /* 0x000000030200720c */ /* 0x000fe40003f05270 */
[----:B------:R-:W-:Y:S01]  /*9130*/  ISETP.GT.AND P1, PT, R0, 0x1b, PT ;  /* 0x0000001b0000780c */ /* 0x000fe20003f24270 */
[--C-:B0-----:R-:W-:Y:S02]  /*9140*/  IMAD R3, R27, c[0x0][0x1d8], R10.reuse ;  /* 0x000076001b037a24 */ /* 0x101fe400078e020a */
[----:B------:R-:W-:Y:S02]  /*9150*/  IMAD R21, R21, c[0x0][0x1d0], R10 ;  /* 0x0000740015157a24 */ /* 0x000fe400078e020a */
[--C-:B------:R-:W-:Y:S02]  /*9160*/  IMAD R9, R3, UR5, R8.reuse ;  /* 0x0000000503097c24 */ /* 0x100fe4000f8e0208 */
[----:B------:R-:W-:-:S03]  /*9170*/  IMAD R21, R21, UR5, R8 ;  /* 0x0000000515157c24 */ /* 0x000fc6000f8e0208 */
[----:B------:R-:W-:Y:S02]  /*9180*/  SHF.R.S32.HI R11, RZ, 0x1f, R9 ;  /* 0x0000001fff0b7819 */ /* 0x000fe40000011409 */
        /* <DEDUP_REMOVED lines=10> */
.L_x_362:
[----:B-----5:R0:W-:Y:S02]  /*9230*/  STS.128 [R0.X16+0x220], R4 ;  /* 0x0002200400007388 */ /* 0x0201e4000000cc00 */
.L_x_361:
[----:B------:R-:W-:Y:S05]  /*9240*/  BSYNC B0 ;  /* 0x0000000000007941 */ /* 0x000fea0003800000 */
.L_x_360:
[----:B------:R-:W-:Y:S01]  /*9250*/  BAR.SYNC.DEFER_BLOCKING 0x0 ;  /* 0x0000000000007b1d */ /* 0x000fe20000010000 */
[----:B------:R-:W-:Y:S01]  /*9260*/  IMAD.MOV.U32 R20, RZ, RZ, RZ ;  /* 0x000000ffff147224 */ /* 0x000fe200078e00ff */
[----:B------:R-:W-:Y:S01]  /*9270*/  CS2R R18, SRZ ;  /* 0x0000000000127805 */ /* 0x000fe2000001ff00 */
[----:B------:R-:W-:Y:S01]  /*9280*/  IMAD.MOV.U32 R17, RZ, RZ, RZ ;  /* 0x000000ffff117224 */ /* 0x000fe200078e00ff */
[----:B------:R-:W-:Y:S01]  /*9290*/  CS2R R14, SRZ ;  /* 0x00000000000e7805 */ /* 0x000fe2000001ff00 */
[----:B------:R-:W-:Y:S01]  /*92a0*/  CS2R R12, SRZ ;  /* 0x00000000000c7805 */ /* 0x000fe2000001ff00 */
[----:B------:R-:W-:Y:S01]  /*92b0*/  BSSY B0, `(.L_x_363) ;  /* 0x00001bf000007945 */ /* 0x000fe20003800000 */
[----:B------:R-:W-:Y:S05]  /*92c0*/  @P1 BRA `(.L_x_364) ;  /* 0x00001bd000001947 */ /* 0x000fea0003800000 */
[----:B------:R-:W-:Y:S01]  /*92d0*/  IMAD.IADD R31, R2, 0x1, R141 ;  /* 0x00000001021f7824 */ /* 0x000fe200078e028d */
[----:B------:R-:W-:Y:S01]  /*92e0*/  IMNMX R30, R16, c[0x0][0x1d4], PT ;  /* 0x00007500101e7a17 */ /* 0x000fe20003800200 */
[----:B------:R-:W-:Y:S01]  /*92f0*/  BSSY B1, `(.L_x_365) ;  /* 0x00000b6000017945 */ /* 0x000fe20003800000 */
[----:B------:R-:W-:Y:S01]  /*9300*/  LEA R42, R2, UR6, 0x1 ;  /* 0x00000006022a7c11 */ /* 0x000fe2000f8e08ff */
[----:B------:R-:W-:-:S05]  /*9310*/  IMAD R20, R31, 0xe0, RZ ;  /* 0x000000e01f147824 */ /* 0x000fca00078e02ff */
[----:B------:R-:W-:-:S04]  /*9320*/  IADD3 R29, P3, R9, R20, RZ ;  /* 0x00000014091d7210 */ /* 0x000fc80007f7e0ff */
[----:B------:R-:W-:Y:S02]  /*9330*/  LEA.HI.X.SX32 R20, R20, R11, 0x1, P3 ;  /* 0x0000000b14147211 */ /* 0x000fe400018f0eff */
[----:B------:R-:W-:Y:S02]  /*9340*/  ISETP.GE.AND P3, PT, R31, R30, PT ;  /* 0x0000001e1f00720c */ /* 0x000fe40003f66270 */
[----:B------:R-:W-:-:S04]  /*9350*/  LEA R28, P4, R29, c[0x0][0x1a0], 0x1 ;  /* 0x000068001d1c7a11 */ /* 0x000fc800078808ff */
[----:B------:R-:W-:Y:S01]  /*9360*/  LEA.HI.X R29, R29, c[0x0][0x1a4], R20, 0x1, P4 ;  /* 0x000069001d1d7a11 */ /* 0x000fe200020f0c14 */
[----:B------:R-:W-:-:S06]  /*9370*/  IMAD.MOV.U32 R20, RZ, RZ, RZ ;  /* 0x000000ffff147224 */ /* 0x000fcc00078e00ff */
        /* <DEDUP_REMOVED lines=10> */
[----:B------:R-:W-:Y:S02]  /*9420*/  IMAD R36, R19, 0xe0, R8 ;  /* 0x000000e013247824 */ /* 0x000fe400078e0208 */
[----:B------:R-:W-:Y:S01]  /*9430*/  IMAD.MOV.U32 R43, RZ, RZ, R31 ;  /* 0x000000ffff2b7224 */ /* 0x000fe200078e001f */
[----:B------:R-:W-:Y:S01]  /*9440*/  CS2R R18, SRZ ;  /* 0x0000000000127805 */ /* 0x000fe2000001ff00 */
[----:B------:R-:W-:-:S02]  /*9450*/  IMAD.IADD R32, R12, 0x1, -R13 ;  /* 0x000000010c207824 */ /* 0x000fc400078e0a0d */
[----:B------:R-:W-:Y:S01]  /*9460*/  CS2R R12, SRZ ;  /* 0x00000000000c7805 */ /* 0x000fe2000001ff00 */
[----:B------:R-:W-:Y:S02]  /*9470*/  IMAD.MOV.U32 R17, RZ, RZ, RZ ;  /* 0x000000ffff117224 */ /* 0x000fe400078e00ff */
[----:B------:R-:W-:Y:S01]  /*9480*/  LOP3.LUT P3, RZ, R32, 0x4, RZ, 0xc0, !PT ;  /* 0x0000000420ff7812 */ /* 0x000fe2000786c0ff */
[----:B------:R-:W-:Y:S02]  /*9490*/  IMAD.MOV.U32 R20, RZ, RZ, RZ ;  /* 0x000000ffff147224 */ /* 0x000fe400078e00ff */
[----:B------:R-:W-:-:S10]  /*94a0*/  IMAD.WIDE R36, R36, R37, c[0x0][0x238] ;  /* 0x00008e0024247625 */ /* 0x000fd400078e0225 */
        /* <DEDUP_REMOVED lines=17> */
[----:B------:R-:W-:Y:S01]  /*95c0*/  ULDC UR5, c[0x0][0x1ec] ;  /* 0x00007b0000057ab9 */ /* 0x000fe20000000800 */
[----:B-1----:R-:W-:Y:S01]  /*95d0*/  HADD2.F32 R20, -RZ, R17.H0_H0 ;  /* 0x20000011ff147230 */ /* 0x002fe20000004100 */
[----:B------:R-:W-:-:S06]  /*95e0*/  UISETP.NE.AND UP0, UPT, URZ, UR5, UPT ;  /* 0x000000053f00728c */ /* 0x000fcc000bf05270 */
[----:B------:R-:W-:-:S13]  /*95f0*/  PLOP3.LUT P2, PT, PT, PT, UP0, 0x80, 0x0 ;  /* 0x000000000000781c */ /* 0x000fda0003f4f008 */
        /* <DEDUP_REMOVED lines=13> */
.L_x_369:
[----:B--2--5:R-:W-:Y:S01]  /*96d0*/  HADD2.F32 R13, -RZ, R44.H0_H0 ;  /* 0x2000002cff0d7230 */ /* 0x024fe20000004100 */
[----:B------:R-:W-:Y:S01]  /*96e0*/  IADD3 R43, R31, 0x4, RZ ;  /* 0x000000041f2b7810 */ /* 0x000fe20007ffe0ff */
[--C-:B------:R-:W-:Y:S02]  /*96f0*/  HADD2.F32 R17, -RZ, R45.reuse.H0_H0 ;  /* 0x2000002dff117230 */ /* 0x100fe40000004100 */
[----:B------:R-:W-:Y:S01]  /*9700*/  HADD2.F32 R19, -RZ, R46.H0_H0 ;  /* 0x2000002eff137230 */ /* 0x000fe20000004100 */
[C---:B------:R-:W-:Y:S01]  /*9710*/  FFMA.FTZ R12, R20.reuse, R13, RZ ;  /* 0x0000000d140c7223 */ /* 0x040fe200000100ff */
[----:B------:R-:W-:Y:S01]  /*9720*/  HADD2.F32 R15, -RZ, R44.H1_H1 ;  /* 0x3000002cff0f7230 */ /* 0x000fe20000004100 */
[C---:B------:R-:W-:Y:S01]  /*9730*/  FFMA.FTZ R13, R20.reuse, R17, RZ ;  /* 0x00000011140d7223 */ /* 0x040fe200000100ff */
[----:B-1----:R-:W-:Y:S01]  /*9740*/  HADD2.F32 R45, -RZ, R45.H1_H1 ;  /* 0x3000002dff2d7230 */ /* 0x002fe20000004100 */
        /* <DEDUP_REMOVED lines=9> */
.L_x_368:
[----:B------:R-:W-:Y:S05]  /*97e0*/  BSYNC B2 ;  /* 0x0000000000027941 */ /* 0x000fea0003800000 */
.L_x_367:
[----:B------:R-:W-:-:S13]  /*97f0*/  LOP3.LUT P3, RZ, R32, 0xfffffffc, RZ, 0xc0, !PT ;  /* 0xfffffffc20ff7812 */ /* 0x000fda000786c0ff */
[----:B------:R-:W-:Y:S05]  /*9800*/  @!P3 BRA `(.L_x_366) ;  /* 0x000006400000b947 */ /* 0x000fea0003800000 */
[----:B------:R-:W-:Y:S01]  /*9810*/  ULDC UR5, c[0x0][0x1ec] ;  /* 0x00007b0000057ab9 */ /* 0x000fe20000000800 */
[----:B------:R-:W-:Y:S01]  /*9820*/  IMAD R54, R27, c[0x0][0x1d4], RZ ;  /* 0x000075001b367a24 */ /* 0x000fe200078e02ff */
[----:B------:R-:W-:-:S06]  /*9830*/  UISETP.NE.AND UP0, UPT, URZ, UR5, UPT ;  /* 0x000000053f00728c */ /* 0x000fcc000bf05270 */
[----:B------:R-:W-:Y:S02]  /*9840*/  PLOP3.LUT P2, PT, PT, PT, UP0, 0x80, 0x0 ;  /* 0x000000000000781c */ /* 0x000fe40003f4f008 */
.L_x_372:
        /* <DEDUP_REMOVED lines=32> */
.L_x_370:
[----:B------:R-:W2:Y:S01]  /*9a50*/  LDG.E R38, [R38.64+0x10] ;  /* 0x0000102426267981 */ /* 0x000ea2000c1e1900 */
[----:B-1----:R-:W-:Y:S02]  /*9a60*/  IMAD.MOV.U32 R33, RZ, RZ, 0xe0 ;  /* 0x000000e0ff217424 */ /* 0x002fe400078e00ff */
[----:B------:R-:W-:-:S05]  /*9a70*/  IMAD.IADD R48, R43, 0x1, -R141 ;  /* 0x000000012b307824 */ /* 0x000fca00078e0a8d */
[----:B------:R-:W-:Y:S01]  /*9a80*/  LEA R52, R48, UR4, 0x1 ;  /* 0x0000000430347c11 */ /* 0x000fe2000f8e08ff */
[----:B--2---:R-:W-:-:S04]  /*9a90*/  IMAD R32, R38, c[0x0][0x1d8], RZ ;  /* 0x0000760026207a24 */ /* 0x004fc800078e02ff */
        /* <DEDUP_REMOVED lines=8> */
[--C-:B-----5:R-:W-:Y:S01]  /*9b20*/  HADD2.F32 R50, -RZ, R46.reuse.H0_H0 ;  /* 0x2000002eff327230 */ /* 0x120fe20000004100 */
[----:B------:R-:W-:Y:S01]  /*9b30*/  LEA R48, R48, UR6, 0x1 ;  /* 0x0000000630307c11 */ /* 0x000fe2000f8e08ff */
[----:B------:R-:W-:Y:S02]  /*9b40*/  HADD2.F32 R51, -RZ, R46.H1_H1 ;  /* 0x3000002eff337230 */ /* 0x000fe40000004100 */
[----:B------:R-:W-:Y:S02]  /*9b50*/  HADD2.F32 R39, -RZ, R44.H0_H0 ;  /* 0x2000002cff277230 */ /* 0x000fe40000004100 */
[----:B------:R-:W-:Y:S02]  /*9b60*/  HADD2.F32 R49, -RZ, R45.H0_H0 ;  /* 0x2000002dff317230 */ /* 0x000fe40000004100 */
[----:B------:R-:W-:-:S02]  /*9b70*/  HADD2.F32 R46, -RZ, R47.H0_H0 ;  /* 0x2000002fff2e7230 */ /* 0x000fc40000004100 */
        /* <DEDUP_REMOVED lines=11> */
[----:B------:R-:W-:Y:S01]  /*9c30*/  FFMA.FTZ R47, R38, R47, R20 ;  /* 0x0000002f262f7223 */ /* 0x000fe20000010014 */
        /* <DEDUP_REMOVED lines=12> */
.L_x_371:
[----:B------:R-:W2:Y:S01]  /*9d00*/  LDS.U16 R12, [R48+0x8] ;  /* 0x00000800300c7984 */ /* 0x000ea20000000400 */
[----:B------:R-:W-:Y:S01]  /*9d10*/  IADD3 R43, R43, 0x8, RZ ;  /* 0x000000082b2b7810 */ /* 0x000fe20007ffe0ff */
[----:B------:R-:W-:Y:S02]  /*9d20*/  HADD2.F32 R13, -RZ, R32.H0_H0 ;  /* 0x20000020ff0d7230 */ /* 0x000fe40000004100 */
[--C-:B------:R-:W-:Y:S01]  /*9d30*/  HADD2.F32 R17, -RZ, R33.reuse.H0_H0 ;  /* 0x20000021ff117230 */ /* 0x100fe20000004100 */
[----:B------:R-:W-:Y:S01]  /*9d40*/  ISETP.GE.AND P3, PT, R43, R30, PT ;  /* 0x0000001e2b00720c */ /* 0x000fe20003f66270 */
[----:B------:R-:W-:Y:S02]  /*9d50*/  HADD2.F32 R19, -RZ, R34.H0_H0 ;  /* 0x20000022ff137230 */ /* 0x000fe40000004100 */
[----:B------:R-:W-:Y:S02]  /*9d60*/  HADD2.F32 R15, -RZ, R32.H1_H1 ;  /* 0x30000020ff0f7230 */ /* 0x000fe40000004100 */
        /* <DEDUP_REMOVED lines=14> */
.L_x_366:
[----:B------:R-:W-:Y:S05]  /*9e50*/  BSYNC B1 ;  /* 0x0000000000017941 */ /* 0x000fea0003800000 */
.L_x_365:
[----:B------:R-:W-:-:S13]  /*9e60*/  ISETP.GE.AND P3, PT, R31, R16, PT ;  /* 0x000000101f00720c */ /* 0x000fda0003f66270 */
[----:B------:R-:W-:Y:S05]  /*9e70*/  @P3 BRA `(.L_x_364) ;  /* 0x0000102000003947 */ /* 0x000fea0003800000 */
[----:B------:R-:W-:Y:S01]  /*9e80*/  IADD3 R30, -R2, -0x2, R25 ;  /* 0xfffffffe021e7810 */ /* 0x000fe20007ffe119 */
[----:B------:R-:W-:Y:S01]  /*9e90*/  IMAD R33, R23, c[0x0][0x1d8], R10 ;  /* 0x0000760017217a24 */ /* 0x000fe200078e020a */
[----:B------:R-:W-:Y:S01]  /*9ea0*/  BSSY B1, `(.L_x_373) ;  /* 0x0000054000017945 */ /* 0x000fe20003800000 */
[----:B------:R-:W-:Y:S02]  /*9eb0*/  IMAD.MOV.U32 R32, RZ, RZ, 0x2 ;  /* 0x00000002ff207424 */ /* 0x000fe400078e00ff */
[----:B------:R-:W-:Y:S02]  /*9ec0*/  IMAD.IADD R30, R30, 0x1, -R141 ;  /* 0x000000011e1e7824 */ /* 0x000fe400078e0a8d */
[----:B------:R-:W-:-:S03]  /*9ed0*/  IMAD R33, R33, 0xe0, R8 ;  /* 0x000000e021217824 */ /* 0x000fc600078e0208 */
[----:B------:R-:W-:Y:S01]  /*9ee0*/  LOP3.LUT P3, RZ, R30, 0x4, RZ, 0xc0, !PT ;  /* 0x000000041eff7812 */ /* 0x000fe2000786c0ff */
[----:B------:R-:W-:-:S12]  /*9ef0*/  IMAD.WIDE R32, R33, R32, c[0x0][0x238] ;  /* 0x00008e0021207625 */ /* 0x000fd800078e0220 */
[----:B------:R-:W-:Y:S05]  /*9f00*/  @P3 BRA `(.L_x_374) ;  /* 0x000004d000003947 */ /* 0x000fea0003800000 */
[----:B------:R-:W-:Y:S01]  /*9f10*/  ISETP.GE.AND P3, PT, R31, c[0x0][0x1d4], PT ;  /* 0x000075001f007a0c */ /* 0x000fe20003f66270 */
[----:B------:R-:W-:-:S12]  /*9f20*/  BSSY B2, `(.L_x_375) ;  /* 0x000004a000027945 */ /* 0x000fd80003800000 */
[----:B------:R-:W-:Y:S05]  /*9f30*/  @!P3 BRA `(.L_x_376) ;  /* 0x000004800000b947 */ /* 0x000fea0003800000 */
[----:B------:R-:W-:Y:S01]  /*9f40*/  IABS R37, c[0x0][0x1d4] ;  /* 0x0000750000257a13 */ /* 0x000fe20000000000 */
[----:B------:R-:W1:Y:S01]  /*9f50*/  LDS.U16 R42, [R42] ;  /* 0x000000002a2a7984 */ /* 0x000e620000000400 */
        /* <DEDUP_REMOVED lines=19> */
[----:B------:R-:W-:Y:S02]  /*a090*/  IMAD R37, R27, c[0x0][0x1d4], RZ ;  /* 0x000075001b257a24 */ /* 0x000fe400078e02ff */
        /* <DEDUP_REMOVED lines=34> */
.L_x_377:
[--C-:B-----5:R-:W-:Y:S02]  /*a2c0*/  HADD2.F32 R35, -RZ, R38.reuse.H0_H0 ;  /* 0x20000026ff237230 */ /* 0x120fe40000004100 */
[----:B------:R-:W-:Y:S02]  /*a2d0*/  HADD2.F32 R41, -RZ, R38.H1_H1 ;  /* 0x30000026ff297230 */ /* 0x000fe40000004100 */
[--C-:B-1----:R-:W-:Y:S01]  /*a2e0*/  HADD2.F32 R29, -RZ, R36.reuse.H0_H0 ;  /* 0x20000024ff1d7230 */ /* 0x102fe20000004100 */
[C---:B------:R-:W-:Y:S01]  /*a2f0*/  FFMA.FTZ R17, R34.reuse, R35, R17 ;  /* 0x0000002322117223 */ /* 0x040fe20000010011 */
        /* <DEDUP_REMOVED lines=12> */
.L_x_376:
[----:B------:R-:W-:Y:S05]  /*a3c0*/  BSYNC B2 ;  /* 0x0000000000027941 */ /* 0x000fea0003800000 */
.L_x_375:
[----:B------:R-:W-:Y:S02]  /*a3d0*/  IADD3 R31, R31, 0x4, RZ ;  /* 0x000000041f1f7810 */ /* 0x000fe40007ffe0ff */
.L_x_374:
[----:B------:R-:W-:Y:S05]  /*a3e0*/  BSYNC B1 ;  /* 0x0000000000017941 */ /* 0x000fea0003800000 */
.L_x_373:
[----:B------:R-:W-:-:S13]  /*a3f0*/  LOP3.LUT P3, RZ, R30, 0xfffffffc, RZ, 0xc0, !PT ;  /* 0xfffffffc1eff7812 */ /* 0x000fda000786c0ff */
[----:B------:R-:W-:Y:S05]  /*a400*/  @!P3 BRA `(.L_x_364) ;  /* 0x00000a900000b947 */ /* 0x000fea0003800000 */
[----:B------:R-:W-:Y:S01]  /*a410*/  LEA R28, R31, UR4, 0x1 ;  /* 0x000000041f1c7c11 */ /* 0x000fe2000f8e08ff */
[----:B------:R-:W-:Y:S02]  /*a420*/  IMAD.MOV.U32 R30, RZ, RZ, 0xe0 ;  /* 0x000000e0ff1e7424 */ /* 0x000fe400078e00ff */
[----:B------:R-:W-:Y:S02]  /*a430*/  IMAD.MOV.U32 R38, RZ, RZ, RZ ;  /* 0x000000ffff267224 */ /* 0x000fe400078e00ff */
[----:B------:R-:W-:Y:S02]  /*a440*/  IMAD R53, R141, -0x2, R28 ;  /* 0xfffffffe8d357824 */ /* 0x000fe400078e021c */
[----:B------:R-:W-:-:S05]  /*a450*/  IMAD R30, R31, R30, 0x380 ;  /* 0x000003801f1e7424 */ /* 0x000fca00078e021e */
.L_x_384:
        /* <DEDUP_REMOVED lines=9> */
[----:B------:R-:W-:Y:S02]  /*a4f0*/  IABS R35, c[0x0][0x1d4] ;  /* 0x0000750000237a13 */ /* 0x000fe40000000000 */
        /* <DEDUP_REMOVED lines=55> */
.L_x_380:
[----:B--2--5:R-:W-:Y:S02]  /*a870*/  HADD2.F32 R28, -RZ, R40.H0_H0 ;  /* 0x20000028ff1c7230 */ /* 0x024fe40000004100 */
[----:B------:R-:W-:Y:S02]  /*a880*/  HADD2.F32 R34, -RZ, R41.H0_H0 ;  /* 0x20000029ff227230 */ /* 0x000fe40000004100 */
[----:B------:R-:W-:Y:S01]  /*a890*/  HADD2.F32 R44, -RZ, R42.H0_H0 ;  /* 0x2000002aff2c7230 */ /* 0x000fe20000004100 */
[C---:B------:R-:W-:Y:S01]  /*a8a0*/  FFMA.FTZ R12, R39.reuse, R28, R12 ;  /* 0x0000001c270c7223 */ /* 0x040fe2000001000c */
[----:B------:R-:W-:Y:S01]  /*a8b0*/  HADD2.F32 R46, -RZ, R43.H0_H0 ;  /* 0x2000002bff2e7230 */ /* 0x000fe20000004100 */
[C---:B------:R-:W-:Y:S01]  /*a8c0*/  FFMA.FTZ R13, R39.reuse, R34, R13 ;  /* 0x00000022270d7223 */ /* 0x040fe2000001000d */
[----:B-1----:R-:W-:Y:S01]  /*a8d0*/  HADD2.F32 R40, -RZ, R40.H1_H1 ;  /* 0x30000028ff287230 */ /* 0x002fe20000004100 */
        /* <DEDUP_REMOVED lines=9> */
.L_x_379:
[----:B------:R-:W-:Y:S05]  /*a970*/  BSYNC B1 ;  /* 0x0000000000017941 */ /* 0x000fea0003800000 */
.L_x_378:
[----:B------:R-:W-:Y:S01]  /*a980*/  IADD3 R42, R31, 0x4, RZ ;  /* 0x000000041f2a7810 */ /* 0x000fe20007ffe0ff */
[----:B------:R-:W-:Y:S03]  /*a990*/  BSSY B1, `(.L_x_381) ;  /* 0x000004b000017945 */ /* 0x000fe60003800000 */
[----:B------:R-:W-:-:S13]  /*a9a0*/  ISETP.GE.AND P3, PT, R42, c[0x0][0x1d4], PT ;  /* 0x000075002a007a0c */ /* 0x000fda0003f66270 */
        /* <DEDUP_REMOVED lines=57> */
.L_x_383:
[----:B--2--5:R-:W-:Y:S02]  /*ad40*/  HADD2.F32 R28, -RZ, R40.H0_H0 ;  /* 0x20000028ff1c7230 */ /* 0x024fe40000004100 */
[----:B------:R-:W-:Y:S02]  /*ad50*/  HADD2.F32 R34, -RZ, R41.H0_H0 ;  /* 0x20000029ff227230 */ /* 0x000fe40000004100 */
[----:B-1----:R-:W-:Y:S01]  /*ad60*/  HADD2.F32 R36, -RZ, R42.H0_H0 ;  /* 0x2000002aff247230 */ /* 0x002fe20000004100 */
        /* <DEDUP_REMOVED lines=13> */
.L_x_382:
[----:B------:R-:W-:Y:S05]  /*ae40*/  BSYNC B1 ;  /* 0x0000000000017941 */ /* 0x000fea0003800000 */
.L_x_381:
[----:B------:R-:W-:Y:S02]  /*ae50*/  IADD3 R31, R31, 0x8, RZ ;  /* 0x000000081f1f7810 */ /* 0x000fe40007ffe0ff */
[----:B------:R-:W-:Y:S02]  /*ae60*/  IADD3 R38, R38, 0x10, RZ ;  /* 0x0000001026267810 */ /* 0x000fe40007ffe0ff */
[----:B------:R-:W-:Y:S02]  /*ae70*/  ISETP.GE.AND P3, PT, R31, R16, PT ;  /* 0x000000101f00720c */ /* 0x000fe40003f66270 */
[----:B------:R-:W-:-:S11]  /*ae80*/  IADD3 R30, R30, 0x700, RZ ;  /* 0x000007001e1e7810 */ /* 0x000fd60007ffe0ff */
[----:B------:R-:W-:Y:S05]  /*ae90*/  @!P3 BRA `(.L_x_384) ;  /* 0xfffff5c00000b947 */ /* 0x000fea000383ffff */
.L_x_364:
[----:B------:R-:W-:Y:S05]  /*aea0*/  BSYNC B0 ;  /* 0x0000000000007941 */ /* 0x000fea0003800000 */
.L_x_363:
[----:B------:R-:W-:Y:S01]  /*aeb0*/  ISETP.GT.OR P0, PT, R0, 0x1b, P0 ;  /* 0x0000001b0000780c */ /* 0x000fe20000704670 */
[----:B------:R-:W-:-:S12]  /*aec0*/  BSSY B0, `(.L_x_385) ;  /* 0x0000034000007945 */ /* 0x000fd80003800000 */
[----:B------:R-:W-:Y:S05]  /*aed0*/  @P0 BRA `(.L_x_386) ;  /* 0x0000032000000947 */ /* 0x000fea0003800000 */
[----:B0-----:R-:W-:-:S04]  /*aee0*/  IMAD.MOV.U32 R0, RZ, RZ, 0xe0 ;  /* 0x000000e0ff007424 */ /* 0x001fc800078e00ff */
[----:B------:R-:W-:-:S05]  /*aef0*/  IMAD R0, R25, R0, -0xe0 ;  /* 0xffffff2019007424 */ /* 0x000fca00078e0200 */
[----:B------:R-:W-:-:S04]  /*af00*/  IADD3 R21, P0, R9, R0, RZ ;  /* 0x0000000009157210 */ /* 0x000fc80007f1e0ff */
[----:B------:R-:W-:Y:S02]  /*af10*/  LEA.HI.X.SX32 R0, R0, R11, 0x1, P0 ;  /* 0x0000000b00007211 */ /* 0x000fe400000f0eff */
[----:B------:R-:W-:-:S04]  /*af20*/  LEA R24, P0, R21, c[0x0][0x1a0], 0x1 ;  /* 0x0000680015187a11 */ /* 0x000fc800078008ff */
[----:B------:R-:W-:-:S05]  /*af30*/  LEA.HI.X R25, R21, c[0x0][0x1a4], R0, 0x1, P0 ;  /* 0x0000690015197a11 */ /* 0x000fca00000f0c00 */
[----:B------:R0:W5:Y:S01]  /*af40*/  LDG.E.128 R28, [R24.64] ;  /* 0x00000024181c7981 */ /* 0x000162000c1e1d00 */
[----:B------:R-:W-:Y:S01]  /*af50*/  IMAD.IADD R16, R16, 0x1, -R141 ;  /* 0x0000000110107824 */ /* 0x000fe200078e0a8d */
[----:B------:R-:W-:Y:S04]  /*af60*/  BSSY B1, `(.L_x_387) ;  /* 0x0000019000017945 */ /* 0x000fe80003800000 */
[----:B------:R-:W-:-:S05]  /*af70*/  LEA R16, R16, UR4, 0x1 ;  /* 0x0000000410107c11 */ /* 0x000fca000f8e08ff */
[----:B------:R-:W1:Y:S02]  /*af80*/  LDS.U16 R0, [R16+0x420] ;  /* 0x0004200010007984 */ /* 0x000e640000000400 */
[----:B-1----:R-:W-:Y:S01]  /*af90*/  HADD2.F32 R0, -RZ, R0.H0_H0 ;  /* 0x20000000ff007230 */ /* 0x002fe20000004100 */
[----:B------:R-:W-:Y:S05]  /*afa0*/  @P2 BRA `(.L_x_388) ;  /* 0x0000014000002947 */ /* 0x000fea0003800000 */
[----:B0-----:R-:W-:-:S13]  /*afb0*/  ISETP.NE.AND P3, PT, R222, RZ, PT ;  /* 0x000000ffde00720c */ /* 0x001fda0003f65270 */
[----:B------:R-:W-:Y:S02]  /*afc0*/  @P3 IMAD R23, R23, c[0x0][0x1d8], R10 ;  /* 0x0000760017173a24 */ /* 0x000fe400078e020a */
[----:B------:R-:W-:Y:S02]  /*afd0*/  @P3 IMAD.MOV.U32 R24, RZ, RZ, 0x2 ;  /* 0x00000002ff183424 */ /* 0x000fe400078e00ff */
[----:B------:R-:W-:-:S04]  /*afe0*/  @P3 IMAD R23, R23, 0xe0, R8 ;  /* 0x000000e017173824 */ /* 0x000fc800078e0208 */
[----:B------:R-:W-:-:S05]  /*aff0*/  @P3 IMAD.WIDE R24, R23, R24, c[0x0][0x238] ;  /* 0x00008e0017183625 */ /* 0x000fca00078e0218 */
[----:B------:R-:W2:Y:S01]  /*b000*/  @P3 LDG.E.128 R32, [R24.64] ;  /* 0x0000002418203981 */ /* 0x000ea2000c1e1d00 */
[----:B------:R-:W-:Y:S01]  /*b010*/  IMAD R26, R26, 0xe0, RZ ;  /* 0x000000e01a1a7824 */ /* 0x000fe200078e02ff */
[----:B-----5:R-:W-:Y:S01]  /*b020*/  HFMA2.MMA R28, R28, 1, 1, R4 ;  /* 0x3c003c001c1c7835 */ /* 0x020fe20000000004 */
[----:B------:R-:W-:Y:S01]  /*b030*/  HADD2 R29, R29, R5 ;  /* 0x000000051d1d7230 */ /* 0x000fe20000000000 */
[----:B------:R-:W-:Y:S01]  /*b040*/  HFMA2.MMA R30, R30, 1, 1, R6 ;  /* 0x3c003c001e1e7835 */ /* 0x000fe20000000006 */
[----:B------:R-:W-:Y:S01]  /*b050*/  HADD2 R31, R31, R7 ;  /* 0x000000071f1f7230 */ /* 0x000fe20000000000 */
[----:B------:R-:W-:-:S04]  /*b060*/  IADD3 R9, P0, R9, R26, RZ ;  /* 0x0000001a09097210 */ /* 0x000fc80007f1e0ff */
[----:B------:R-:W-:Y:S02]  /*b070*/  LEA.HI.X.SX32 R26, R26, R11, 0x1, P0 ;  /* 0x0000000b1a1a7211 */ /* 0x000fe400000f0eff */
[----:B------:R-:W-:-:S04]  /*b080*/  LEA R4, P0, R9, c[0x0][0x1a0], 0x1 ;  /* 0x0000680009047a11 */ /* 0x000fc800078008ff */
[----:B------:R-:W-:Y:S01]  /*b090*/  LEA.HI.X R5, R9, c[0x0][0x1a4], R26, 0x1, P0 ;  /* 0x0000690009057a11 */ /* 0x000fe200000f0c1a */
[----:B--2---:R-:W-:Y:S01]  /*b0a0*/  @P3 HFMA2.MMA R29, R29, R33, -RZ ;  /* 0x000000211d1d3235 */ /* 0x004fe200001000ff */
[----:B------:R-:W-:Y:S01]  /*b0b0*/  @P3 HMUL2 R28, R28, R32 ;  /* 0x000000201c1c3232 */ /* 0x000fe20000000000 */
[----:B------:R-:W-:Y:S01]  /*b0c0*/  @P3 HFMA2.MMA R31, R31, R35, -RZ ;  /* 0x000000231f1f3235 */ /* 0x000fe200001000ff */
[----:B------:R-:W-:-:S06]  /*b0d0*/  @P3 HMUL2 R30, R30, R34 ;  /* 0x000000221e1e3232 */ /* 0x000fcc0000000000 */
[----:B------:R0:W-:Y:S04]  /*b0e0*/  STG.E.128 [R4.64], R28 ;  /* 0x0000001c04007986 */ /* 0x0001e8000c101d24 */
.L_x_388:
[----:B0-----:R-:W-:Y:S05]  /*b0f0*/  BSYNC B1 ;  /* 0x0000000000017941 */ /* 0x001fea0003800000 */
.L_x_387:
[--C-:B-----5:R-:W-:Y:S02]  /*b100*/  HADD2.F32 R5, -RZ, R28.reuse.H0_H0 ;  /* 0x2000001cff057230 */ /* 0x120fe40000004100 */
[----:B------:R-:W-:Y:S02]  /*b110*/  HADD2.F32 R4, -RZ, R29.H0_H0 ;  /* 0x2000001dff047230 */ /* 0x000fe40000004100 */
[----:B------:R-:W-:Y:S01]  /*b120*/  HADD2.F32 R9, -RZ, R31.H0_H0 ;  /* 0x2000001fff097230 */ /* 0x000fe20000004100 */
        /* <DEDUP_REMOVED lines=8> */
[C---:B------:R-:W-:Y:S01]  /*b1b0*/  FFMA.FTZ R14, R0.reuse, R29, R14 ;  /* 0x0000001d000e7223 */ /* 0x040fe2000001000e */
[----:B------:R-:W-:Y:S01]  /*b1c0*/  HADD2.F32 R31, -RZ, R31.H1_H1 ;  /* 0x3000001fff1f7230 */ /* 0x000fe20000004100 */
[----:B------:R-:W-:-:S02]  /*b1d0*/  FFMA.FTZ R17, R0, R6, R17 ;  /* 0x0000000600117223 */ /* 0x000fc40000010011 */
[C---:B------:R-:W-:Y:S02]  /*b1e0*/  FFMA.FTZ R18, R0.reuse, R7, R18 ;  /* 0x0000000700127223 */ /* 0x040fe40000010012 */
[----:B------:R-:W-:Y:S02]  /*b1f0*/  FFMA.FTZ R20, R0, R31, R20 ;  /* 0x0000001f00147223 */ /* 0x000fe40000010014 */
.L_x_386:
[----:B------:R-:W-:Y:S05]  /*b200*/  BSYNC B0 ;  /* 0x0000000000007941 */ /* 0x000fea0003800000 */
.L_x_385:
[----:B------:R-:W-:Y:S06]  /*b210*/  BAR.SYNC.DEFER_BLOCKING 0x0 ;  /* 0x0000000000007b1d */ /* 0x000fec0000010000 */
[----:B------:R-:W-:Y:S05]  /*b220*/  @P1 BRA `(.L_x_389) ;  /* 0x0000043000001947 */ /* 0x000fea0003800000 */
[----:B0-----:R-:W-:Y:S01]  /*b230*/  LOP3.LUT R0, R22, 0xffffffc0, RZ, 0xc0, !PT ;  /* 0xffffffc016007812 */ /* 0x001fe200078ec0ff */
[----:B------:R-:W-:Y:S01]  /*b240*/  IMAD R2, R2, 0xe0, R8 ;  /* 0x000000e002027824 */ /* 0x000fe200078e0208 */
[----:B------:R-:W-:-:S02]  /*b250*/  LOP3.LUT R4, R22, 0xffffffe0, RZ, 0xc0, !PT ;  /* 0xffffffe016047812 */ /* 0x000fc400078ec0ff */
[----:B------:R-:W-:Y:S02]  /*b260*/  ISETP.NE.AND P0, PT, R0, 0x40, PT ;  /* 0x000000400000780c */ /* 0x000fe40003f05270 */
[----:B------:R-:W-:Y:S02]  /*b270*/  ISETP.GT.AND P2, PT, R22, 0x3f, PT ;  /* 0x0000003f1600780c */ /* 0x000fe40003f44270 */
[----:B------:R-:W-:Y:S02]  /*b280*/  ISETP.NE.AND P3, PT, R4, 0x20, PT ;  /* 0x000000200400780c */ /* 0x000fe40003f65270 */
[----:B------:R-:W-:Y:S02]  /*b290*/  ISETP.GT.AND P4, PT, R22, 0x1f, PT ;  /* 0x0000001f1600780c */ /* 0x000fe40003f84270 */
[----:B------:R-:W-:-:S05]  /*b2a0*/  LEA R2, R2, 0x420, 0x1 ;  /* 0x0000042002027811 */ /* 0x000fca00078e08ff */
[----:B------:R-:W-:Y:S05]  /*b2b0*/  @P0 BRA `(.L_x_390) ;  /* 0x0000005000000947 */ /* 0x000fea0003800000 */
[----:B------:R-:W-:Y:S02]  /*b2c0*/  F2FP.PACK_AB R4, R15, R12 ;  /* 0x0000000c0f04723e */ /* 0x000fe400000000ff */
[----:B------:R-:W-:Y:S02]  /*b2d0*/  F2FP.PACK_AB R5, R14, R13 ;  /* 0x0000000d0e05723e */ /* 0x000fe400000000ff */
[----:B------:R-:W-:Y:S02]  /*b2e0*/  F2FP.PACK_AB R6, R18, R17 ;  /* 0x000000111206723e */ /* 0x000fe400000000ff */
[----:B------:R-:W-:-:S05]  /*b2f0*/  F2FP.PACK_AB R7, R20, R19 ;  /* 0x000000131407723e */ /* 0x000fca00000000ff */
[----:B------:R0:W-:Y:S02]  /*b300*/  STS.128 [R2+-0x380], R4 ;  /* 0xfffc800402007388 */ /* 0x0001e40000000c00 */
.L_x_390:
[----:B------:R-:W-:Y:S01]  /*b310*/  WARPSYNC 0xffffffff ;  /* 0xffffffff00007948 */ /* 0x000fe20003800000 */
[----:B------:R-:W-:Y:S06]  /*b320*/  BAR.SYNC.DEFER_BLOCKING 0x0 ;  /* 0x0000000000007b1d */ /* 0x000fec0000010000 */
[----:B------:R-:W-:Y:S01]  /*b330*/  BSSY B0, `(.L_x_391) ;  /* 0x0000013000007945 */ /* 0x000fe20003800000 */
[----:B------:R-:W-:Y:S05]  /*b340*/  @P2 BRA `(.L_x_392) ;  /* 0x0000011000002947 */ /* 0x000fea0003800000 */
[----:B0-----:R-:W0:Y:S02]  /*b350*/  LDS.128 R4, [R2] ;  /* 0x0000000002047984 */ /* 0x001e240000000c00 */
[----:B0-----:R-:W-:-:S02]  /*b360*/  HADD2.F32 R10, -RZ, R6.H0_H0 ;  /* 0x20000006ff0a7230 */ /* 0x001fc40000004100 */
[----:B------:R-:W-:Y:S02]  /*b370*/  HADD2.F32 R11, -RZ, R6.H1_H1 ;  /* 0x30000006ff0b7230 */ /* 0x000fe40000004100 */
[--C-:B------:R-:W-:Y:S01]  /*b380*/  HADD2.F32 R9, -RZ, R4.reuse.H0_H0 ;  /* 0x20000004ff097230 */ /* 0x100fe20000004100 */
[----:B------:R-:W-:Y:S01]  /*b390*/  FADD.FTZ R17, R17, R10 ;  /* 0x0000000a11117221 */ /* 0x000fe20000010000 */
        /* <DEDUP_REMOVED lines=8> */
[----:B------:R-:W-:Y:S01]  /*b420*/  HADD2.F32 R7, -RZ, R7.H1_H1 ;  /* 0x30000007ff077230 */ /* 0x000fe20000004100 */
[----:B------:R-:W-:-:S02]  /*b430*/  FADD.FTZ R15, R15, R4 ;  /* 0x000000040f0f7221 */ /* 0x000fc40000010000 */
[----:B------:R-:W-:Y:S02]  /*b440*/  FADD.FTZ R14, R14, R5 ;  /* 0x000000050e0e7221 */ /* 0x000fe40000010000 */
[----:B------:R-:W-:Y:S02]  /*b450*/  FADD.FTZ R20, R20, R7 ;  /* 0x0000000714147221 */ /* 0x000fe40000010000 */
.L_x_392:
[----:B------:R-:W-:Y:S05]  /*b460*/  BSYNC B0 ;  /* 0x0000000000007941 */ /* 0x000fea0003800000 */
.L_x_391:
        /* <DEDUP_REMOVED lines=8> */
.L_x_394:
[----:B------:R-:W-:Y:S05]  /*b4f0*/  BSYNC B0 ;  /* 0x0000000000007941 */ /* 0x000fea0003800000 */
.L_x_393:
[----:B------:R-:W-:Y:S06]  /*b500*/  BAR.SYNC.DEFER_BLOCKING 0x0 ;  /* 0x0000000000007b1d */ /* 0x000fec0000010000 */
[----:B------:R-:W-:Y:S01]  /*b510*/  BSSY B0, `(.L_x_395) ;  /* 0x0000013000007945 */ /* 0x000fe20003800000 */
[----:B------:R-:W-:Y:S05]  /*b520*/  @P4 BRA `(.L_x_396) ;  /* 0x0000011000004947 */ /* 0x000fea0003800000 */
[----:B0-----:R-:W0:Y:S02]  /*b530*/  LDS.128 R4, [R2] ;  /* 0x0000000002047984 */ /* 0x001e240000000c00 */
[--C-:B0-----:R-:W-:Y:S02]  /*b540*/  HADD2.F32 R10, -RZ, R6.reuse.H0_H0 ;  /* 0x20000006ff0a7230 */ /* 0x101fe40000004100 */
[----:B------:R-:W-:-:S02]  /*b550*/  HADD2.F32 R11, -RZ, R6.H1_H1 ;  /* 0x30000006ff0b7230 */ /* 0x000fc40000004100 */
        /* <DEDUP_REMOVED lines=14> */
.L_x_396:
[----:B------:R-:W-:Y:S05]  /*b640*/  BSYNC B0 ;  /* 0x0000000000007941 */ /* 0x000fea0003800000 */
.L_x_395:
[----:B------:R-:W-:Y:S06]  /*b650*/  BAR.SYNC.DEFER_BLOCKING 0x0 ;  /* 0x0000000000007b1d */ /* 0x000fec0000010000 */
.L_x_389:
[----:B------:R-:W-:-:S04]  /*b660*/  IADD3 R22, R22, 0x1f, RZ ;  /* 0x0000001f16167810 */ /* 0x000fc80007ffe0ff */
        /* <DEDUP_REMOVED lines=16> */
.L_x_397:
        /* <DEDUP_REMOVED lines=21> */
[----:B------:R-:W-:Y:S01]  /*b8c0*/  SHF.L.U64.HI R6, R11, 0x8, RZ ;  /* 0x000000080b067819 */ /* 0x000fe200000102ff */
[----:B------:R-:W1:Y:S01]  /*b8d0*/  F2I.S8.NTZ R18, R18 ;  /* 0x0000001200127305 */ /* 0x000e620000202100 */
[----:B--2---:R-:W-:Y:S02]  /*b8e0*/  PRMT R5, R14, 0x8880, RZ ;  /* 0x000088800e057816 */ /* 0x004fe400000000ff */
[----:B------:R-:W-:-:S02]  /*b8f0*/  LOP3.LUT R9, R2, 0xff, RZ, 0xc0, !PT ;  /* 0x000000ff02097812 */ /* 0x000fc400078ec0ff */
[----:B------:R-:W-:Y:S02]  /*b900*/  PRMT R5, R5, 0x7710, RZ ;  /* 0x0000771005057816 */ /* 0x000fe400000000ff */
[----:B------:R-:W-:Y:S01]  /*b910*/  SHF.L.U64.HI R2, R9, 0x10, RZ ;  /* 0x0000001009027819 */ /* 0x000fe200000102ff */
[----:B------:R-:W2:Y:S01]  /*b920*/  F2I.S8.NTZ R12, R12 ;  /* 0x0000000c000c7305 */ /* 0x000ea20000202100 */
[----:B------:R-:W-:Y:S02]  /*b930*/  LOP3.LUT R7, R5, 0xff, RZ, 0xc0, !PT ;  /* 0x000000ff05077812 */ /* 0x000fe400078ec0ff */
[----:B0-----:R-:W-:Y:S02]  /*b940*/  PRMT R0, R17, 0x8880, RZ ;  /* 0x0000888011007816 */ /* 0x001fe400000000ff */
        /* <DEDUP_REMOVED lines=13> */
[----:B------:R-:W-:Y:S01]  /*ba20*/  LOP3.LUT R3, R5, 0xffff00ff, R6, 0xf8, !PT ;  /* 0xffff00ff05037812 */ /* 0x000fe200078ef806 */
[----:B------:R-:W-:Y:S01]  /*ba30*/  IMAD.U32 R6, R9, 0x10000, RZ ;  /* 0x0001000009067824 */ /* 0x000fe200078e00ff */
[----:B------:R-:W-:Y:S02]  /*ba40*/  PRMT R2, R19, 0x7710, RZ ;  /* 0x0000771013027816 */ /* 0x000fe400000000ff */
[----:B------:R-:W-:Y:S02]  /*ba50*/  PRMT R11, R0, 0x6540, R11 ;  /* 0x00006540000b7816 */ /* 0x000fe4000000000b */
        /* <DEDUP_REMOVED lines=11> */
.L_x_192:
[----:B------:R-:W-:Y:S01]  /*bb10*/  IMAD.MOV.U32 R150, RZ, RZ, R15 ;  /* 0x000000ffff967224 */ /* 0x000fe200078e000f */
[----:B------:R-:W-:Y:S01]  /*bb20*/  MOV R146, 0xbb70 ;  /* 0x0000bb7000927802 */ /* 0x000fe20000000f00 */
[----:B------:R-:W-:Y:S02]  /*bb30*/  IMAD.MOV.U32 R151, RZ, RZ, 0x10 ;  /* 0x00000010ff977424 */ /* 0x000fe400078e00ff */
[----:B------:R-:W-:Y:S02]  /*bb40*/  IMAD.MOV.U32 R220, RZ, RZ, 0x1f ;  /* 0x0000001fffdc7424 */ /* 0x000fe400078e00ff */
[----:B------:R-:W-:Y:S02]  /*bb50*/  IMAD.MOV.U32 R221, RZ, RZ, -0x1 ;  /* 0xffffffffffdd7424 */ /* 0x000fe400078e00ff */
[----:B0-----:R-:W-:Y:S05]  /*bb60*/  CALL.REL.NOINC `($__internal_1_$__cuda_sm70_shflsync_bfly_p) ;  /* 0x0000045000007944 */ /* 0x001fea0003c00000 */
[----:B-1----:R-:W-:Y:S01]  /*bb70*/  IMAD.MOV.U32 R0, RZ, RZ, R150 ;  /* 0x000000ffff007224 */ /* 0x002fe200078e0096 */
[----:B0-----:R-:W-:Y:S05]  /*bb80*/  BRA `(.L_x_398) ;  /* 0xffff702000007947 */ /* 0x001fea000383ffff */
.L_x_193:
[----:B------:R-:W-:Y:S01]  /*bb90*/  IMAD.MOV.U32 R150, RZ, RZ, R15 ;  /* 0x000000ffff967224 */ /* 0x000fe200078e000f */
[----:B------:R-:W-:Y:S01]  /*bba0*/  MOV R146, 0xbbf0 ;  /* 0x0000bbf000927802 */ /* 0x000fe20000000f00 */
[----:B------:R-:W-:-:S02]  /*bbb0*/  IMAD.MOV.U32 R151, RZ, RZ, 0x8 ;  /* 0x00000008ff977424 */ /* 0x000fc400078e00ff */
[----:B------:R-:W-:Y:S02]  /*bbc0*/  IMAD.MOV.U32 R220, RZ, RZ, 0x1f ;  /* 0x0000001fffdc7424 */ /* 0x000fe400078e00ff */
[----:B------:R-:W-:Y:S02]  /*bbd0*/  IMAD.MOV.U32 R221, RZ, RZ, -0x1 ;  /* 0xffffffffffdd7424 */ /* 0x000fe400078e00ff */
[----:B0-----:R-:W-:Y:S05]  /*bbe0*/  CALL.REL.NOINC `($__internal_1_$__cuda_sm70_shflsync_bfly_p) ;  /* 0x000003d000007944 */ /* 0x001fea0003c00000 */
[----:B-1----:R-:W-:Y:S01]  /*bbf0*/  FADD.FTZ R15, R15, R150 ;  /* 0x000000960f0f7221 */ /* 0x002fe20000010000 */
[----:B------:R-:W-:Y:S01]  /*bc00*/  MOV R146, 0xbc60 ;  /* 0x0000bc6000927802 */ /* 0x000fe20000000f00 */
[----:B0-----:R-:W-:Y:S02]  /*bc10*/  IMAD.MOV.U32 R151, RZ, RZ, 0x4 ;  /* 0x00000004ff977424 */ /* 0x001fe400078e00ff */
[----:B------:R-:W-:Y:S02]  /*bc20*/  IMAD.MOV.U32 R220, RZ, RZ, 0x1f ;  /* 0x0000001fffdc7424 */ /* 0x000fe400078e00ff */
[----:B------:R-:W-:Y:S02]  /*bc30*/  IMAD.MOV.U32 R221, RZ, RZ, -0x1 ;  /* 0xffffffffffdd7424 */ /* 0x000fe400078e00ff */
[----:B------:R-:W-:-:S02]  /*bc40*/  IMAD.MOV.U32 R150, RZ, RZ, R15 ;  /* 0x000000ffff967224 */ /* 0x000fc400078e000f */
[----:B------:R-:W-:Y:S05]  /*bc50*/  CALL.REL.NOINC `($__internal_1_$__cuda_sm70_shflsync_bfly_p) ;  /* 0x0000036000007944 */ /* 0x000fea0003c00000 */
[----:B-1----:R-:W-:Y:S01]  /*bc60*/  FADD.FTZ R15, R15, R150 ;  /* 0x000000960f0f7221 */ /* 0x002fe20000010000 */
[----:B------:R-:W-:Y:S01]  /*bc70*/  MOV R146, 0xbcd0 ;  /* 0x0000bcd000927802 */ /* 0x000fe20000000f00 */
[----:B0-----:R-:W-:-:S02]  /*bc80*/  IMAD.MOV.U32 R151, RZ, RZ, 0x2 ;  /* 0x00000002ff977424 */ /* 0x001fc400078e00ff */
[----:B------:R-:W-:Y:S02]  /*bc90*/  IMAD.MOV.U32 R220, RZ, RZ, 0x1f ;  /* 0x0000001fffdc7424 */ /* 0x000fe400078e00ff */
[----:B------:R-:W-:Y:S02]  /*bca0*/  IMAD.MOV.U32 R221, RZ, RZ, -0x1 ;  /* 0xffffffffffdd7424 */ /* 0x000fe400078e00ff */
[----:B------:R-:W-:Y:S02]  /*bcb0*/  IMAD.MOV.U32 R150, RZ, RZ, R15 ;  /* 0x000000ffff967224 */ /* 0x000fe400078e000f */
[----:B------:R-:W-:Y:S05]  /*bcc0*/  CALL.REL.NOINC `($__internal_1_$__cuda_sm70_shflsync_bfly_p) ;  /* 0x000002f000007944 */ /* 0x000fea0003c00000 */
[----:B-1----:R-:W-:Y:S01]  /*bcd0*/  FADD.FTZ R2, R15, R150 ;  /* 0x000000960f027221 */ /* 0x002fe20000010000 */
[----:B------:R-:W-:Y:S01]  /*bce0*/  MOV R146, 0xbd40 ;  /* 0x0000bd4000927802 */ /* 0x000fe20000000f00 */
[----:B0-----:R-:W-:Y:S02]  /*bcf0*/  IMAD.MOV.U32 R151, RZ, RZ, 0x1 ;  /* 0x00000001ff977424 */ /* 0x001fe400078e00ff */
[----:B------:R-:W-:Y:S02]  /*bd00*/  IMAD.MOV.U32 R220, RZ, RZ, 0x1f ;  /* 0x0000001fffdc7424 */ /* 0x000fe400078e00ff */
[----:B------:R-:W-:-:S02]  /*bd10*/  IMAD.MOV.U32 R221, RZ, RZ, -0x1 ;  /* 0xffffffffffdd7424 */ /* 0x000fc400078e00ff */
[----:B------:R-:W-:Y:S02]  /*bd20*/  IMAD.MOV.U32 R150, RZ, RZ, R2 ;  /* 0x000000ffff967224 */ /* 0x000fe400078e0002 */
[----:B------:R-:W-:Y:S05]  /*bd30*/  CALL.REL.NOINC `($__internal_1_$__cuda_sm70_shflsync_bfly_p) ;  /* 0x0000028000007944 */ /* 0x000fea0003c00000 */
[----:B-1----:R-:W-:Y:S01]  /*bd40*/  IMAD.MOV.U32 R5, RZ, RZ, R150 ;  /* 0x000000ffff057224 */ /* 0x002fe200078e0096 */
[----:B0-----:R-:W-:Y:S05]  /*bd50*/  BRA `(.L_x_399) ;  /* 0xffff6ee000007947 */ /* 0x001fea000383ffff */
.L_x_327:
[----:B------:R-:W-:Y:S01]  /*bd60*/  IMAD.MOV.U32 R150, RZ, RZ, R223 ;  /* 0x000000ffff967224 */ /* 0x000fe200078e00df */
[----:B------:R-:W-:Y:S01]  /*bd70*/  MOV R146, 0xbdc0 ;  /* 0x0000bdc000927802 */ /* 0x000fe20000000f00 */
[----:B------:R-:W-:Y:S02]  /*bd80*/  IMAD.MOV.U32 R151, RZ, RZ, 0x1 ;  /* 0x00000001ff977424 */ /* 0x000fe400078e00ff */
[----:B------:R-:W-:Y:S02]  /*bd90*/  IMAD.MOV.U32 R220, RZ, RZ, 0x1f ;  /* 0x0000001fffdc7424 */ /* 0x000fe400078e00ff */
[----:B------:R-:W-:Y:S02]  /*bda0*/  IMAD.MOV.U32 R221, RZ, RZ, -0x1 ;  /* 0xffffffffffdd7424 */ /* 0x000fe400078e00ff */
[----:B------:R-:W-:Y:S05]  /*bdb0*/  CALL.REL.NOINC `($__internal_1_$__cuda_sm70_shflsync_bfly_p) ;  /* 0x0000020000007944 */ /* 0x000fea0003c00000 */
[----:B-1----:R-:W-:Y:S01]  /*bdc0*/  IMAD.MOV.U32 R146, RZ, RZ, R150 ;  /* 0x000000ffff927224 */ /* 0x002fe200078e0096 */
[----:B0-----:R-:W-:Y:S05]  /*bdd0*/  BRA `(.L_x_400) ;  /* 0xffffc0c000007947 */ /* 0x001fea000383ffff */
.L_x_331:
[----:B------:R-:W-:Y:S01]  /*bde0*/  IMAD.MOV.U32 R150, RZ, RZ, R0 ;  /* 0x000000ffff967224 */ /* 0x000fe200078e0000 */
[----:B------:R-:W-:Y:S01]  /*bdf0*/  MOV R146, 0xbe40 ;  /* 0x0000be4000927802 */ /* 0x000fe20000000f00 */
[----:B------:R-:W-:-:S02]  /*be00*/  IMAD.MOV.U32 R151, RZ, RZ, 0x10 ;  /* 0x00000010ff977424 */ /* 0x000fc400078e00ff */
[----:B------:R-:W-:Y:S02]  /*be10*/  IMAD.MOV.U32 R220, RZ, RZ, 0x1f ;  /* 0x0000001fffdc7424 */ /* 0x000fe400078e00ff */
[----:B------:R-:W-:Y:S02]  /*be20*/  IMAD.MOV.U32 R221, RZ, RZ, -0x1 ;  /* 0xffffffffffdd7424 */ /* 0x000fe400078e00ff */
[----:B0-----:R-:W-:Y:S05]  /*be30*/  CALL.REL.NOINC `($__internal_1_$__cuda_sm70_shflsync_bfly_p) ;  /* 0x0000018000007944 */ /* 0x001fea0003c00000 */
[----:B-1----:R-:W-:Y:S01]  /*be40*/  IMAD.MOV.U32 R3, RZ, RZ, R150 ;  /* 0x000000ffff037224 */ /* 0x002fe200078e0096 */
[----:B0-----:R-:W-:Y:S05]  /*be50*/  BRA `(.L_x_401) ;  /* 0xffffc2a000007947 */ /* 0x001fea000383ffff */
.L_x_332:
[----:B------:R-:W-:Y:S01]  /*be60*/  IMAD.MOV.U32 R150, RZ, RZ, R5 ;  /* 0x000000ffff967224 */ /* 0x000fe200078e0005 */
[----:B------:R-:W-:Y:S01]  /*be70*/  MOV R146, 0xbec0 ;  /* 0x0000bec000927802 */ /* 0x000fe20000000f00 */
[----:B------:R-:W-:Y:S02]  /*be80*/  IMAD.MOV.U32 R151, RZ, RZ, 0x8 ;  /* 0x00000008ff977424 */ /* 0x000fe400078e00ff */
[----:B------:R-:W-:Y:S02]  /*be90*/  IMAD.MOV.U32 R220, RZ, RZ, 0x1f ;  /* 0x0000001fffdc7424 */ /* 0x000fe400078e00ff */
[----:B------:R-:W-:Y:S02]  /*bea0*/  IMAD.MOV.U32 R221, RZ, RZ, -0x1 ;  /* 0xffffffffffdd7424 */ /* 0x000fe400078e00ff */
[----:B01----:R-:W-:Y:S05]  /*beb0*/  CALL.REL.NOINC `($__internal_1_$__cuda_sm70_shflsync_bfly_p) ;  /* 0x0000010000007944 */ /* 0x003fea0003c00000 */
[----:B-1----:R-:W-:Y:S01]  /*bec0*/  FMNMX.FTZ R3, R5, R150, !PT ;  /* 0x0000009605037209 */ /* 0x002fe20007810000 */
[----:B0-----:R-:W-:Y:S01]  /*bed0*/  IMAD.MOV.U32 R151, RZ, RZ, 0x4 ;  /* 0x00000004ff977424 */ /* 0x001fe200078e00ff */
[----:B------:R-:W-:Y:S01]  /*bee0*/  MOV R146, 0xbf30 ;  /* 0x0000bf3000927802 */ /* 0x000fe20000000f00 */
[----:B------:R-:W-:-:S02]  /*bef0*/  IMAD.MOV.U32 R220, RZ, RZ, 0x1f ;  /* 0x0000001fffdc7424 */ /* 0x000fc400078e00ff */
[----:B------:R-:W-:Y:S02]  /*bf00*/  IMAD.MOV.U32 R221, RZ, RZ, -0x1 ;  /* 0xffffffffffdd7424 */ /* 0x000fe400078e00ff */
[----:B------:R-:W-:Y:S02]  /*bf10*/  IMAD.MOV.U32 R150, RZ, RZ, R3 ;  /* 0x000000ffff967224 */ /* 0x000fe400078e0003 */
[----:B------:R-:W-:Y:S05]  /*bf20*/  CALL.REL.NOINC `($__internal_1_$__cuda_sm70_shflsync_bfly_p) ;  /* 0x0000009000007944 */ /* 0x000fea0003c00000 */
[----:B-1----:R-:W-:Y:S01]  /*bf30*/  FMNMX.FTZ R3, R3, R150, !PT ;  /* 0x0000009603037209 */ /* 0x002fe20007810000 */
[----:B0-----:R-:W-:Y:S01]  /*bf40*/  IMAD.MOV.U32 R151, RZ, RZ, 0x2 ;  /* 0x00000002ff977424 */ /* 0x001fe200078e00ff */
[----:B------:R-:W-:Y:S01]  /*bf50*/  MOV R146, 0xbfa0 ;  /* 0x0000bfa000927802 */ /* 0x000fe20000000f00 */
[----:B------:R-:W-:Y:S02]  /*bf60*/  IMAD.MOV.U32 R220, RZ, RZ, 0x1f ;  /* 0x0000001fffdc7424 */ /* 0x000fe400078e00ff */
[----:B------:R-:W-:Y:S02]  /*bf70*/  IMAD.MOV.U32 R221, RZ, RZ, -0x1 ;  /* 0xffffffffffdd7424 */ /* 0x000fe400078e00ff */
[----:B------:R-:W-:Y:S02]  /*bf80*/  IMAD.MOV.U32 R150, RZ, RZ, R3 ;  /* 0x000000ffff967224 */ /* 0x000fe400078e0003 */
[----:B------:R-:W-:Y:S05]  /*bf90*/  CALL.REL.NOINC `($__internal_1_$__cuda_sm70_shflsync_bfly_p) ;  /* 0x0000002000007944 */ /* 0x000fea0003c00000 */
[----:B-1----:R-:W-:Y:S01]  /*bfa0*/  IMAD.MOV.U32 R2, RZ, RZ, R150 ;  /* 0x000000ffff027224 */ /* 0x002fe200078e0096 */
[----:B0-----:R-:W-:Y:S05]  /*bfb0*/  BRA `(.L_x_402) ;  /* 0xffffc1b000007947 */ /* 0x001fea000383ffff */
        .weak           $__internal_1_$__cuda_sm70_shflsync_bfly_p
        .type           $__internal_1_$__cuda_sm70_shflsync_bfly_p,@function
        .size           $__internal_1_$__cuda_sm70_shflsync_bfly_p,(.L_x_4307 - $__internal_1_$__cuda_sm70_shflsync_bfly_p)
$__internal_1_$__cuda_sm70_shflsync_bfly_p:
[----:B------:R-:W-:Y:S01]  /*bfc0*/  IMAD.MOV.U32 R147, RZ, RZ, 0x0 ;  /* 0x00000000ff937424 */ /* 0x000fe200078e00ff */
[----:B------:R-:W-:Y:S04]  /*bfd0*/  WARPSYNC R221 ;  /* 0x000000dd00007348 */ /* 0x000fe80003800000 */
[----:B------:R0:W1:Y:S01]  /*bfe0*/  SHFL.BFLY PT, R150, R150, R151, R220 ;  /* 0x0c00009796967389 */ /* 0x00006200000e00dc */
[----:B------:R-:W-:Y:S05]  /*bff0*/  RET.REL.NODEC R146 `(_ZN4mmha33masked_multihead_attention_kernelItLi224ELi256ELi2ELi32ELi128ELb1ELb1EEEv26Multihead_attention_paramsIT_XT5_EE) ;  /* 0xffff400092007950 */ /* 0x000fea0003c3ffff */
.L_x_403:
        /* <DEDUP_REMOVED lines=16> */
.L_x_4307:


//--------------------- .text._ZN4mmha33masked_multihead_attention_kernelItLi224ELi256ELi4ELi32ELi64ELb1ELb1EEEv26Multihead_attention_paramsIT_XT5_EE --------------------------
	.section	.text._ZN4mmha33masked_multihead_attention_kernelItLi224ELi256ELi4ELi32ELi64ELb1ELb1EEEv26Multihead_attention_paramsIT_XT5_EE,"ax",@progbits
	.sectioninfo	@"SHI_REGISTERS=136"
	.align	128
        .global         _ZN4mmha33masked_multihead_attention_kernelItLi224ELi256ELi4ELi32ELi64ELb1ELb1EEEv26Multihead_attention_paramsIT_XT5_EE
        .type           _ZN4mmha33masked_multihead_attention_kernelItLi224ELi256ELi4ELi32ELi64ELb1ELb1EEEv26Multihead_attention_paramsIT_XT5_EE,@function
        .size           _ZN4mmha33masked_multihead_attention_kernelItLi224ELi256ELi4ELi32ELi64ELb1ELb1EEEv26Multihead_attention_paramsIT_XT5_EE,(.L_x_4308 - _ZN4mmha33masked_multihead_attention_kernelItLi224ELi256ELi4ELi32ELi64ELb1ELb1EEEv26Multihead_attention_paramsIT_XT5_EE)
        .other          _ZN4mmha33masked_multihead_attention_kernelItLi224ELi256ELi4ELi32ELi64ELb1ELb1EEEv26Multihead_attention_paramsIT_XT5_EE,@"STO_CUDA_ENTRY STV_DEFAULT"
_ZN4mmha33masked_multihead_attention_kernelItLi224ELi256ELi4ELi32ELi64ELb1ELb1EEEv26Multihead_attention_paramsIT_XT5_EE:
.text._ZN4mmha33masked_multihead_attention_kernelItLi224ELi256ELi4ELi32ELi64ELb1ELb1EEEv26Multihead_attention_paramsIT_XT5_EE:
        /* <DEDUP_REMOVED lines=11> */
.L_x_404:
[----:B------:R-:W-:Y:S02]  /*00b0*/  IABS R5, c[0x0][0x1d0] ;  /* 0x0000740000057a13 */ /* 0x000fe40000000000 */
        /* <DEDUP_REMOVED lines=17> */
[----:B------:R-:W-:Y:S02]  /*01d0*/  IMAD R0, R5, R0, R4 ;  /* 0x0000000005007224 */ /* 0x000fe400078e0204 */
[----:B------:R-:W-:-:S03]  /*01e0*/  IMAD.MOV.U32 R4, RZ, RZ, 0x4 ;  /* 0x00000004ff047424 */ /* 0x000fc600078e00ff */
[----:B------:R-:W-:Y:S01]  /*01f0*/  ISETP.GT.U32.AND P2, PT, R5, R0, PT ;  /* 0x000000000500720c */ /* 0x000fe20003f44070 */
[----:B------:R-:W-:-:S06]  /*0200*/  IMAD.WIDE R26, R28, R4, c[0x0][0x278] ;  /* 0x00009e001c1a7625 */ /* 0x000fcc00078e0204 */
[----:B------:R-:W2:Y:S06]  /*0210*/  LDG.E R26, [R26.64] ;  /* 0x000000241a1a7981 */ /* 0x000eac000c1e1900 */
[----:B------:R-:W-:Y:S01]  /*0220*/  @!P2 IMAD.IADD R0, R0, 0x1, -R5 ;  /* 0x000000010000a824 */ /* 0x000fe200078e0a05 */
[----:B------:R-:W-:Y:S02]  /*0230*/  @!P2 IADD3 R25, R25, 0x1, RZ ;  /* 0x000000011919a810 */ /* 0x000fe40007ffe0ff */
[----:B------:R-:W-:Y:S02]  /*0240*/  ISETP.NE.AND P2, PT, RZ, c[0x0][0x1d0], PT ;  /* 0x00007400ff007a0c */ /* 0x000fe40003f45270 */
[----:B------:R-:W-:-:S02]  /*0250*/  ISETP.GE.U32.AND P1, PT, R0, R5, PT ;  /* 0x000000050000720c */ /* 0x000fc40003f26070 */
[----:B------:R-:W-:-:S04]  /*0260*/  LOP3.LUT R0, R28, c[0x0][0x1d0], RZ, 0x3c, !PT ;  /* 0x000074001c007a12 */ /* 0x000fc800078e3cff */
[----:B------:R-:W-:-:S07]  /*0270*/  ISETP.GE.AND P3, PT, R0, RZ, PT ;  /* 0x000000ff0000720c */ /* 0x000fce0003f66270 */
[----:B------:R-:W-:-:S06]  /*0280*/  @P1 IADD3 R25, R25, 0x1, RZ ;  /* 0x0000000119191810 */ /* 0x000fcc0007ffe0ff */
[----:B------:R-:W-:Y:S01]  /*0290*/  @!P3 IMAD.MOV R25, RZ, RZ, -R25 ;  /* 0x000000ffff19b224 */ /* 0x000fe200078e0a19 */
[----:B------:R-:W-:-:S05]  /*02a0*/  @!P2 LOP3.LUT R25, RZ, c[0x0][0x1d0], RZ, 0x33, !PT ;  /* 0x00007400ff19aa12 */ /* 0x000fca00078e33ff */
[----:B------:R-:W-:-:S05]  /*02b0*/  @P4 IMAD.WIDE R4, R25, R4, c[0x0][0x240] ;  /* 0x0000900019044625 */ /* 0x000fca00078e0204 */
[----:B------:R1:W3:Y:S04]  /*02c0*/  @P4 LDG.E R24, [R4.64] ;  /* 0x0000002404184981 */ /* 0x0002e8000c1e1900 */
[----:B------:R-:W4:Y:S01]  /*02d0*/  S2R R19, SR_CTAID.X ;  /* 0x0000000000137919 */ /* 0x000f220000002500 */
[----:B0-----:R-:W-:Y:S02]  /*02e0*/  ISETP.LT.AND P2, PT, R23, 0x20, P4 ;  /* 0x000000201700780c */ /* 0x001fe40002741270 */
[----:B------:R-:W-:-:S04]  /*02f0*/  ISETP.NE.U32.AND P3, PT, RZ, c[0x0][0x1f8], PT ;  /* 0x00007e00ff007a0c */ /* 0x000fc80003f65070 */
[----:B------:R-:W-:Y:S01]  /*0300*/  ISETP.NE.AND.EX P3, PT, RZ, c[0x0][0x1fc], PT, P3 ;  /* 0x00007f00ff007a0c */ /* 0x000fe20003f65330 */
[----:B------:R-:W-:Y:S01]  /*0310*/  IMAD.SHL.U32 R20, R23, 0x8, RZ ;  /* 0x0000000817147824 */ /* 0x000fe200078e00ff */
[----:B------:R-:W-:-:S05]  /*0320*/  SHF.R.S32.HI R7, RZ, 0x1f, R28 ;  /* 0x0000001fff077819 */ /* 0x000fca000001141c */
[----:B-1----:R-:W-:-:S06]  /*0330*/  @P2 IMAD.MOV.U32 R4, RZ, RZ, 0x2 ;  /* 0x00000002ff042424 */ /* 0x002fcc00078e00ff */
[----:B------:R-:W-:-:S04]  /*0340*/  @P3 LEA R12, P4, R28, c[0x0][0x1f8], 0x2 ;  /* 0x00007e001c0c3a11 */ /* 0x000fc800078810ff */
[C---:B------:R-:W-:Y:S02]  /*0350*/  @P3 LEA.HI.X R13, R28.reuse, c[0x0][0x1fc], R7, 0x2, P4 ;  /* 0x00007f001c0d3a11 */ /* 0x040fe400020f1407 */
[----:B------:R-:W-:Y:S01]  /*0360*/  ISETP.GT.AND P0, PT, R23, 0x1b, PT ;  /* 0x0000001b1700780c */ /* 0x000fe20003f04270 */
[----:B----4-:R-:W-:-:S04]  /*0370*/  IMAD R18, R28, c[0x0][0x1d8], R19 ;  /* 0x000076001c127a24 */ /* 0x010fc800078e0213 */
[----:B------:R-:W-:-:S04]  /*0380*/  IMAD R88, R18, 0xe0, RZ ;  /* 0x000000e012587824 */ /* 0x000fc800078e02ff */
[----:B------:R-:W-:Y:S01]  /*0390*/  IMAD.IADD R29, R88, 0x1, R20 ;  /* 0x00000001581d7824 */ /* 0x000fe200078e0214 */
[----:B------:R-:W-:-:S03]  /*03a0*/  IABS R31, c[0x0][0x1d4] ;  /* 0x00007500001f7a13 */ /* 0x000fc60000000000 */
[----:B------:R-:W-:Y:S01]  /*03b0*/  @!P0 IMAD.MOV.U32 R9, RZ, RZ, 0x2 ;  /* 0x00000002ff098424 */ /* 0x000fe200078e00ff */
[----:B------:R-:W-:-:S04]  /*03c0*/  ISETP.EQ.U32.AND P1, PT, RZ, c[0x0][0x170], PT ;  /* 0x00005c00ff007a0c */ /* 0x000fc80003f22070 */
[----:B------:R-:W-:Y:S01]  /*03d0*/  ISETP.EQ.OR.EX P1, PT, RZ, c[0x0][0x174], P0, P1 ;  /* 0x00005d00ff007a0c */ /* 0x000fe20000722710 */
[----:B---3--:R-:W-:-:S04]  /*03e0*/  @P2 IMAD R5, R24, c[0x0][0x1d8], R19 ;  /* 0x0000760018052a24 */ /* 0x008fc800078e0213 */
[----:B------:R-:W-:-:S04]  /*03f0*/  @P2 IMAD R5, R5, 0xe0, R20 ;  /* 0x000000e005052824 */ /* 0x000fc800078e0214 */
[----:B------:R-:W-:-:S06]  /*0400*/  @P2 IMAD.WIDE R4, R5, R4, c[0x0][0x230] ;  /* 0x00008c0005042625 */ /* 0x000fcc00078e0204 */
[----:B------:R-:W5:Y:S01]  /*0410*/  @P2 LDG.E.128 R4, [R4.64] ;  /* 0x0000002404042981 */ /* 0x000f62000c1e1d00 */
[----:B--2---:R-:W-:-:S05]  /*0420*/  IADD3 R17, R26, -0x1, RZ ;  /* 0xffffffff1a117810 */ /* 0x004fca0007ffe0ff */
[----:B------:R-:W-:-:S04]  /*0430*/  @!P0 IMAD.SHL.U32 R0, R17, 0x8, RZ ;  /* 0x0000000811008824 */ /* 0x000fc800078e00ff */
[----:B------:R-:W-:-:S04]  /*0440*/  @!P0 IMAD R0, R29, c[0x0][0x1d4], R0 ;  /* 0x000075001d008a24 */ /* 0x000fc800078e0200 */
[----:B------:R-:W-:Y:S02]  /*0450*/  @!P0 IMAD.WIDE R8, R0, R9, c[0x0][0x198] ;  /* 0x0000660000088625 */ /* 0x000fe400078e0209 */
[----:B------:R-:W0:Y:S08]  /*0460*/  I2F.RP R0, R31 ;  /* 0x0000001f00007306 */ /* 0x000e300000209400 */
[----:B0-----:R-:W0:Y:S01]  /*0470*/  MUFU.RCP R0, R0 ;  /* 0x0000000000007308 */ /* 0x001e220000001000 */
[----:B------:R-:W-:-:S02]  /*0480*/  IMAD R3, R19, 0xe0, RZ ;  /* 0x000000e013037824 */ /* 0x000fc400078e02ff */
[----:B------:R-:W-:Y:S01]  /*0490*/  IMAD.MOV.U32 R22, RZ, RZ, RZ ;  /* 0x000000ffff167224 */ /* 0x000fe200078e00ff */
[----:B0-----:R-:W-:Y:S01]  /*04a0*/  IADD3 R14, R0, 0xffffffe, RZ ;  /* 0x0ffffffe000e7810 */ /* 0x001fe20007ffe0ff */
[----:B------:R-:W-:Y:S01]  /*04b0*/  IMAD.IADD R21, R3, 0x1, R20 ;  /* 0x0000000103157824 */ /* 0x000fe200078e0214 */
[----:B------:R-:W-:Y:S01]  /*04c0*/  CS2R R40, SRZ ;  /* 0x0000000000287805 */ /* 0x000fe2000001ff00 */
[----:B------:R-:W-:Y:S01]  /*04d0*/  @!P1 IMAD.MOV.U32 R10, RZ, RZ, 0x2 ;  /* 0x00000002ff0a9424 */ /* 0x000fe200078e00ff */
[----:B------:R0:W1:Y:S01]  /*04e0*/  F2I.FTZ.U32.TRUNC.NTZ R15, R14 ;  /* 0x0000000e000f7305 */ /* 0x000062000021f000 */
[----:B------:R-:W-:Y:S01]  /*04f0*/  CS2R R42, SRZ ;  /* 0x00000000002a7805 */ /* 0x000fe2000001ff00 */
[----:B------:R1:W5:Y:S01]  /*0500*/  @P3 LDG.E R22, [R12.64] ;  /* 0x000000240c163981 */ /* 0x000362000c1e1900 */
[----:B------:R-:W-:-:S05]  /*0510*/  @!P1 IMAD.WIDE R10, R21, R10, c[0x0][0x170] ;  /* 0x00005c00150a9625 */ /* 0x000fca00078e020a */
[----:B------:R2:W5:Y:S01]  /*0520*/  @!P1 LDG.E.128 R40, [R10.64] ;  /* 0x000000240a289981 */ /* 0x000562000c1e1d00 */
[----:B0-----:R-:W-:Y:S02]  /*0530*/  IMAD.MOV.U32 R14, RZ, RZ, RZ ;  /* 0x000000ffff0e7224 */ /* 0x001fe400078e00ff */
[----:B-1----:R-:W-:-:S04]  /*0540*/  IMAD.MOV R12, RZ, RZ, -R15 ;  /* 0x000000ffff0c7224 */ /* 0x002fc800078e0a0f */
[----:B--2---:R-:W-:Y:S01]  /*0550*/  IMAD R11, R12, R31, RZ ;  /* 0x0000001f0c0b7224 */ /* 0x004fe200078e02ff */
[----:B------:R-:W-:-:S03]  /*0560*/  IABS R16, R17 ;  /* 0x0000001100107213 */ /* 0x000fc60000000000 */
[----:B------:R-:W-:-:S06]  /*0570*/  IMAD.HI.U32 R15, R15, R11, R14 ;  /* 0x0000000b0f0f7227 */ /* 0x000fcc00078e000e */
[----:B------:R-:W-:-:S04]  /*0580*/  IMAD.HI.U32 R15, R15, R16, RZ ;  /* 0x000000100f0f7227 */ /* 0x000fc800078e00ff */
[----:B------:R-:W-:-:S04]  /*0590*/  IMAD.MOV R15, RZ, RZ, -R15 ;  /* 0x000000ffff0f7224 */ /* 0x000fc800078e0a0f */
        /* <DEDUP_REMOVED lines=14> */
[----:B0-----:R-:W-:Y:S01]  /*0680*/  CS2R R8, SRZ ;  /* 0x0000000000087805 */ /* 0x001fe2000001ff00 */
[----:B------:R-:W-:Y:S06]  /*0690*/  @P0 BRA `(.L_x_406) ;  /* 0x0000029000000947 */ /* 0x000fec0003800000 */
[----:B------:R-:W-:Y:S02]  /*06a0*/  IMAD.MOV.U32 R8, RZ, RZ, 0x2 ;  /* 0x00000002ff087424 */ /* 0x000fe400078e00ff */
        /* <DEDUP_REMOVED lines=24> */
[----:B------:R-:W2:Y:S01]  /*0830*/  I2F.S8 R13, R13 ;  /* 0x0000000d000d7306 */ /* 0x000ea20000001400 */
[----:B0-----:R-:W-:-:S07]  /*0840*/  FMUL.FTZ R12, R10, R15 ;  /* 0x0000000f0a0c7220 */ /* 0x001fce0000410000 */
[----:B------:R-:W0:Y:S01]  /*0850*/  I2F.S16 R14, R14 ;  /* 0x0000000e000e7306 */ /* 0x000e220000101400 */
[----:B-1----:R-:W-:-:S07]  /*0860*/  FMUL.FTZ R3, R3, R15 ;  /* 0x0000000f03037220 */ /* 0x002fce0000410000 */
[----:B------:R-:W1:Y:S01]  /*0870*/  I2F.S16 R0, R0 ;  /* 0x0000000000007306 */ /* 0x000e620000101400 */
[----:B--2---:R-:W-:-:S07]  /*0880*/  FMUL.FTZ R11, R13, R15 ;  /* 0x0000000f0d0b7220 */ /* 0x004fce0000410000 */
[----:B------:R-:W2:Y:S01]  /*0890*/  I2F.S16 R8, R8 ;  /* 0x0000000800087306 */ /* 0x000ea20000101400 */
[----:B0-----:R-:W-:-:S05]  /*08a0*/  FMUL.FTZ R14, R14, R15 ;  /* 0x0000000f0e0e7220 */ /* 0x001fca0000410000 */
[----:B------:R-:W-:Y:S02]  /*08b0*/  F2FP.PACK_AB R11, R14, R11 ;  /* 0x0000000b0e0b723e */ /* 0x000fe400000000ff */
[----:B------:R-:W0:Y:S01]  /*08c0*/  I2F.S16 R9, R9 ;  /* 0x0000000900097306 */ /* 0x000e220000101400 */
[-C--:B-1----:R-:W-:Y:S02]  /*08d0*/  FMUL.FTZ R0, R0, R15.reuse ;  /* 0x0000000f00007220 */ /* 0x082fe40000410000 */
[----:B--2---:R-:W-:-:S03]  /*08e0*/  FMUL.FTZ R10, R8, R15 ;  /* 0x0000000f080a7220 */ /* 0x004fc60000410000 */
[----:B------:R-:W-:Y:S02]  /*08f0*/  F2FP.PACK_AB R8, R0, R3 ;  /* 0x000000030008723e */ /* 0x000fe400000000ff */
[----:B------:R-:W-:Y:S01]  /*0900*/  F2FP.PACK_AB R10, R10, R27 ;  /* 0x0000001b0a0a723e */ /* 0x000fe200000000ff */
[----:B0-----:R-:W-:-:S05]  /*0910*/  FMUL.FTZ R15, R9, R15 ;  /* 0x0000000f090f7220 */ /* 0x001fca0000410000 */
[----:B------:R-:W-:Y:S02]  /*0920*/  F2FP.PACK_AB R9, R15, R12 ;  /* 0x0000000c0f09723e */ /* 0x000fe400000000ff */
.L_x_406:
[----:B------:R-:W-:Y:S05]  /*0930*/  BSYNC B0 ;  /* 0x0000000000007941 */ /* 0x000fea0003800000 */
.L_x_405:
        /* <DEDUP_REMOVED lines=13> */
.L_x_408:
[----:B------:R-:W-:Y:S05]  /*0a10*/  BSYNC B0 ;  /* 0x0000000000007941 */ /* 0x000fea0003800000 */
.L_x_407:
        /* <DEDUP_REMOVED lines=11> */
.L_x_409:
        /* <DEDUP_REMOVED lines=67> */
.L_x_412:
        /* <DEDUP_REMOVED lines=9> */
.L_x_413:
        /* <DEDUP_REMOVED lines=65> */
[----:B------:R0:W1:Y:S01]  /*13a0*/  MUFU.COS R7, R13 ;  /* 0x0000000d00077308 */ /* 0x0000620000000000 */
[----:B------:R-:W-:Y:S01]  /*13b0*/  FMUL.RZ R31, R6, 0.15915493667125701904 ;  /* 0x3e22f983061f7820 */ /* 0x000fe2000040c000 */
[--C-:B------:R-:W-:Y:S02]  /*13c0*/  HADD2.F32 R6, -RZ, R40.reuse.H1_H1 ;  /* 0x30000028ff067230 */ /* 0x100fe40000004100 */
[----:B------:R-:W-:-:S04]  /*13d0*/  HADD2.F32 R40, -RZ, R40.H0_H0 ;  /* 0x20000028ff287230 */ /* 0x000fc80000004100 */
[----:B------:R-:W2:Y:S01]  /*13e0*/  MUFU.SIN R12, R20 ;  /* 0x00000014000c7308 */ /* 0x000ea20000000400 */
[--C-:B0-----:R-:W-:Y:S02]  /*13f0*/  HADD2.F32 R13, -RZ, R41.reuse.H1_H1 ;  /* 0x30000029ff0d7230 */ /* 0x101fe40000004100 */
[----:B------:R-:W-:-:S05]  /*1400*/  HADD2.F32 R41, -RZ, R41.H0_H0 ;  /* 0x20000029ff297230 */ /* 0x000fca0000004100 */
[----:B------:R-:W0:Y:S01]  /*1410*/  MUFU.SIN R15, R9 ;  /* 0x00000009000f7308 */ /* 0x000e220000000400 */
[----:B-1----:R-:W-:-:S07]  /*1420*/  FMUL.FTZ R11, R7, R6 ;  /* 0x00000006070b7220 */ /* 0x002fce0000410000 */
[----:B------:R-:W1:Y:S08]  /*1430*/  MUFU.SIN R27, R31 ;  /* 0x0000001f001b7308 */ /* 0x000e700000000400 */
[----:B------:R3:W4:Y:S08]  /*1440*/  MUFU.COS R10, R20 ;  /* 0x00000014000a7308 */ /* 0x0007300000000000 */
[----:B------:R5:W0:Y:S01]  /*1450*/  MUFU.COS R14, R9 ;  /* 0x00000009000e7308 */ /* 0x000a220000000000 */
[----:B---3--:R-:W-:-:S02]  /*1460*/  HADD2.F32 R20, -RZ, R42.H1_H1 ;  /* 0x3000002aff147230 */ /* 0x008fc40000004100 */
[----:B------:R-:W-:-:S05]  /*1470*/  HADD2.F32 R42, -RZ, R42.H0_H0 ;  /* 0x2000002aff2a7230 */ /* 0x000fca0000004100 */
[----:B------:R-:W3:Y:S01]  /*1480*/  MUFU.COS R21, R31 ;  /* 0x0000001f00157308 */ /* 0x000ee20000000000 */
[----:B-----5:R-:W-:Y:S02]  /*1490*/  FMUL.FTZ R9, R8, R6 ;  /* 0x0000000608097220 */ /* 0x020fe40000410000 */
[----:B--2---:R-:W-:Y:S02]  /*14a0*/  FMUL.FTZ R6, R12, R13 ;  /* 0x0000000d0c067220 */ /* 0x004fe40000410000 */
[-C--:B------:R-:W-:Y:S02]  /*14b0*/  FFMA.FTZ R9, R7, R40.reuse, -R9 ;  /* 0x0000002807097223 */ /* 0x080fe40000010809 */
[----:B------:R-:W-:Y:S02]  /*14c0*/  FFMA.FTZ R40, R8, R40, R11 ;  /* 0x0000002808287223 */ /* 0x000fe4000001000b */
[----:B0-----:R-:W-:Y:S02]  /*14d0*/  FMUL.FTZ R7, R15, R20 ;  /* 0x000000140f077220 */ /* 0x001fe40000410000 */
[----:B-1----:R-:W-:Y:S01]  /*14e0*/  FMUL.FTZ R8, R27, R44 ;  /* 0x0000002c1b087220 */ /* 0x002fe20000410000 */
[----:B------:R-:W-:Y:S01]  /*14f0*/  F2FP.PACK_AB R40, R40, R9 ;  /* 0x000000092828723e */ /* 0x000fe200000000ff */
[----:B----4-:R-:W-:-:S02]  /*1500*/  FMUL.FTZ R13, R10, R13 ;  /* 0x0000000d0a0d7220 */ /* 0x010fc40000410000 */
[----:B------:R-:W-:Y:S02]  /*1510*/  FMUL.FTZ R20, R14, R20 ;  /* 0x000000140e147220 */ /* 0x000fe40000410000 */
[----:B---3--:R-:W-:Y:S02]  /*1520*/  FMUL.FTZ R44, R21, R44 ;  /* 0x0000002c152c7220 */ /* 0x008fe40000410000 */
[-C--:B------:R-:W-:Y:S02]  /*1530*/  FFMA.FTZ R6, R10, R41.reuse, -R6 ;  /* 0x000000290a067223 */ /* 0x080fe40000010806 */
[-C--:B------:R-:W-:Y:S02]  /*1540*/  FFMA.FTZ R7, R14, R42.reuse, -R7 ;  /* 0x0000002a0e077223 */ /* 0x080fe40000010807 */
[----:B------:R-:W-:Y:S02]  /*1550*/  FFMA.FTZ R41, R12, R41, R13 ;  /* 0x000000290c297223 */ /* 0x000fe4000001000d */
[----:B------:R-:W-:-:S02]  /*1560*/  FFMA.FTZ R42, R15, R42, R20 ;  /* 0x0000002a0f2a7223 */ /* 0x000fc40000010014 */
[----:B------:R-:W-:Y:S01]  /*1570*/  FFMA.FTZ R8, R21, R30, -R8 ;  /* 0x0000001e15087223 */ /* 0x000fe20000010808 */
[----:B------:R-:W-:Y:S01]  /*1580*/  F2FP.PACK_AB R41, R41, R6 ;  /* 0x000000062929723e */ /* 0x000fe200000000ff */
[----:B------:R-:W-:Y:S01]  /*1590*/  FFMA.FTZ R43, R27, R30, R44 ;  /* 0x0000001e1b2b7223 */ /* 0x000fe2000001002c */
[----:B------:R-:W-:-:S04]  /*15a0*/  F2FP.PACK_AB R42, R42, R7 ;  /* 0x000000072a2a723e */ /* 0x000fc800000000ff */
[----:B------:R-:W-:Y:S01]  /*15b0*/  F2FP.PACK_AB R43, R43, R8 ;  /* 0x000000082b2b723e */ /* 0x000fe200000000ff */
[----:B------:R-:W-:Y:S05]  /*15c0*/  BRA `(.L_x_418) ;  /* 0x0000083000007947 */ /* 0x000fea0003800000 */
.L_x_417:
        /* <DEDUP_REMOVED lines=38> */
[----:B------:R-:W-:-:S07]  /*1830*/  HADD2.F32 R43, -RZ, R43.H0_H0 ;  /* 0x2000002bff2b7230 */ /* 0x000fce0000004100 */
[----:B------:R-:W2:Y:S01]  /*1840*/  I2F R10, R10 ;  /* 0x0000000a000a7306 */ /* 0x000ea20000201400 */
[----:B0-----:R-:W-:-:S04]  /*1850*/  FMUL.FTZ R7, R7, R13 ;  /* 0x0000000d07077220 */ /* 0x001fc80000410000 */
[----:B------:R-:W-:-:S03]  /*1860*/  FMUL.FTZ R7, R7, 13.28771209716796875 ;  /* 0x41549a7807077820 */ /* 0x000fc60000410000 */
[----:B------:R-:W0:Y:S01]  /*1870*/  I2F R12, R12 ;  /* 0x0000000c000c7306 */ /* 0x000e220000201400 */
[----:B-1----:R-:W-:-:S04]  /*1880*/  FMUL.FTZ R9, R8, R13 ;  /* 0x0000000d08097220 */ /* 0x002fc80000410000 */
[----:B------:R-:W-:-:S03]  /*1890*/  FMUL.FTZ R9, R9, 13.28771209716796875 ;  /* 0x41549a7809097820 */ /* 0x000fc60000410000 */
[----:B------:R-:W-:Y:S01]  /*18a0*/  I2F R6, R6 ;  /* 0x0000000600067306 */ /* 0x000fe20000201400 */
[----:B--2---:R-:W-:-:S04]  /*18b0*/  FMUL.FTZ R8, R10, R13 ;  /* 0x0000000d0a087220 */ /* 0x004fc80000410000 */
[----:B------:R-:W-:-:S03]  /*18c0*/  FMUL.FTZ R11, R8, 13.28771209716796875 ;  /* 0x41549a78080b7820 */ /* 0x000fc60000410000 */
[----:B------:R-:W1:Y:S01]  /*18d0*/  MUFU.EX2 R7, -R7 ;  /* 0x8000000700077308 */ /* 0x000e620000000800 */
[----:B0-----:R-:W-:-:S04]  /*18e0*/  FMUL.FTZ R12, R12, R13 ;  /* 0x0000000d0c0c7220 */ /* 0x001fc80000410000 */
[----:B------:R-:W-:-:S03]  /*18f0*/  FMUL.FTZ R13, R12, 13.28771209716796875 ;  /* 0x41549a780c0d7820 */ /* 0x000fc60000410000 */
[----:B------:R-:W0:Y:S08]  /*1900*/  MUFU.EX2 R9, -R9 ;  /* 0x8000000900097308 */ /* 0x000e300000000800 */
[----:B------:R-:W2:Y:S01]  /*1910*/  MUFU.EX2 R11, -R11 ;  /* 0x8000000b000b7308 */ /* 0x000ea20000000800 */
[----:B-1----:R-:W-:-:S04]  /*1920*/  FMUL.FTZ R8, R6, R7 ;  /* 0x0000000706087220 */ /* 0x002fc80000410000 */
[----:B------:R-:W-:-:S03]  /*1930*/  FMUL.RZ R15, R8, 0.15915493667125701904 ;  /* 0x3e22f983080f7820 */ /* 0x000fc6000040c000 */
[----:B------:R-:W1:Y:S01]  /*1940*/  MUFU.EX2 R13, -R13 ;  /* 0x8000000d000d7308 */ /* 0x000e620000000800 */
[----:B0-----:R-:W-:-:S04]  /*1950*/  FMUL.FTZ R10, R6, R9 ;  /* 0x00000009060a7220 */ /* 0x001fc80000410000 */
[----:B------:R-:W-:-:S03]  /*1960*/  FMUL.RZ R10, R10, 0.15915493667125701904 ;  /* 0x3e22f9830a0a7820 */ /* 0x000fc6000040c000 */
[----:B------:R-:W0:Y:S01]  /*1970*/  MUFU.COS R7, R15 ;  /* 0x0000000f00077308 */ /* 0x000e220000000000 */
[----:B--2---:R-:W-:-:S04]  /*1980*/  FMUL.FTZ R9, R6, R11 ;  /* 0x0000000b06097220 */ /* 0x004fc80000410000 */
[----:B------:R-:W-:-:S03]  /*1990*/  FMUL.RZ R11, R9, 0.15915493667125701904 ;  /* 0x3e22f983090b7820 */ /* 0x000fc6000040c000 */
[----:B------:R2:W3:Y:S01]  /*19a0*/  MUFU.SIN R8, R15 ;  /* 0x0000000f00087308 */ /* 0x0004e20000000400 */
[----:B-1----:R-:W-:-:S04]  /*19b0*/  FMUL.FTZ R6, R6, R13 ;  /* 0x0000000d06067220 */ /* 0x002fc80000410000 */
[----:B------:R-:W-:-:S03]  /*19c0*/  FMUL.RZ R41, R6, 0.15915493667125701904 ;  /* 0x3e22f98306297820 */ /* 0x000fc6000040c000 */
[----:B------:R-:W1:Y:S01]  /*19d0*/  MUFU.SIN R14, R10 ;  /* 0x0000000a000e7308 */ /* 0x000e620000000400 */
[----:B0-----:R-:W-:Y:S01]  /*19e0*/  FMUL.FTZ R9, R44, R7 ;  /* 0x000000072c097220 */ /* 0x001fe20000410000 */
[--C-:B--2---:R-:W-:Y:S02]  /*19f0*/  HADD2.F32 R15, -RZ, R33.reuse.H1_H1 ;  /* 0x30000021ff0f7230 */ /* 0x104fe40000004100 */
[----:B------:R-:W-:-:S04]  /*1a00*/  HADD2.F32 R33, -RZ, R33.H0_H0 ;  /* 0x20000021ff217230 */ /* 0x000fc80000004100 */
[----:B------:R0:W2:Y:S01]  /*1a10*/  MUFU.COS R12, R10 ;  /* 0x0000000a000c7308 */ /* 0x0000a20000000000 */
[-C--:B---3--:R-:W-:Y:S02]  /*1a20*/  FMUL.FTZ R6, R44, R8.reuse ;  /* 0x000000082c067220 */ /* 0x088fe40000410000 */
[C---:B------:R-:W-:Y:S02]  /*1a30*/  FFMA.FTZ R9, R31.reuse, R8, R9 ;  /* 0x000000081f097223 */ /* 0x040fe40000010009 */
[----:B------:R-:W-:-:S03]  /*1a40*/  FFMA.FTZ R6, R31, R7, -R6 ;  /* 0x000000071f067223 */ /* 0x000fc60000010806 */
[----:B------:R-:W3:Y:S01]  /*1a50*/  MUFU.SIN R21, R11 ;  /* 0x0000000b00157308 */ /* 0x000ee20000000400 */
[--C-:B0-----:R-:W-:Y:S02]  /*1a60*/  HADD2.F32 R10, -RZ, R32.reuse.H1_H1 ;  /* 0x30000020ff0a7230 */ /* 0x101fe40000004100 */
[----:B------:R-:W-:-:S03]  /*1a70*/  HADD2.F32 R32, -RZ, R32.H0_H0 ;  /* 0x20000020ff207230 */ /* 0x000fc60000004100 */
[-C--:B------:R-:W-:Y:S02]  /*1a80*/  FMUL.FTZ R13, R7, R10.reuse ;  /* 0x0000000a070d7220 */ /* 0x080fe40000410000 */
[----:B------:R0:W4:Y:S08]  /*1a90*/  MUFU.COS R20, R11 ;  /* 0x0000000b00147308 */ /* 0x0001300000000000 */
[----:B------:R-:W5:Y:S01]  /*1aa0*/  MUFU.SIN R31, R41 ;  /* 0x00000029001f7308 */ /* 0x000f620000000400 */
[----:B0-----:R-:W-:-:S02]  /*1ab0*/  FMUL.FTZ R11, R8, R10 ;  /* 0x0000000a080b7220 */ /* 0x001fc40000410000 */
[-C--:B-1----:R-:W-:Y:S02]  /*1ac0*/  FMUL.FTZ R10, R14, R15.reuse ;  /* 0x0000000f0e0a7220 */ /* 0x082fe40000410000 */
[-C--:B------:R-:W-:Y:S02]  /*1ad0*/  FFMA.FTZ R11, R7, R32.reuse, -R11 ;  /* 0x00000020070b7223 */ /* 0x080fe4000001080b */
[----:B------:R-:W-:Y:S01]  /*1ae0*/  FFMA.FTZ R32, R8, R32, R13 ;  /* 0x0000002008207223 */ /* 0x000fe2000001000d */
[----:B------:R0:W1:Y:S01]  /*1af0*/  MUFU.COS R30, R41 ;  /* 0x00000029001e7308 */ /* 0x0000620000000000 */
[C---:B--2---:R-:W-:Y:S02]  /*1b00*/  FMUL.FTZ R13, R49.reuse, R12 ;  /* 0x0000000c310d7220 */ /* 0x044fe40000410000 */
[----:B------:R-:W-:Y:S01]  /*1b10*/  FMUL.FTZ R15, R12, R15 ;  /* 0x0000000f0c0f7220 */ /* 0x000fe20000410000 */
[----:B------:R-:W-:Y:S01]  /*1b20*/  F2FP.PACK_AB R32, R32, R11 ;  /* 0x0000000b2020723e */ /* 0x000fe200000000ff */
[----:B------:R-:W-:-:S02]  /*1b30*/  FMUL.FTZ R7, R49, R14 ;  /* 0x0000000e31077220 */ /* 0x000fc40000410000 */
[-C--:B------:R-:W-:Y:S02]  /*1b40*/  FFMA.FTZ R10, R12, R33.reuse, -R10 ;  /* 0x000000210c0a7223 */ /* 0x080fe4000001080a */
[----:B------:R-:W-:Y:S02]  /*1b50*/  FFMA.FTZ R8, R46, R14, R13 ;  /* 0x0000000e2e087223 */ /* 0x000fe4000001000d */
[----:B------:R-:W-:Y:S02]  /*1b60*/  FFMA.FTZ R33, R14, R33, R15 ;  /* 0x000000210e217223 */ /* 0x000fe4000001000f */
[----:B------:R-:W-:Y:S02]  /*1b70*/  FFMA.FTZ R7, R46, R12, -R7 ;  /* 0x0000000c2e077223 */ /* 0x000fe40000010807 */
[----:B---3--:R-:W-:Y:S01]  /*1b80*/  FMUL.FTZ R13, R48, R21 ;  /* 0x00000015300d7220 */ /* 0x008fe20000410000 */
[----:B------:R-:W-:Y:S01]  /*1b90*/  F2FP.PACK_AB R33, R33, R10 ;  /* 0x0000000a2121723e */ /* 0x000fe200000000ff */
[----:B------:R-:W-:Y:S01]  /*1ba0*/  FMUL.FTZ R15, R21, R27 ;  /* 0x0000001b150f7220 */ /* 0x000fe20000410000 */
[----:B0-----:R-:W-:Y:S01]  /*1bb0*/  F2FP.PACK_AB R41, R8, R7 ;  /* 0x000000070829723e */ /* 0x001fe200000000ff */
[----:B----4-:R-:W-:-:S02]  /*1bc0*/  FMUL.FTZ R12, R48, R20 ;  /* 0x00000014300c7220 */ /* 0x010fc40000410000 */
[----:B------:R-:W-:Y:S02]  /*1bd0*/  FMUL.FTZ R27, R20, R27 ;  /* 0x0000001b141b7220 */ /* 0x000fe40000410000 */
[----:B------:R-:W-:Y:S02]  /*1be0*/  FFMA.FTZ R13, R42, R20, -R13 ;  /* 0x000000142a0d7223 */ /* 0x000fe4000001080d */
[-C--:B------:R-:W-:Y:S02]  /*1bf0*/  FFMA.FTZ R15, R20, R34.reuse, -R15 ;  /* 0x00000022140f7223 */ /* 0x080fe4000001080f */
[----:B------:R-:W-:Y:S02]  /*1c00*/  FFMA.FTZ R12, R42, R21, R12 ;  /* 0x000000152a0c7223 */ /* 0x000fe4000001000c */
[----:B------:R-:W-:Y:S02]  /*1c10*/  FFMA.FTZ R34, R21, R34, R27 ;  /* 0x0000002215227223 */ /* 0x000fe4000001001b */
[----:B-----5:R-:W-:Y:S01]  /*1c20*/  FMUL.FTZ R20, R31, R40 ;  /* 0x000000281f147220 */ /* 0x020fe20000410000 */
[----:B------:R-:W-:Y:S01]  /*1c30*/  F2FP.PACK_AB R42, R12, R13 ;  /* 0x0000000d0c2a723e */ /* 0x000fe200000000ff */
[----:B------:R-:W-:Y:S01]  /*1c40*/  FMUL.FTZ R21, R50, R31 ;  /* 0x0000001f32157220 */ /* 0x000fe20000410000 */
[----:B------:R-:W-:Y:S01]  /*1c50*/  F2FP.PACK_AB R34, R34, R15 ;  /* 0x0000000f2222723e */ /* 0x000fe200000000ff */
[----:B-1----:R-:W-:-:S02]  /*1c60*/  FMUL.FTZ R14, R50, R30 ;  /* 0x0000001e320e7220 */ /* 0x002fc40000410000 */
[C---:B------:R-:W-:Y:S02]  /*1c70*/  FMUL.FTZ R40, R30.reuse, R40 ;  /* 0x000000281e287220 */ /* 0x040fe40000410000 */
[----:B------:R-:W-:Y:S02]  /*1c80*/  FFMA.FTZ R20, R30, R35, -R20 ;  /* 0x000000231e147223 */ /* 0x000fe40000010814 */
[C---:B------:R-:W-:Y:S02]  /*1c90*/  FFMA.FTZ R21, R43.reuse, R30, -R21 ;  /* 0x0000001e2b157223 */ /* 0x040fe40000010815 */
[----:B------:R-:W-:Y:S02]  /*1ca0*/  FFMA.FTZ R14, R43, R31, R14 ;  /* 0x0000001f2b0e7223 */ /* 0x000fe4000001000e */
[----:B------:R-:W-:Y:S01]  /*1cb0*/  FFMA.FTZ R35, R31, R35, R40 ;  /* 0x000000231f237223 */ /* 0x000fe20000010028 */
[----:B------:R-:W-:Y:S02]  /*1cc0*/  F2FP.PACK_AB R40, R9, R6 ;  /* 0x000000060928723e */ /* 0x000fe400000000ff */
[----:B------:R-:W-:-:S02]  /*1cd0*/  F2FP.PACK_AB R43, R14, R21 ;  /* 0x000000150e2b723e */ /* 0x000fc400000000ff */
[----:B------:R-:W-:Y:S02]  /*1ce0*/  F2FP.PACK_AB R35, R35, R20 ;  /* 0x000000142323723e */ /* 0x000fe400000000ff */
.L_x_420:
[----:B------:R-:W-:Y:S05]  /*1cf0*/  BSYNC B2 ;  /* 0x0000000000027941 */ /* 0x000fea0003800000 */
.L_x_419:
        /* <DEDUP_REMOVED lines=16> */
.L_x_418:
[----:B------:R-:W-:Y:S05]  /*1e00*/  BSYNC B1 ;  /* 0x0000000000017941 */ /* 0x000fea0003800000 */
.L_x_416:
        /* <DEDUP_REMOVED lines=16> */
.L_x_415:
[----:B------:R-:W-:Y:S05]  /*1f10*/  BSYNC B0 ;  /* 0x0000000000007941 */ /* 0x000fea0003800000 */
.L_x_414:
[----:B------:R-:W-:Y:S06]  /*1f20*/  BAR.SYNC.DEFER_BLOCKING 0x0 ;  /* 0x0000000000007b1d */ /* 0x000fec0000010000 */
[----:B------:R-:W-:Y:S01]  /*1f30*/  BSSY B0, `(.L_x_421) ;  /* 0x0000005000007945 */ /* 0x000fe20003800000 */
[----:B------:R-:W-:Y:S05]  /*1f40*/  @!P6 BRA `(.L_x_422) ;  /* 0x000000300000e947 */ /* 0x000fea0003800000 */
[----:B------:R-:W-:Y:S01]  /*1f50*/  ISETP.NE.AND P0, PT, RZ, c[0x0][0x1ec], PT ;  /* 0x00007b00ff007a0c */ /* 0x000fe20003f05270 */
[----:B0-----:R0:W1:-:S12]  /*1f60*/  LDS.128 R40, [R0] ;  /* 0x0000000000287984 */ /* 0x0010580000000c00 */
[----:B------:R0:W2:Y:S02]  /*1f70*/  @!P0 LDS.128 R32, [R3] ;  /* 0x0000000003208984 */ /* 0x0000a40000000c00 */
.L_x_422:
[----:B------:R-:W-:Y:S05]  /*1f80*/  BSYNC B0 ;  /* 0x0000000000007941 */ /* 0x000fea0003800000 */
.L_x_421:
[----:B------:R-:W-:Y:S06]  /*1f90*/  BAR.SYNC.DEFER_BLOCKING 0x0 ;  /* 0x0000000000007b1d */ /* 0x000fec0000010000 */
[----:B------:R-:W-:Y:S05]  /*1fa0*/  BRA `(.L_x_411) ;  /* 0x00000aa000007947 */ /* 0x000fea0003800000 */
.L_x_410:
[----:B------:R-:W-:Y:S01]  /*1fb0*/  ISETP.NE.AND P0, PT, RZ, c[0x0][0x1ec], PT ;  /* 0x00007b00ff007a0c */ /* 0x000fe20003f05270 */
[----:B------:R-:W-:Y:S01]  /*1fc0*/  BSSY B0, `(.L_x_411) ;  /* 0x00000a8000007945 */ /* 0x000fe20003800000 */
[----:B------:R-:W-:-:S11]  /*1fd0*/  IADD3 R0, -R22, c[0x0][0x1ec], RZ ;  /* 0x00007b0016007a10 */ /* 0x000fd60007ffe1ff */
        /* <DEDUP_REMOVED lines=11> */
[--C-:B-1----:R-:W-:Y:S02]  /*2090*/  HADD2.F32 R20, -RZ, R41.reuse.H1_H1 ;  /* 0x30000029ff147230 */ /* 0x102fe40000004100 */
[----:B------:R-:W-:-:S05]  /*20a0*/  HADD2.F32 R41, -RZ, R41.H0_H0 ;  /* 0x20000029ff297230 */ /* 0x000fca0000004100 */
        /* <DEDUP_REMOVED lines=17> */
[----:B------:R0:W3:Y:S01]  /*21c0*/  MUFU.EX2 R9, -R8 ;  /* 0x8000000800097308 */ /* 0x0000e20000000800 */
[----:B-1----:R-:W-:-:S04]  /*21d0*/  FMUL.FTZ R6, R0, R5 ;  /* 0x0000000500067220 */ /* 0x002fc80000410000 */
[----:B------:R-:W-:Y:S02]  /*21e0*/  FMUL.RZ R14, R6, 0.15915493667125701904 ;  /* 0x3e22f983060e7820 */ /* 0x000fe4000040c000 */
[C---:B--2---:R-:W-:Y:S01]  /*21f0*/  FMUL.FTZ R5, R0.reuse, R7 ;  /* 0x0000000700057220 */ /* 0x044fe20000410000 */
[----:B------:R-:W-:Y:S01]  /*2200*/  MUFU.COS R3, R12 ;  /* 0x0000000c00037308 */ /* 0x000fe20000000000 */
[--C-:B0-----:R-:W-:Y:S02]  /*2210*/  HADD2.F32 R8, -RZ, R40.reuse.H1_H1 ;  /* 0x30000028ff087230 */ /* 0x101fe40000004100 */
[----:B------:R-:W-:Y:S01]  /*2220*/  FMUL.RZ R5, R5, 0.15915493667125701904 ;  /* 0x3e22f98305057820 */ /* 0x000fe2000040c000 */
[----:B------:R-:W-:Y:S01]  /*2230*/  HADD2.F32 R40, -RZ, R40.H0_H0 ;  /* 0x20000028ff287230 */ /* 0x000fe20000004100 */
[----:B---3--:R-:W-:-:S03]  /*2240*/  FMUL.FTZ R0, R0, R9 ;  /* 0x0000000900007220 */ /* 0x008fc60000410000 */
[----:B------:R-:W0:Y:S01]  /*2250*/  MUFU.SIN R4, R12 ;  /* 0x0000000c00047308 */ /* 0x000e220000000400 */
[----:B------:R-:W-:-:S07]  /*2260*/  FMUL.RZ R15, R0, 0.15915493667125701904 ;  /* 0x3e22f983000f7820 */ /* 0x000fce000040c000 */
[----:B------:R-:W-:Y:S08]  /*2270*/  MUFU.COS R6, R14 ;  /* 0x0000000e00067308 */ /* 0x000ff00000000000 */
[----:B------:R1:W2:Y:S01]  /*2280*/  MUFU.SIN R7, R14 ;  /* 0x0000000e00077308 */ /* 0x0002a20000000400 */
[----:B0-----:R-:W-:-:S04]  /*2290*/  FMUL.FTZ R0, R4, R8 ;  /* 0x0000000804007220 */ /* 0x001fc80000410000 */
[----:B------:R-:W-:-:S03]  /*22a0*/  FFMA.FTZ R0, R3, R40, -R0 ;  /* 0x0000002803007223 */ /* 0x000fc60000010800 */
[----:B------:R-:W-:Y:S01]  /*22b0*/  MUFU.COS R10, R5 ;  /* 0x00000005000a7308 */ /* 0x000fe20000000000 */
[--C-:B-1----:R-:W-:Y:S02]  /*22c0*/  HADD2.F32 R14, -RZ, R42.reuse.H1_H1 ;  /* 0x3000002aff0e7230 */ /* 0x102fe40000004100 */
[----:B------:R-:W-:-:S05]  /*22d0*/  HADD2.F32 R42, -RZ, R42.H0_H0 ;  /* 0x2000002aff2a7230 */ /* 0x000fca0000004100 */
[----:B------:R0:W1:Y:S01]  /*22e0*/  MUFU.SIN R11, R5 ;  /* 0x00000005000b7308 */ /* 0x0000620000000400 */
[----:B--2---:R-:W-:-:S04]  /*22f0*/  FMUL.FTZ R9, R7, R20 ;  /* 0x0000001407097220 */ /* 0x004fc80000410000 */
[----:B------:R-:W-:-:S03]  /*2300*/  FFMA.FTZ R9, R6, R41, -R9 ;  /* 0x0000002906097223 */ /* 0x000fc60000010809 */
[----:B------:R-:W2:Y:S01]  /*2310*/  MUFU.SIN R13, R15 ;  /* 0x0000000f000d7308 */ /* 0x000ea20000000400 */
[----:B0-----:R-:W-:Y:S02]  /*2320*/  FMUL.FTZ R5, R3, R8 ;  /* 0x0000000803057220 */ /* 0x001fe40000410000 */
[----:B------:R-:W-:Y:S02]  /*2330*/  FMUL.FTZ R8, R6, R20 ;  /* 0x0000001406087220 */ /* 0x000fe40000410000 */
[----:B------:R-:W-:Y:S02]  /*2340*/  FFMA.FTZ R5, R4, R40, R5 ;  /* 0x0000002804057223 */ /* 0x000fe40000010005 */
[----:B------:R-:W-:Y:S01]  /*2350*/  FFMA.FTZ R8, R7, R41, R8 ;  /* 0x0000002907087223 */ /* 0x000fe20000010008 */
[----:B------:R-:W0:Y:S01]  /*2360*/  MUFU.COS R12, R15 ;  /* 0x0000000f000c7308 */ /* 0x000e220000000000 */
[----:B-1----:R-:W-:Y:S01]  /*2370*/  FMUL.FTZ R3, R11, R14 ;  /* 0x0000000e0b037220 */ /* 0x002fe20000410000 */
[----:B------:R-:W-:Y:S01]  /*2380*/  F2FP.PACK_AB R40, R5, R0 ;  /* 0x000000000528723e */ /* 0x000fe200000000ff */
[----:B------:R-:W-:Y:S01]  /*2390*/  FMUL.FTZ R4, R10, R14 ;  /* 0x0000000e0a047220 */ /* 0x000fe20000410000 */
[----:B------:R-:W-:Y:S01]  /*23a0*/  F2FP.PACK_AB R41, R8, R9 ;  /* 0x000000090829723e */ /* 0x000fe200000000ff */
[----:B------:R-:W-:-:S02]  /*23b0*/  FFMA.FTZ R3, R10, R42, -R3 ;  /* 0x0000002a0a037223 */ /* 0x000fc40000010803 */
[----:B------:R-:W-:Y:S02]  /*23c0*/  FFMA.FTZ R4, R11, R42, R4 ;  /* 0x0000002a0b047223 */ /* 0x000fe40000010004 */
[----:B--2---:R-:W-:-:S03]  /*23d0*/  FMUL.FTZ R7, R13, R21 ;  /* 0x000000150d077220 */ /* 0x004fc60000410000 */
[----:B------:R-:W-:Y:S01]  /*23e0*/  F2FP.PACK_AB R42, R4, R3 ;  /* 0x00000003042a723e */ /* 0x000fe200000000ff */
[C---:B0-----:R-:W-:Y:S02]  /*23f0*/  FMUL.FTZ R6, R12.reuse, R21 ;  /* 0x000000150c067220 */ /* 0x041fe40000410000 */
[-C--:B------:R-:W-:Y:S02]  /*2400*/  FFMA.FTZ R7, R12, R43.reuse, -R7 ;  /* 0x0000002b0c077223 */ /* 0x080fe40000010807 */
[----:B------:R-:W-:-:S05]  /*2410*/  FFMA.FTZ R6, R13, R43, R6 ;  /* 0x0000002b0d067223 */ /* 0x000fca0000010006 */
[----:B------:R-:W-:Y:S01]  /*2420*/  F2FP.PACK_AB R43, R6, R7 ;  /* 0x00000007062b723e */ /* 0x000fe200000000ff */
[----:B------:R-:W-:Y:S05]  /*2430*/  BRA `(.L_x_424) ;  /* 0x0000060000007947 */ /* 0x000fea0003800000 */
.L_x_423:
        /* <DEDUP_REMOVED lines=8> */
[--C-:B------:R-:W-:Y:S02]  /*24c0*/  HADD2.F32 R21, -RZ, R42.reuse.H1_H1 ;  /* 0x3000002aff157230 */ /* 0x100fe40000004100 */
[----:B------:R-:W-:Y:S01]  /*24d0*/  I2F R4, R20 ;  /* 0x0000001400047306 */ /* 0x000fe20000201400 */
[----:B------:R-:W-:Y:S02]  /*24e0*/  HADD2.F32 R42, -RZ, R42.H0_H0 ;  /* 0x2000002aff2a7230 */ /* 0x000fe40000004100 */
[----:B------:R-:W-:-:S02]  /*24f0*/  HADD2.F32 R44, -RZ, R43.H1_H1 ;  /* 0x3000002bff2c7230 */ /* 0x000fc40000004100 */
[--C-:B------:R-:W-:Y:S02]  /*2500*/  HADD2.F32 R27, -RZ, R34.reuse.H1_H1 ;  /* 0x30000022ff1b7230 */ /* 0x100fe40000004100 */
[----:B------:R-:W-:Y:S01]  /*2510*/  HADD2.F32 R45, -RZ, R35.H1_H1 ;  /* 0x30000023ff2d7230 */ /* 0x000fe20000004100 */
[----:B0-----:R-:W0:Y:S01]  /*2520*/  MUFU.RCP R3, R3 ;  /* 0x0000000300037308 */ /* 0x001e220000001000 */
[----:B------:R-:W-:Y:S02]  /*2530*/  HADD2.F32 R43, -RZ, R43.H0_H0 ;  /* 0x2000002bff2b7230 */ /* 0x000fe40000004100 */
[----:B------:R-:W-:Y:S02]  /*2540*/  HADD2.F32 R34, -RZ, R34.H0_H0 ;  /* 0x20000022ff227230 */ /* 0x000fe40000004100 */
[----:B------:R-:W-:-:S03]  /*2550*/  HADD2.F32 R35, -RZ, R35.H0_H0 ;  /* 0x20000023ff237230 */ /* 0x000fc60000004100 */
        /* <DEDUP_REMOVED lines=15> */
[----:B------:R0:W2:Y:S01]  /*2650*/  MUFU.EX2 R3, -R6 ;  /* 0x8000000600037308 */ /* 0x0000a20000000800 */
[----:B------:R-:W-:Y:S02]  /*2660*/  FMUL.RZ R5, R5, 0.15915493667125701904 ;  /* 0x3e22f98305057820 */ /* 0x000fe4000040c000 */
[----:B-1----:R-:W-:-:S05]  /*2670*/  FMUL.FTZ R9, R0, R9 ;  /* 0x0000000900097220 */ /* 0x002fca0000410000 */
[----:B------:R1:W3:Y:S01]  /*2680*/  MUFU.EX2 R11, -R12 ;  /* 0x8000000c000b7308 */ /* 0x0002e20000000800 */
[--C-:B0-----:R-:W-:Y:S01]  /*2690*/  HADD2.F32 R6, -RZ, R32.reuse.H1_H1 ;  /* 0x30000020ff067230 */ /* 0x101fe20000004100 */
[----:B------:R-:W-:Y:S01]  /*26a0*/  FMUL.RZ R9, R9, 0.15915493667125701904 ;  /* 0x3e22f98309097820 */ /* 0x000fe2000040c000 */
[----:B------:R-:W-:-:S05]  /*26b0*/  HADD2.F32 R32, -RZ, R32.H0_H0 ;  /* 0x20000020ff207230 */ /* 0x000fca0000004100 */
[----:B------:R-:W-:Y:S01]  /*26c0*/  MUFU.COS R7, R5 ;  /* 0x0000000500077308 */ /* 0x000fe20000000000 */
[----:B--2---:R-:W-:Y:S01]  /*26d0*/  FMUL.FTZ R10, R0, R3 ;  /* 0x00000003000a7220 */ /* 0x004fe20000410000 */
[--C-:B------:R-:W-:Y:S02]  /*26e0*/  HADD2.F32 R3, -RZ, R40.reuse.H1_H1 ;  /* 0x30000028ff037230 */ /* 0x100fe40000004100 */
[----:B------:R-:W-:Y:S01]  /*26f0*/  HADD2.F32 R40, -RZ, R40.H0_H0 ;  /* 0x20000028ff287230 */ /* 0x000fe20000004100 */
[----:B------:R-:W-:Y:S01]  /*2700*/  FMUL.RZ R10, R10, 0.15915493667125701904 ;  /* 0x3e22f9830a0a7820 */ /* 0x000fe2000040c000 */
[--C-:B-1----:R-:W-:Y:S02]  /*2710*/  HADD2.F32 R12, -RZ, R41.reuse.H1_H1 ;  /* 0x30000029ff0c7230 */ /* 0x102fe40000004100 */
[----:B------:R-:W0:Y:S01]  /*2720*/  MUFU.SIN R4, R5 ;  /* 0x0000000500047308 */ /* 0x000e220000000400 */
[----:B---3--:R-:W-:Y:S01]  /*2730*/  FMUL.FTZ R11, R0, R11 ;  /* 0x0000000b000b7220 */ /* 0x008fe20000410000 */
[----:B------:R-:W-:-:S03]  /*2740*/  HADD2.F32 R41, -RZ, R41.H0_H0 ;  /* 0x20000029ff297230 */ /* 0x000fc60000004100 */
[----:B------:R-:W-:-:S03]  /*2750*/  FMUL.RZ R30, R11, 0.15915493667125701904 ;  /* 0x3e22f9830b1e7820 */ /* 0x000fc6000040c000 */
[----:B------:R-:W1:Y:S08]  /*2760*/  MUFU.SIN R8, R9 ;  /* 0x0000000900087308 */ /* 0x000e700000000400 */
[----:B------:R2:W3:Y:S01]  /*2770*/  MUFU.COS R13, R9 ;  /* 0x00000009000d7308 */ /* 0x0004e20000000000 */
[C---:B0-----:R-:W-:Y:S02]  /*2780*/  FMUL.FTZ R5, R4.reuse, R3 ;  /* 0x0000000304057220 */ /* 0x041fe40000410000 */
[----:B------:R-:W-:-:S04]  /*2790*/  FMUL.FTZ R0, R4, R6 ;  /* 0x0000000604007220 */ /* 0x000fc80000410000 */
[C---:B------:R-:W-:Y:S01]  /*27a0*/  FFMA.FTZ R0, R7.reuse, R32, -R0 ;  /* 0x0000002007007223 */ /* 0x040fe20000010800 */
[----:B------:R-:W0:Y:S01]  /*27b0*/  MUFU.SIN R20, R10 ;  /* 0x0000000a00147308 */ /* 0x000e220000000400 */
[C---:B--2---:R-:W-:Y:S02]  /*27c0*/  FMUL.FTZ R9, R7.reuse, R3 ;  /* 0x0000000307097220 */ /* 0x044fe40000410000 */
[----:B------:R-:W-:Y:S02]  /*27d0*/  FMUL.FTZ R3, R7, R6 ;  /* 0x0000000607037220 */ /* 0x000fe40000410000 */
[----:B-1----:R-:W-:Y:S02]  /*27e0*/  FMUL.FTZ R6, R8, R12 ;  /* 0x0000000c08067220 */ /* 0x002fe40000410000 */
[C---:B------:R-:W-:Y:S01]  /*27f0*/  FFMA.FTZ R3, R4.reuse, R32, R3 ;  /* 0x0000002004037223 */ /* 0x040fe20000010003 */
[----:B------:R1:W2:Y:S01]  /*2800*/  MUFU.COS R15, R10 ;  /* 0x0000000a000f7308 */ /* 0x0002a20000000000 */
[----:B------:R-:W-:-:S02]  /*2810*/  FFMA.FTZ R11, R4, R40, R9 ;  /* 0x00000028040b7223 */ /* 0x000fc40000010009 */
[----:B------:R-:W-:-:S04]  /*2820*/  FMUL.FTZ R4, R8, R14 ;  /* 0x0000000e08047220 */ /* 0x000fc80000410000 */
[----:B---3--:R-:W-:Y:S01]  /*2830*/  FFMA.FTZ R4, R13, R33, -R4 ;  /* 0x000000210d047223 */ /* 0x008fe20000010804 */
[----:B------:R-:W3:Y:S01]  /*2840*/  MUFU.SIN R32, R30 ;  /* 0x0000001e00207308 */ /* 0x000ee20000000400 */
[----:B-1----:R-:W-:Y:S02]  /*2850*/  FFMA.FTZ R10, R7, R40, -R5 ;  /* 0x00000028070a7223 */ /* 0x002fe40000010805 */
[C---:B------:R-:W-:Y:S02]  /*2860*/  FMUL.FTZ R7, R13.reuse, R12 ;  /* 0x0000000c0d077220 */ /* 0x040fe40000410000 */
[----:B------:R-:W-:Y:S01]  /*2870*/  FMUL.FTZ R5, R13, R14 ;  /* 0x0000000e0d057220 */ /* 0x000fe20000410000 */
[----:B------:R-:W-:Y:S01]  /*2880*/  F2FP.PACK_AB R40, R11, R10 ;  /* 0x0000000a0b28723e */ /* 0x000fe200000000ff */
[-C--:B------:R-:W-:Y:S01]  /*2890*/  FFMA.FTZ R12, R13, R41.reuse, -R6 ;  /* 0x000000290d0c7223 */ /* 0x080fe20000010806 */
[----:B------:R-:W1:Y:S01]  /*28a0*/  MUFU.COS R31, R30 ;  /* 0x0000001e001f7308 */ /* 0x000e620000000000 */
[----:B------:R-:W-:-:S02]  /*28b0*/  FFMA.FTZ R41, R8, R41, R7 ;  /* 0x0000002908297223 */ /* 0x000fc40000010007 */
[----:B------:R-:W-:Y:S02]  /*28c0*/  FFMA.FTZ R5, R8, R33, R5 ;  /* 0x0000002108057223 */ /* 0x000fe40000010005 */
[-C--:B0-----:R-:W-:Y:S01]  /*28d0*/  FMUL.FTZ R8, R20, R21.reuse ;  /* 0x0000001514087220 */ /* 0x081fe20000410000 */
[----:B------:R-:W-:Y:S01]  /*28e0*/  F2FP.PACK_AB R41, R41, R12 ;  /* 0x0000000c2929723e */ /* 0x000fe200000000ff */
[----:B--2---:R-:W-:Y:S01]  /*28f0*/  FMUL.FTZ R21, R15, R21 ;  /* 0x000000150f157220 */ /* 0x004fe20000410000 */
[----:B------:R-:W-:Y:S01]  /*2900*/  F2FP.PACK_AB R33, R5, R4 ;  /* 0x000000040521723e */ /* 0x000fe200000000ff */
[----:B------:R-:W-:Y:S02]  /*2910*/  FFMA.FTZ R13, R15, R42, -R8 ;  /* 0x0000002a0f0d7223 */ /* 0x000fe40000010808 */
[----:B---3--:R-:W-:Y:S02]  /*2920*/  FMUL.FTZ R14, R32, R44 ;  /* 0x0000002c200e7220 */ /* 0x008fe40000410000 */
[----:B------:R-:W-:-:S02]  /*2930*/  FMUL.FTZ R6, R20, R27 ;  /* 0x0000001b14067220 */ /* 0x000fc40000410000 */
[----:B------:R-:W-:Y:S02]  /*2940*/  FMUL.FTZ R7, R15, R27 ;  /* 0x0000001b0f077220 */ /* 0x000fe40000410000 */
[C---:B-1----:R-:W-:Y:S02]  /*2950*/  FMUL.FTZ R44, R31.reuse, R44 ;  /* 0x0000002c1f2c7220 */ /* 0x042fe40000410000 */
        /* <DEDUP_REMOVED lines=11> */
[----:B------:R-:W-:Y:S02]  /*2a10*/  F2FP.PACK_AB R32, R3, R0 ;  /* 0x000000000320723e */ /* 0x000fe400000000ff */
[----:B------:R-:W-:-:S02]  /*2a20*/  F2FP.PACK_AB R43, R43, R14 ;  /* 0x0000000e2b2b723e */ /* 0x000fc400000000ff */
[----:B------:R-:W-:Y:S02]  /*2a30*/  F2FP.PACK_AB R35, R9, R8 ;  /* 0x000000080923723e */ /* 0x000fe400000000ff */
.L_x_424:
[----:B------:R-:W-:Y:S05]  /*2a40*/  BSYNC B0 ;  /* 0x0000000000007941 */ /* 0x000fea0003800000 */
.L_x_411:
        /* <DEDUP_REMOVED lines=22> */
.L_x_630:
[----:B-12---:R-:W-:Y:S01]  /*2bb0*/  FADD.FTZ R21, R21, R0 ;  /* 0x0000000015157221 */ /* 0x006fe20000010000 */
[----:B------:R-:W-:Y:S05]  /*2bc0*/  BRA.DIV ~URZ, `(.L_x_428) ;  /* 0x000087527f007947 */ /* 0x000fea000b800000 */
[----:B------:R-:W1:Y:S02]  /*2bd0*/  SHFL.BFLY PT, R0, R21, 0x8, 0x1f ;  /* 0x0d001f0015007f89 */ /* 0x000e6400000e0000 */
[----:B-1----:R-:W-:-:S05]  /*2be0*/  FADD.FTZ R0, R21, R0 ;  /* 0x0000000015007221 */ /* 0x002fca0000010000 */
[----:B------:R-:W1:Y:S02]  /*2bf0*/  SHFL.BFLY PT, R3, R0, 0x4, 0x1f ;  /* 0x0c801f0000037f89 */ /* 0x000e6400000e0000 */
[----:B-1----:R-:W-:-:S05]  /*2c00*/  FADD.FTZ R3, R0, R3 ;  /* 0x0000000300037221 */ /* 0x002fca0000010000 */
[----:B0-----:R-:W0:Y:S02]  /*2c10*/  SHFL.BFLY PT, R4, R3, 0x2, 0x1f ;  /* 0x0c401f0003047f89 */ /* 0x001e2400000e0000 */
[----:B0-----:R-:W-:-:S05]  /*2c20*/  FADD.FTZ R4, R3, R4 ;  /* 0x0000000403047221 */ /* 0x001fca0000010000 */
[----:B------:R0:W1:Y:S02]  /*2c30*/  SHFL.BFLY PT, R5, R4, 0x1, 0x1f ;  /* 0x0c201f0004057f89 */ /* 0x00006400000e0000 */
.L_x_631:
[----:B-1----:R-:W-:Y:S02]  /*2c40*/  FADD.FTZ R0, R5, R4 ;  /* 0x0000000405007221 */ /* 0x002fe40000010000 */
.L_x_426:
[----:B------:R-:W-:Y:S05]  /*2c50*/  BSYNC B0 ;  /* 0x0000000000007941 */ /* 0x000fea0003800000 */
.L_x_425:
[----:B------:R-:W-:Y:S01]  /*2c60*/  ISETP.NE.AND P0, PT, R23, RZ, PT ;  /* 0x000000ff1700720c */ /* 0x000fe20003f05270 */
[----:B------:R-:W-:Y:S01]  /*2c70*/  IMAD.MOV.U32 R3, RZ, RZ, -0x800001 ;  /* 0xff7fffffff037424 */ /* 0x000fe200078e00ff */
[----:B0-----:R-:W-:-:S04]  /*2c80*/  IADD3 R4, R26, -c[0x0][0x1d4], RZ ;  /* 0x800075001a047a10 */ /* 0x001fc80007ffe0ff */
        /* <DEDUP_REMOVED lines=15> */
.L_x_430:
[----:B------:R0:W-:Y:S02]  /*2d80*/  STS [R8.X4+0x410], R3 ;  /* 0x0004100308007388 */ /* 0x0001e40000004800 */
.L_x_429:
[----:B------:R-:W-:Y:S01]  /*2d90*/  WARPSYNC 0xffffffff ;  /* 0xffffffff00007948 */ /* 0x000fe20003800000 */
[----:B------:R-:W-:Y:S01]  /*2da0*/  BAR.SYNC.DEFER_BLOCKING 0x0 ;  /* 0x0000000000007b1d */ /* 0x000fe20000010000 */
[----:B------:R-:W-:Y:S02]  /*2db0*/  SHF.R.S32.HI R0, RZ, 0x1f, R23 ;  /* 0x0000001fff007819 */ /* 0x000fe40000011417 */
[----:B------:R-:W-:Y:S02]  /*2dc0*/  IADD3 R48, R17, 0x7, -R4 ;  /* 0x0000000711307810 */ /* 0x000fe40007ffe804 */
[----:B------:R-:W-:Y:S01]  /*2dd0*/  LEA.HI R47, R0, R23, RZ, 0x2 ;  /* 0x00000017002f7211 */ /* 0x000fe200078f10ff */
[----:B------:R-:W-:Y:S01]  /*2de0*/  ULDC UR4, c[0x0][0x1ec] ;  /* 0x00007b0000047ab9 */ /* 0x000fe20000000800 */
[----:B------:R-:W-:Y:S01]  /*2df0*/  SHF.R.S32.HI R49, RZ, 0x1f, R48 ;  /* 0x0000001fff317819 */ /* 0x000fe20000011430 */
[----:B------:R-:W-:Y:S01]  /*2e00*/  UISETP.NE.AND UP0, UPT, URZ, UR4, UPT ;  /* 0x000000043f00728c */ /* 0x000fe2000bf05270 */
[----:B------:R-:W-:-:S02]  /*2e10*/  LOP3.LUT R0, R47, 0xfffffffc, RZ, 0xc0, !PT ;  /* 0xfffffffc2f007812 */ /* 0x000fc400078ec0ff */
[----:B------:R-:W-:Y:S02]  /*2e20*/  LEA.HI R49, R49, R48, RZ, 0x3 ;  /* 0x0000003031317211 */ /* 0x000fe400078f18ff */
[----:B------:R-:W-:Y:S01]  /*2e30*/  LEA.HI.SX32 R90, R47, R4, 0x1e ;  /* 0x000000042f5a7211 */ /* 0x000fe200078ff2ff */
[----:B------:R-:W-:Y:S01]  /*2e40*/  IMAD.IADD R0, R23, 0x1, -R0 ;  /* 0x0000000117007824 */ /* 0x000fe200078e0a00 */
[----:B------:R-:W-:Y:S02]  /*2e50*/  PLOP3.LUT P2, PT, PT, PT, UP0, 0x80, 0x0 ;  /* 0x000000000000781c */ /* 0x000fe40003f4f008 */
[----:B------:R-:W-:-:S05]  /*2e60*/  LOP3.LUT R49, R49, 0xfffffff8, RZ, 0xc0, !PT ;  /* 0xfffffff831317812 */ /* 0x000fca00078ec0ff */
[----:B------:R-:W-:Y:S01]  /*2e70*/  IMAD.IADD R47, R49, 0x1, R4 ;  /* 0x00000001312f7824 */ /* 0x000fe200078e0204 */
[----:B------:R3:W4:Y:S04]  /*2e80*/  LDS R5, [R0.X4+0x10] ;  /* 0x0000100000057984 */ /* 0x0007280000004800 */
[----:B------:R-:W-:Y:S01]  /*2e90*/  ISETP.GE.AND P0, PT, R90, R47, PT ;  /* 0x0000002f5a00720c */ /* 0x000fe20003f06270 */
[----:B------:R3:W0:Y:S04]  /*2ea0*/  LDS R6, [R0.X4+0x20] ;  /* 0x0000200000067984 */ /* 0x0006280000004800 */
[----:B------:R3:W2:Y:S04]  /*2eb0*/  LDS R7, [R0.X4+0x30] ;  /* 0x0000300000077984 */ /* 0x0006a80000004800 */
[----:B0-----:R3:W0:Y:S04]  /*2ec0*/  LDS R8, [R0.X4+0x40] ;  /* 0x0000400000087984 */ /* 0x0016280000004800 */
[----:B------:R3:W1:Y:S04]  /*2ed0*/  LDS R9, [R0.X4+0x50] ;  /* 0x0000500000097984 */ /* 0x0006680000004800 */
[----:B------:R3:W0:Y:S04]  /*2ee0*/  LDS R10, [R0.X4+0x60] ;  /* 0x00006000000a7984 */ /* 0x0006280000004800 */
        /* <DEDUP_REMOVED lines=11> */
[----:B--2---:R3:W2:Y:S04]  /*2fa0*/  LDS R32, [R0.X4+0x120] ;  /* 0x0001200000207984 */ /* 0x0046a80000004800 */
[----:B------:R3:W0:Y:S04]  /*2fb0*/  LDS R33, [R0.X4+0x130] ;  /* 0x0001300000217984 */ /* 0x0006280000004800 */
[----:B------:R3:W0:Y:S04]  /*2fc0*/  LDS R34, [R0.X4+0x140] ;  /* 0x0001400000227984 */ /* 0x0006280000004800 */
[----:B------:R3:W0:Y:S04]  /*2fd0*/  LDS R35, [R0.X4+0x150] ;  /* 0x0001500000237984 */ /* 0x0006280000004800 */
[----:B------:R3:W0:Y:S04]  /*2fe0*/  LDS R36, [R0.X4+0x160] ;  /* 0x0001600000247984 */ /* 0x0006280000004800 */
[----:B------:R3:W0:Y:S04]  /*2ff0*/  LDS R37, [R0.X4+0x170] ;  /* 0x0001700000257984 */ /* 0x0006280000004800 */
[----:B------:R3:W0:Y:S04]  /*3000*/  LDS R38, [R0.X4+0x180] ;  /* 0x0001800000267984 */ /* 0x0006280000004800 */
[----:B------:R3:W0:Y:S04]  /*3010*/  LDS R39, [R0.X4+0x190] ;  /* 0x0001900000277984 */ /* 0x0006280000004800 */
[----:B-1----:R3:W1:Y:S04]  /*3020*/  LDS R40, [R0.X4+0x1a0] ;  /* 0x0001a00000287984 */ /* 0x0026680000004800 */
[----:B------:R3:W0:Y:S04]  /*3030*/  LDS R41, [R0.X4+0x1b0] ;  /* 0x0001b00000297984 */ /* 0x0006280000004800 */
[----:B------:R3:W0:Y:S04]  /*3040*/  LDS R42, [R0.X4+0x1c0] ;  /* 0x0001c000002a7984 */ /* 0x0006280000004800 */
[----:B------:R3:W0:Y:S04]  /*3050*/  LDS R43, [R0.X4+0x1d0] ;  /* 0x0001d000002b7984 */ /* 0x0006280000004800 */
[----:B------:R3:W0:Y:S04]  /*3060*/  LDS R44, [R0.X4+0x1e0] ;  /* 0x0001e000002c7984 */ /* 0x0006280000004800 */
[----:B------:R3:W0:Y:S04]  /*3070*/  LDS R45, [R0.X4+0x1f0] ;  /* 0x0001f000002d7984 */ /* 0x0006280000004800 */
[----:B------:R3:W0:Y:S01]  /*3080*/  LDS R46, [R0.X4+0x200] ;  /* 0x00020000002e7984 */ /* 0x0006220000004800 */
[----:B------:R-:W-:Y:S05]  /*3090*/  @P2 BRA `(.L_x_431) ;  /* 0x0000020000002947 */ /* 0x000fea0003800000 */
[----:B--2-4-:R2:W4:Y:S04]  /*30a0*/  LDS R48, [R0.X4+0x400] ;  /* 0x0004000000307984 */ /* 0x0145280000004800 */
[----:B------:R2:W3:Y:S04]  /*30b0*/  LDS R49, [R0.X4+0x210] ;  /* 0x0002100000317984 */ /* 0x0004e80000004800 */
        /* <DEDUP_REMOVED lines=29> */
[----:B------:R2:W0:Y:S02]  /*3290*/  LDS R79, [R0.X4+0x3f0] ;  /* 0x0003f000004f7984 */ /* 0x0004240000004800 */
.L_x_431:
[----:B-1234-:R-:W-:Y:S01]  /*32a0*/  BSSY B0, `(.L_x_432) ;  /* 0x0000486000007945 */ /* 0x01efe20003800000 */
[----:B------:R-:W-:Y:S01]  /*32b0*/  IMAD.SHL.U32 R89, R0, 0x2, RZ ;  /* 0x0000000200597824 */ /* 0x000fe200078e00ff */
[----:B------:R-:W-:Y:S05]  /*32c0*/  @P0 BRA `(.L_x_433) ;  /* 0x0000483000000947 */ /* 0x000fea0003800000 */
[--C-:B------:R-:W-:Y:S02]  /*32d0*/  IMAD R80, R80, c[0x0][0x1d0], R19.reuse ;  /* 0x0000740050507a24 */ /* 0x100fe400078e0213 */
[----:B------:R-:W-:-:S02]  /*32e0*/  IMAD R0, R24, c[0x0][0x1d8], R19 ;  /* 0x0000760018007a24 */ /* 0x000fc400078e0213 */
[----:B------:R-:W-:Y:S02]  /*32f0*/  IMAD R80, R80, 0xe0, RZ ;  /* 0x000000e050507824 */ /* 0x000fe400078e02ff */
[--C-:B------:R-:W-:Y:S02]  /*3300*/  IMAD R88, R88, c[0x0][0x1d4], R89.reuse ;  /* 0x0000750058587a24 */ /* 0x100fe400078e0259 */
[--C-:B------:R-:W-:Y:S02]  /*3310*/  IMAD R81, R0, 0xe0, R89.reuse ;  /* 0x000000e000517824 */ /* 0x100fe400078e0259 */
[----:B------:R-:W-:Y:S01]  /*3320*/  IMAD R89, R80, c[0x0][0x1d4], R89 ;  /* 0x0000750050597a24 */ /* 0x000fe200078e0259 */
[----:B------:R-:W-:Y:S01]  /*3330*/  SHF.R.S32.HI R92, RZ, 0x1f, R88 ;  /* 0x0000001fff5c7819 */ /* 0x000fe20000011458 */
[----:B------:R-:W-:Y:S01]  /*3340*/  IMAD.MOV.U32 R93, RZ, RZ, c[0x0][0x1e8] ;  /* 0x00007a00ff5d7624 */ /* 0x000fe200078e00ff */
[----:B------:R-:W-:Y:S01]  /*3350*/  IADD3 R94, R81, 0x8, RZ ;  /* 0x00000008515e7810 */ /* 0x000fe20007ffe0ff */
[----:B------:R-:W-:Y:S01]  /*3360*/  IMAD.MOV.U32 R91, RZ, RZ, 0xe0 ;  /* 0x000000e0ff5b7424 */ /* 0x000fe200078e00ff */
[----:B------:R-:W-:Y:S01]  /*3370*/  SHF.R.S32.HI R95, RZ, 0x1f, R89 ;  /* 0x0000001fff5f7819 */ /* 0x000fe20000011459 */
[----:B------:R-:W-:Y:S01]  /*3380*/  IMAD.MOV.U32 R80, RZ, RZ, 0x2 ;  /* 0x00000002ff507424 */ /* 0x000fe200078e00ff */
[----:B------:R-:W-:Y:S01]  /*3390*/  IADD3 R93, R93, c[0x0][0x210], RZ ;  /* 0x000084005d5d7a10 */ /* 0x000fe20007ffe0ff */
[----:B------:R-:W-:-:S02]  /*33a0*/  IMAD R91, R91, c[0x0][0x1d4], RZ ;  /* 0x000075005b5b7a24 */ /* 0x000fc400078e02ff */
[----:B------:R-:W-:-:S04]  /*33b0*/  IMAD.WIDE R80, R81, R80, c[0x0][0x230] ;  /* 0x00008c0051507625 */ /* 0x000fc800078e0250 */
.L_x_566:
        /* <DEDUP_REMOVED lines=40> */
[----:B------:R-:W-:-:S03]  /*3640*/  IMAD.MOV.U32 R98, RZ, RZ, RZ ;  /* 0x000000ffff627224 */ /* 0x000fc600078e00ff */
        /* <DEDUP_REMOVED lines=9> */
[----:B------:R-:W-:-:S05]  /*36e0*/  LEA.HI.X R85, R85, c[0x0][0x19c], R86, 0x1, P2 ;  /* 0x0000670055557a11 */ /* 0x000fca00010f0c56 */
[----:B------:R1:W5:Y:S04]  /*36f0*/  LDG.E R98, [R84.64] ;  /* 0x0000002454627981 */ /* 0x000368000c1e1900 */
.L_x_437:
[----:B------:R-:W-:Y:S05]  /*3700*/  BSYNC B2 ;  /* 0x0000000000027941 */ /* 0x000fea0003800000 */
.L_x_436:
[----:B------:R-:W-:Y:S02]  /*3710*/  ULDC UR4, c[0x0][0x1ec] ;  /* 0x00007b0000047ab9 */ /* 0x000fe40000000800 */
[----:B------:R-:W-:-:S06]  /*3720*/  UISETP.NE.AND UP0, UPT, URZ, UR4, UPT ;  /* 0x000000043f00728c */ /* 0x000fcc000bf05270 */
[----:B------:R-:W-:-:S13]  /*3730*/  PLOP3.LUT P2, PT, PT, PT, UP0, 0x80, 0x0 ;  /* 0x000000000000781c */ /* 0x000fda0003f4f008 */
[----:B------:R-:W-:Y:S05]  /*3740*/  @P2 BRA `(.L_x_435) ;  /* 0x0000009000002947 */ /* 0x000fea0003800000 */
[----:B------:R-:W-:-:S13]  /*3750*/  ISETP.NE.AND P5, PT, R2, RZ, PT ;  /* 0x000000ff0200720c */ /* 0x000fda0003fa5270 */
[----:B------:R-:W2:Y:S01]  /*3760*/  @P5 LDG.E R87, [R80.64] ;  /* 0x0000002450575981 */ /* 0x000ea2000c1e1900 */
[----:B-----5:R-:W-:Y:S01]  /*3770*/  HFMA2.MMA R98, R98, 1, 1, R49 ;  /* 0x3c003c0062627835 */ /* 0x020fe20000000031 */
[----:B-1----:R-:W-:-:S04]  /*3780*/  @!P3 IADD3 R85, P4, R88, R101, RZ ;  /* 0x000000655855b210 */ /* 0x002fc80007f9e0ff */
[----:B------:R-:W-:Y:S02]  /*3790*/  @!P3 LEA.HI.X.SX32 R86, R101, R92, 0x1, P4 ;  /* 0x0000005c6556b211 */ /* 0x000fe400020f0eff */
[----:B------:R-:W-:-:S04]  /*37a0*/  @!P3 LEA R84, P4, R85, c[0x0][0x198], 0x1 ;  /* 0x000066005554ba11 */ /* 0x000fc800078808ff */
[----:B------:R-:W-:Y:S01]  /*37b0*/  @!P3 LEA.HI.X R85, R85, c[0x0][0x19c], R86, 0x1, P4 ;  /* 0x000067005555ba11 */ /* 0x000fe200020f0c56 */
[----:B--2---:R-:W-:-:S05]  /*37c0*/  @P5 HMUL2 R98, R98, R87 ;  /* 0x0000005762625232 */ /* 0x004fca0000000000 */
[----:B------:R1:W-:Y:S03]  /*37d0*/  @!P3 STG.E [R84.64], R98 ;  /* 0x000000625400b986 */ /* 0x0003e6000c101924 */
.L_x_435:
[----:B------:R-:W-:Y:S05]  /*37e0*/  BSYNC B1 ;  /* 0x0000000000017941 */ /* 0x000fea0003800000 */
.L_x_434:
[----:B-1----:R-:W-:Y:S01]  /*37f0*/  IMAD.MOV.U32 R85, RZ, RZ, 0x2 ;  /* 0x00000002ff557424 */ /* 0x002fe200078e00ff */
[----:B------:R-:W-:Y:S03]  /*3800*/  BSSY B1, `(.L_x_438) ;  /* 0x0000020000017945 */ /* 0x000fe60003800000 */
[----:B------:R-:W-:Y:S01]  /*3810*/  IMAD.WIDE R84, R94, R85, c[0x0][0x230] ;  /* 0x00008c005e547625 */ /* 0x000fe200078e0255 */
[----:B------:R-:W-:Y:S05]  /*3820*/  @P1 BRA `(.L_x_439) ;  /* 0x000001d000001947 */ /* 0x000fea0003800000 */
[----:B------:R-:W-:Y:S01]  /*3830*/  IADD3 R86, R96, c[0x0][0x1d4], RZ ;  /* 0x0000750060567a10 */ /* 0x000fe20007ffe0ff */
[----:B------:R-:W-:Y:S01]  /*3840*/  BSSY B2, `(.L_x_440) ;  /* 0x000000e000027945 */ /* 0x000fe20003800000 */
[----:B------:R-:W-:-:S03]  /*3850*/  IMAD.MOV.U32 R97, RZ, RZ, RZ ;  /* 0x000000ffff617224 */ /* 0x000fc600078e00ff */
[----:B------:R-:W-:-:S05]  /*3860*/  IMAD.SHL.U32 R101, R86, 0x8, RZ ;  /* 0x0000000856657824 */ /* 0x000fca00078e00ff */
        /* <DEDUP_REMOVED lines=11> */
.L_x_441:
[----:B------:R-:W-:Y:S05]  /*3920*/  BSYNC B2 ;  /* 0x0000000000027941 */ /* 0x000fea0003800000 */
.L_x_440:
[----:B------:R-:W-:Y:S02]  /*3930*/  ULDC UR4, c[0x0][0x1ec] ;  /* 0x00007b0000047ab9 */ /* 0x000fe40000000800 */
[----:B------:R-:W-:-:S06]  /*3940*/  UISETP.NE.AND UP0, UPT, URZ, UR4, UPT ;  /* 0x000000043f00728c */ /* 0x000fcc000bf05270 */
[----:B------:R-:W-:-:S13]  /*3950*/  PLOP3.LUT P2, PT, PT, PT, UP0, 0x80, 0x0 ;  /* 0x000000000000781c */ /* 0x000fda0003f4f008 */
[----:B------:R-:W-:Y:S05]  /*3960*/  @P2 BRA `(.L_x_439) ;  /* 0x0000009000002947 */ /* 0x000fea0003800000 */
[----:B------:R-:W-:-:S13]  /*3970*/  ISETP.NE.AND P5, PT, R2, RZ, PT ;  /* 0x000000ff0200720c */ /* 0x000fda0003fa5270 */
[----:B------:R-:W2:Y:S01]  /*3980*/  @P5 LDG.E R128, [R84.64] ;  /* 0x0000002454805981 */ /* 0x000ea2000c1e1900 */
[----:B-1----:R-:W-:Y:S01]  /*3990*/  @!P3 IADD3 R87, P4, R88, R101, RZ ;  /* 0x000000655857b210 */ /* 0x002fe20007f9e0ff */
[----:B-----5:R-:W-:-:S03]  /*39a0*/  HADD2 R97, R97, R50 ;  /* 0x0000003261617230 */ /* 0x020fc60000000000 */
[----:B------:R-:W-:Y:S02]  /*39b0*/  @!P3 LEA.HI.X.SX32 R130, R101, R92, 0x1, P4 ;  /* 0x0000005c6582b211 */ /* 0x000fe400020f0eff */
[----:B------:R-:W-:-:S04]  /*39c0*/  @!P3 LEA R86, P4, R87, c[0x0][0x198], 0x1 ;  /* 0x000066005756ba11 */ /* 0x000fc800078808ff */
[----:B------:R-:W-:Y:S01]  /*39d0*/  @!P3 LEA.HI.X R87, R87, c[0x0][0x19c], R130, 0x1, P4 ;  /* 0x000067005757ba11 */ /* 0x000fe200020f0c82 */
[----:B--2---:R-:W-:-:S07]  /*39e0*/  @P5 HFMA2.MMA R97, R97, R128, -RZ ;  /* 0x0000008061615235 */ /* 0x004fce00001000ff */
[----:B------:R1:W-:Y:S04]  /*39f0*/  @!P3 STG.E [R86.64], R97 ;  /* 0x000000615600b986 */ /* 0x0003e8000c101924 */
.L_x_439:
[----:B------:R-:W-:Y:S05]  /*3a00*/  BSYNC B1 ;  /* 0x0000000000017941 */ /* 0x000fea0003800000 */
.L_x_438:
[----:B------:R-:W-:Y:S01]  /*3a10*/  BSSY B1, `(.L_x_442) ;  /* 0x0000020000017945 */ /* 0x000fe20003800000 */
[----:B------:R-:W-:Y:S05]  /*3a20*/  @P1 BRA `(.L_x_443) ;  /* 0x000001e000001947 */ /* 0x000fea0003800000 */
[----:B-1----:R-:W-:Y:S01]  /*3a30*/  IMAD.MOV.U32 R87, RZ, RZ, c[0x0][0x1d4] ;  /* 0x00007500ff577624 */ /* 0x002fe200078e00ff */
[----:B------:R-:W-:Y:S01]  /*3a40*/  BSSY B2, `(.L_x_444) ;  /* 0x000000f000027945 */ /* 0x000fe20003800000 */
[----:B------:R-:W-:Y:S02]  /*3a50*/  IMAD.MOV.U32 R100, RZ, RZ, RZ ;  /* 0x000000ffff647224 */ /* 0x000fe400078e00ff */
[----:B------:R-:W-:-:S04]  /*3a60*/  IMAD R86, R87, 0x2, R96 ;  /* 0x0000000257567824 */ /* 0x000fc800078e0260 */
        /* <DEDUP_REMOVED lines=12> */
.L_x_445:
[----:B------:R-:W-:Y:S05]  /*3b30*/  BSYNC B2 ;  /* 0x0000000000027941 */ /* 0x000fea0003800000 */
.L_x_444:
[----:B------:R-:W-:Y:S02]  /*3b40*/  ULDC UR4, c[0x0][0x1ec] ;  /* 0x00007b0000047ab9 */ /* 0x000fe40000000800 */
[----:B------:R-:W-:-:S06]  /*3b50*/  UISETP.NE.AND UP0, UPT, URZ, UR4, UPT ;  /* 0x000000043f00728c */ /* 0x000fcc000bf05270 */
[----:B------:R-:W-:-:S13]  /*3b60*/  PLOP3.LUT P2, PT, PT, PT, UP0, 0x80, 0x0 ;  /* 0x000000000000781c */ /* 0x000fda0003f4f008 */
[----:B------:R-:W-:Y:S05]  /*3b70*/  @P2 BRA `(.L_x_443) ;  /* 0x0000009000002947 */ /* 0x000fea0003800000 */
[----:B------:R-:W-:-:S13]  /*3b80*/  ISETP.NE.AND P5, PT, R2, RZ, PT ;  /* 0x000000ff0200720c */ /* 0x000fda0003fa5270 */
[----:B-1----:R-:W2:Y:S01]  /*3b90*/  @P5 LDG.E R101, [R84.64+0x10] ;  /* 0x0000102454655981 */ /* 0x002ea2000c1e1900 */
[----:B------:R-:W-:Y:S01]  /*3ba0*/  @!P3 IADD3 R87, P4, R88, R131, RZ ;  /* 0x000000835857b210 */ /* 0x000fe20007f9e0ff */
[----:B0----5:R-:W-:-:S03]  /*3bb0*/  HADD2 R100, R100, R51 ;  /* 0x0000003364647230 */ /* 0x021fc60000000000 */
[----:B------:R-:W-:Y:S02]  /*3bc0*/  @!P3 LEA.HI.X.SX32 R128, R131, R92, 0x1, P4 ;  /* 0x0000005c8380b211 */ /* 0x000fe400020f0eff */
[----:B------:R-:W-:-:S04]  /*3bd0*/  @!P3 LEA R86, P4, R87, c[0x0][0x198], 0x1 ;  /* 0x000066005756ba11 */ /* 0x000fc800078808ff */
[----:B------:R-:W-:Y:S01]  /*3be0*/  @!P3 LEA.HI.X R87, R87, c[0x0][0x19c], R128, 0x1, P4 ;  /* 0x000067005757ba11 */ /* 0x000fe200020f0c80 */
[----:B--2---:R-:W-:-:S05]  /*3bf0*/  @P5 HMUL2 R100, R100, R101 ;  /* 0x0000006564645232 */ /* 0x004fca0000000000 */
[----:B------:R0:W-:Y:S03]  /*3c00*/  @!P3 STG.E [R86.64], R100 ;  /* 0x000000645600b986 */ /* 0x0001e6000c101924 */
.L_x_443:
[----:B------:R-:W-:Y:S05]  /*3c10*/  BSYNC B1 ;  /* 0x0000000000017941 */ /* 0x000fea0003800000 */
.L_x_442:
[----:B------:R-:W-:Y:S01]  /*3c20*/  BSSY B1, `(.L_x_446) ;  /* 0x0000020000017945 */ /* 0x000fe20003800000 */
[----:B------:R-:W-:Y:S05]  /*3c30*/  @P1 BRA `(.L_x_447) ;  /* 0x000001e000001947 */ /* 0x000fea0003800000 */
[----:B01----:R-:W-:Y:S01]  /*3c40*/  IMAD.MOV.U32 R87, RZ, RZ, 0x3 ;  /* 0x00000003ff577424 */ /* 0x003fe200078e00ff */
[----:B------:R-:W-:Y:S01]  /*3c50*/  BSSY B2, `(.L_x_448) ;  /* 0x000000f000027945 */ /* 0x000fe20003800000 */
[----:B------:R-:W-:Y:S02]  /*3c60*/  IMAD.MOV.U32 R99, RZ, RZ, RZ ;  /* 0x000000ffff637224 */ /* 0x000fe400078e00ff */
[----:B------:R-:W-:-:S04]  /*3c70*/  IMAD R86, R87, c[0x0][0x1d4], R96 ;  /* 0x0000750057567a24 */ /* 0x000fc800078e0260 */
        /* <DEDUP_REMOVED lines=12> */
.L_x_449:
[----:B------:R-:W-:Y:S05]  /*3d40*/  BSYNC B2 ;  /* 0x0000000000027941 */ /* 0x000fea0003800000 */
.L_x_448:
[----:B------:R-:W-:Y:S02]  /*3d50*/  ULDC UR4, c[0x0][0x1ec] ;  /* 0x00007b0000047ab9 */ /* 0x000fe40000000800 */
[----:B------:R-:W-:-:S06]  /*3d60*/  UISETP.NE.AND UP0, UPT, URZ, UR4, UPT ;  /* 0x000000043f00728c */ /* 0x000fcc000bf05270 */
[----:B------:R-:W-:-:S13]  /*3d70*/  PLOP3.LUT P2, PT, PT, PT, UP0, 0x80, 0x0 ;  /* 0x000000000000781c */ /* 0x000fda0003f4f008 */
[----:B------:R-:W-:Y:S05]  /*3d80*/  @P2 BRA `(.L_x_447) ;  /* 0x0000009000002947 */ /* 0x000fea0003800000 */
[----:B------:R-:W-:-:S13]  /*3d90*/  ISETP.NE.AND P5, PT, R2, RZ, PT ;  /* 0x000000ff0200720c */ /* 0x000fda0003fa5270 */
[----:B------:R-:W2:Y:S01]  /*3da0*/  @P5 LDG.E R128, [R84.64+0x20] ;  /* 0x0000202454805981 */ /* 0x000ea2000c1e1900 */
[----:B-----5:R-:W-:Y:S01]  /*3db0*/  HFMA2.MMA R99, R99, 1, 1, R52 ;  /* 0x3c003c0063637835 */ /* 0x020fe20000000034 */
[----:B0-----:R-:W-:-:S04]  /*3dc0*/  @!P3 IADD3 R87, P4, R88, R101, RZ ;  /* 0x000000655857b210 */ /* 0x001fc80007f9e0ff */
[----:B------:R-:W-:Y:S02]  /*3dd0*/  @!P3 LEA.HI.X.SX32 R130, R101, R92, 0x1, P4 ;  /* 0x0000005c6582b211 */ /* 0x000fe400020f0eff */
[----:B------:R-:W-:-:S04]  /*3de0*/  @!P3 LEA R86, P4, R87, c[0x0][0x198], 0x1 ;  /* 0x000066005756ba11 */ /* 0x000fc800078808ff */
[----:B------:R-:W-:Y:S01]  /*3df0*/  @!P3 LEA.HI.X R87, R87, c[0x0][0x19c], R130, 0x1, P4 ;  /* 0x000067005757ba11 */ /* 0x000fe200020f0c82 */
[----:B--2---:R-:W-:-:S05]  /*3e00*/  @P5 HMUL2 R99, R99, R128 ;  /* 0x0000008063635232 */ /* 0x004fca0000000000 */
[----:B------:R0:W-:Y:S03]  /*3e10*/  @!P3 STG.E [R86.64], R99 ;  /* 0x000000635600b986 */ /* 0x0001e6000c101924 */
.L_x_447:
[----:B------:R-:W-:Y:S05]  /*3e20*/  BSYNC B1 ;  /* 0x0000000000017941 */ /* 0x000fea0003800000 */
.L_x_446:
[----:B------:R-:W-:Y:S01]  /*3e30*/  BSSY B1, `(.L_x_450) ;  /* 0x0000020000017945 */ /* 0x000fe20003800000 */
[----:B-1----:R-:W-:Y:S01]  /*3e40*/  IMAD.MOV.U32 R101, RZ, RZ, c[0x0][0x1d4] ;  /* 0x00007500ff657624 */ /* 0x002fe200078e00ff */
[----:B------:R-:W-:Y:S05]  /*3e50*/  @P1 BRA `(.L_x_451) ;  /* 0x000001d000001947 */ /* 0x000fea0003800000 */
[----:B0-----:R-:W-:Y:S01]  /*3e60*/  IMAD R86, R101, 0x4, R96 ;  /* 0x0000000465567824 */ /* 0x001fe200078e0260 */
[----:B------:R-:W-:Y:S01]  /*3e70*/  BSSY B2, `(.L_x_452) ;  /* 0x000000e000027945 */ /* 0x000fe20003800000 */
[----:B------:R-:W-:Y:S02]  /*3e80*/  IMAD.MOV.U32 R102, RZ, RZ, RZ ;  /* 0x000000ffff667224 */ /* 0x000fe400078e00ff */
        /* <DEDUP_REMOVED lines=12> */
.L_x_453:
[----:B------:R-:W-:Y:S05]  /*3f50*/  BSYNC B2 ;  /* 0x0000000000027941 */ /* 0x000fea0003800000 */
.L_x_452:
[----:B------:R-:W-:Y:S02]  /*3f60*/  ULDC UR4, c[0x0][0x1ec] ;  /* 0x00007b0000047ab9 */ /* 0x000fe40000000800 */
[----:B------:R-:W-:-:S06]  /*3f70*/  UISETP.NE.AND UP0, UPT, URZ, UR4, UPT ;  /* 0x000000043f00728c */ /* 0x000fcc000bf05270 */
[----:B------:R-:W-:-:S13]  /*3f80*/  PLOP3.LUT P2, PT, PT, PT, UP0, 0x80, 0x0 ;  /* 0x000000000000781c */ /* 0x000fda0003f4f008 */
[----:B------:R-:W-:Y:S05]  /*3f90*/  @P2 BRA `(.L_x_451) ;  /* 0x0000009000002947 */ /* 0x000fea0003800000 */
[----:B------:R-:W-:-:S13]  /*3fa0*/  ISETP.NE.AND P5, PT, R2, RZ, PT ;  /* 0x000000ff0200720c */ /* 0x000fda0003fa5270 */
[----:B------:R-:W2:Y:S01]  /*3fb0*/  @P5 LDG.E R131, [R84.64+0x30] ;  /* 0x0000302454835981 */ /* 0x000ea2000c1e1900 */
[----:B0-----:R-:W-:Y:S01]  /*3fc0*/  @!P3 IADD3 R87, P4, R88, R133, RZ ;  /* 0x000000855857b210 */ /* 0x001fe20007f9e0ff */
[----:B-----5:R-:W-:-:S03]  /*3fd0*/  HADD2 R102, R102, R53 ;  /* 0x0000003566667230 */ /* 0x020fc60000000000 */
[----:B------:R-:W-:Y:S02]  /*3fe0*/  @!P3 LEA.HI.X.SX32 R128, R133, R92, 0x1, P4 ;  /* 0x0000005c8580b211 */ /* 0x000fe400020f0eff */
[----:B------:R-:W-:-:S04]  /*3ff0*/  @!P3 LEA R86, P4, R87, c[0x0][0x198], 0x1 ;  /* 0x000066005756ba11 */ /* 0x000fc800078808ff */
[----:B------:R-:W-:Y:S01]  /*4000*/  @!P3 LEA.HI.X R87, R87, c[0x0][0x19c], R128, 0x1, P4 ;  /* 0x000067005757ba11 */ /* 0x000fe200020f0c80 */
[----:B--2---:R-:W-:-:S07]  /*4010*/  @P5 HFMA2.MMA R102, R102, R131, -RZ ;  /* 0x0000008366665235 */ /* 0x004fce00001000ff */
[----:B------:R0:W-:Y:S04]  /*4020*/  @!P3 STG.E [R86.64], R102 ;  /* 0x000000665600b986 */ /* 0x0001e8000c101924 */
.L_x_451:
[----:B------:R-:W-:Y:S05]  /*4030*/  BSYNC B1 ;  /* 0x0000000000017941 */ /* 0x000fea0003800000 */
.L_x_450:
[----:B------:R-:W-:Y:S01]  /*4040*/  BSSY B1, `(.L_x_454) ;  /* 0x000001f000017945 */ /* 0x000fe20003800000 */
        /* <DEDUP_REMOVED lines=16> */
.L_x_457:
[----:B------:R-:W-:Y:S05]  /*4150*/  BSYNC B2 ;  /* 0x0000000000027941 */ /* 0x000fea0003800000 */
.L_x_456:
        /* <DEDUP_REMOVED lines=11> */
[----:B--2---:R-:W-:-:S05]  /*4210*/  @P5 HMUL2 R103, R103, R128 ;  /* 0x0000008067675232 */ /* 0x004fca0000000000 */
[----:B------:R0:W-:Y:S03]  /*4220*/  @!P3 STG.E [R86.64], R103 ;  /* 0x000000675600b986 */ /* 0x0001e6000c101924 */
.L_x_455:
[----:B------:R-:W-:Y:S05]  /*4230*/  BSYNC B1 ;  /* 0x0000000000017941 */ /* 0x000fea0003800000 */
.L_x_454:
        /* <DEDUP_REMOVED lines=17> */
.L_x_461:
[----:B------:R-:W-:Y:S05]  /*4350*/  BSYNC B2 ;  /* 0x0000000000027941 */ /* 0x000fea0003800000 */
.L_x_460:
        /* <DEDUP_REMOVED lines=13> */
.L_x_459:
[----:B------:R-:W-:Y:S05]  /*4430*/  BSYNC B1 ;  /* 0x0000000000017941 */ /* 0x000fea0003800000 */
.L_x_458:
        /* <DEDUP_REMOVED lines=17> */
.L_x_465:
[----:B------:R-:W-:Y:S05]  /*4550*/  BSYNC B2 ;  /* 0x0000000000027941 */ /* 0x000fea0003800000 */
.L_x_464:
        /* <DEDUP_REMOVED lines=13> */
.L_x_463:
[----:B------:R-:W-:Y:S05]  /*4630*/  BSYNC B1 ;  /* 0x0000000000017941 */ /* 0x000fea0003800000 */
.L_x_462:
        /* <DEDUP_REMOVED lines=17> */
.L_x_469:
[----:B------:R-:W-:Y:S05]  /*4750*/  BSYNC B2 ;  /* 0x0000000000027941 */ /* 0x000fea0003800000 */
.L_x_468:
        /* <DEDUP_REMOVED lines=13> */
.L_x_467:
[----:B------:R-:W-:Y:S05]  /*4830*/  BSYNC B1 ;  /* 0x0000000000017941 */ /* 0x000fea0003800000 */
.L_x_466:
        /* <DEDUP_REMOVED lines=17> */
.L_x_473:
[----:B------:R-:W-:Y:S05]  /*4950*/  BSYNC B2 ;  /* 0x0000000000027941 */ /* 0x000fea0003800000 */
.L_x_472:
        /* <DEDUP_REMOVED lines=13> */
.L_x_471:
[----:B------:R-:W-:Y:S05]  /*4a30*/  BSYNC B1 ;  /* 0x0000000000017941 */ /* 0x000fea0003800000 */
.L_x_470:
        /* <DEDUP_REMOVED lines=17> */
.L_x_477:
[----:B------:R-:W-:Y:S05]  /*4b50*/  BSYNC B2 ;  /* 0x0000000000027941 */ /* 0x000fea0003800000 */
.L_x_476:
        /* <DEDUP_REMOVED lines=13> */
.L_x_475:
[----:B------:R-:W-:Y:S05]  /*4c30*/  BSYNC B1 ;  /* 0x0000000000017941 */ /* 0x000fea0003800000 */
.L_x_474:
[----:B------:R-:W-:Y:S01]  /*4c40*/  BSSY B1, `(.L_x_478) ;  /* 0x000001f000017945 */ /* 0x000fe20003800000 */
[----:B------:R-:W-:Y:S05]  /*4c50*/  @P1 BRA `(.L_x_479) ;  /* 0x000001d000001947 */ /* 0x000fea0003800000 */
[----:B------:R-:W-:Y:S01]  /*4c60*/  IMAD R0, R101, 0xb, R96 ;  /* 0x0000000b65007824 */ /* 0x000fe200078e0260 */
[----:B------:R-:W-:Y:S03]  /*4c70*/  BSSY B2, `(.L_x_480) ;  /* 0x000000e000027945 */ /* 0x000fe60003800000 */
[----:B------:R-:W-:Y:S02]  /*4c80*/  IMAD.SHL.U32 R133, R0, 0x8, RZ ;  /* 0x0000000800857824 */ /* 0x000fe400078e00ff */
[----:B------:R-:W-:-:S03]  /*4c90*/  IMAD.MOV.U32 R0, RZ, RZ, RZ ;  /* 0x000000ffff007224 */ /* 0x000fc600078e00ff */
[----:B------:R-:W-:-:S13]  /*4ca0*/  ISETP.GE.AND P3, PT, R133, R91, PT ;  /* 0x0000005b8500720c */ /* 0x000fda0003f66270 */
[----:B------:R-:W-:Y:S05]  /*4cb0*/  @P3 BRA `(.L_x_481) ;  /* 0x0000009000003947 */ /* 0x000fea0003800000 */
[----:B------:R-:W2:Y:S02]  /*4cc0*/  LDG.E R0, [R82.64] ;  /* 0x0000002452007981 */ /* 0x000ea4000c1e1900 */
[----:B--2---:R-:W-:-:S04]  /*4cd0*/  IMAD R0, R0, c[0x0][0x1d8], RZ ;  /* 0x0000760000007a24 */ /* 0x004fc800078e02ff */
[----:B------:R-:W-:-:S04]  /*4ce0*/  IMAD R0, R0, 0xe0, RZ ;  /* 0x000000e000007824 */ /* 0x000fc800078e02ff */
[----:B------:R-:W-:-:S05]  /*4cf0*/  IMAD R0, R0, c[0x0][0x1d4], R133 ;  /* 0x0000750000007a24 */ /* 0x000fca00078e0285 */
[----:B0-----:R-:W-:-:S04]  /*4d00*/  IADD3 R87, P2, R89, R0, RZ ;  /* 0x0000000059577210 */ /* 0x001fc80007f5e0ff */
[----:B------:R-:W-:Y:S02]  /*4d10*/  LEA.HI.X.SX32 R0, R0, R95, 0x1, P2 ;  /* 0x0000005f00007211 */ /* 0x000fe400010f0eff */
[----:B------:R-:W-:-:S04]  /*4d20*/  LEA R86, P2, R87, c[0x0][0x198], 0x1 ;  /* 0x0000660057567a11 */ /* 0x000fc800078408ff */
[----:B------:R-:W-:-:S05]  /*4d30*/  LEA.HI.X R87, R87, c[0x0][0x19c], R0, 0x1, P2 ;  /* 0x0000670057577a11 */ /* 0x000fca00010f0c00 */
[----:B------:R0:W5:Y:S04]  /*4d40*/  LDG.E R0, [R86.64] ;  /* 0x0000002456007981 */ /* 0x000168000c1e1900 */
.L_x_481:
[----:B------:R-:W-:Y:S05]  /*4d50*/  BSYNC B2 ;  /* 0x0000000000027941 */ /* 0x000fea0003800000 */
.L_x_480:
        /* <DEDUP_REMOVED lines=13> */
.L_x_479:
[----:B------:R-:W-:Y:S05]  /*4e30*/  BSYNC B1 ;  /* 0x0000000000017941 */ /* 0x000fea0003800000 */
.L_x_478:
        /* <DEDUP_REMOVED lines=17> */
.L_x_485:
[----:B------:R-:W-:Y:S05]  /*4f50*/  BSYNC B2 ;  /* 0x0000000000027941 */ /* 0x000fea0003800000 */
.L_x_484:
        /* <DEDUP_REMOVED lines=13> */
.L_x_483:
[----:B------:R-:W-:Y:S05]  /*5030*/  BSYNC B1 ;  /* 0x0000000000017941 */ /* 0x000fea0003800000 */
.L_x_482:
        /* <DEDUP_REMOVED lines=17> */
.L_x_489:
[----:B------:R-:W-:Y:S05]  /*5150*/  BSYNC B2 ;  /* 0x0000000000027941 */ /* 0x000fea0003800000 */
.L_x_488:
        /* <DEDUP_REMOVED lines=13> */
.L_x_487:
[----:B------:R-:W-:Y:S05]  /*5230*/  BSYNC B1 ;  /* 0x0000000000017941 */ /* 0x000fea0003800000 */
.L_x_486:
        /* <DEDUP_REMOVED lines=17> */
.L_x_493:
[----:B------:R-:W-:Y:S05]  /*5350*/  BSYNC B2 ;  /* 0x0000000000027941 */ /* 0x000fea0003800000 */
.L_x_492:
        /* <DEDUP_REMOVED lines=13> */
.L_x_491:
[----:B------:R-:W-:Y:S05]  /*5430*/  BSYNC B1 ;  /* 0x0000000000017941 */ /* 0x000fea0003800000 */
.L_x_490:
        /* <DEDUP_REMOVED lines=17> */
.L_x_497:
[----:B------:R-:W-:Y:S05]  /*5550*/  BSYNC B2 ;  /* 0x0000000000027941 */ /* 0x000fea0003800000 */
.L_x_496:
        /* <DEDUP_REMOVED lines=13> */
.L_x_495:
[----:B------:R-:W-:Y:S05]  /*5630*/  BSYNC B1 ;  /* 0x0000000000017941 */ /* 0x000fea0003800000 */
.L_x_494:
        /* <DEDUP_REMOVED lines=17> */
.L_x_501:
[----:B------:R-:W-:Y:S05]  /*5750*/  BSYNC B2 ;  /* 0x0000000000027941 */ /* 0x000fea0003800000 */
.L_x_500:
        /* <DEDUP_REMOVED lines=13> */
.L_x_499:
[----:B------:R-:W-:Y:S05]  /*5830*/  BSYNC B1 ;  /* 0x0000000000017941 */ /* 0x000fea0003800000 */
.L_x_498:
        /* <DEDUP_REMOVED lines=17> */
.L_x_505:
[----:B------:R-:W-:Y:S05]  /*5950*/  BSYNC B2 ;  /* 0x0000000000027941 */ /* 0x000fea0003800000 */
.L_x_504:
        /* <DEDUP_REMOVED lines=13> */
.L_x_503:
[----:B------:R-:W-:Y:S05]  /*5a30*/  BSYNC B1 ;  /* 0x0000000000017941 */ /* 0x000fea0003800000 */
.L_x_502:
        /* <DEDUP_REMOVED lines=17> */
.L_x_509:
[----:B------:R-:W-:Y:S05]  /*5b50*/  BSYNC B2 ;  /* 0x0000000000027941 */ /* 0x000fea0003800000 */
.L_x_508:
        /* <DEDUP_REMOVED lines=13> */
.L_x_507:
[----:B------:R-:W-:Y:S05]  /*5c30*/  BSYNC B1 ;  /* 0x0000000000017941 */ /* 0x000fea0003800000 */
.L_x_506:
        /* <DEDUP_REMOVED lines=17> */
.L_x_513:
[----:B------:R-:W-:Y:S05]  /*5d50*/  BSYNC B2 ;  /* 0x0000000000027941 */ /* 0x000fea0003800000 */
.L_x_512:
        /* <DEDUP_REMOVED lines=13> */
.L_x_511:
[----:B------:R-:W-:Y:S05]  /*5e30*/  BSYNC B1 ;  /* 0x0000000000017941 */ /* 0x000fea0003800000 */
.L_x_510:
        /* <DEDUP_REMOVED lines=17> */
.L_x_517:
[----:B------:R-:W-:Y:S05]  /*5f50*/  BSYNC B2 ;  /* 0x0000000000027941 */ /* 0x000fea0003800000 */
.L_x_516:
        /* <DEDUP_REMOVED lines=13> */
.L_x_515:
[----:B------:R-:W-:Y:S05]  /*6030*/  BSYNC B1 ;  /* 0x0000000000017941 */ /* 0x000fea0003800000 */
.L_x_514:
        /* <DEDUP_REMOVED lines=17> */
.L_x_521:
[----:B------:R-:W-:Y:S05]  /*6150*/  BSYNC B2 ;  /* 0x0000000000027941 */ /* 0x000fea0003800000 */
.L_x_520:
        /* <DEDUP_REMOVED lines=13> */
.L_x_519:
[----:B------:R-:W-:Y:S05]  /*6230*/  BSYNC B1 ;  /* 0x0000000000017941 */ /* 0x000fea0003800000 */
.L_x_518:
        /* <DEDUP_REMOVED lines=17> */
.L_x_525:
[----:B------:R-:W-:Y:S05]  /*6350*/  BSYNC B2 ;  /* 0x0000000000027941 */ /* 0x000fea0003800000 */
.L_x_524:
        /* <DEDUP_REMOVED lines=13> */
.L_x_523:
[----:B------:R-:W-:Y:S05]  /*6430*/  BSYNC B1 ;  /* 0x0000000000017941 */ /* 0x000fea0003800000 */
.L_x_522:
        /* <DEDUP_REMOVED lines=17> */
.L_x_529:
[----:B------:R-:W-:Y:S05]  /*6550*/  BSYNC B2 ;  /* 0x0000000000027941 */ /* 0x000fea0003800000 */
.L_x_528:
        /* <DEDUP_REMOVED lines=13> */
.L_x_527:
[----:B------:R-:W-:Y:S05]  /*6630*/  BSYNC B1 ;  /* 0x0000000000017941 */ /* 0x000fea0003800000 */
.L_x_526:
        /* <DEDUP_REMOVED lines=17> */
.L_x_533:
[----:B------:R-:W-:Y:S05]  /*6750*/  BSYNC B2 ;  /* 0x0000000000027941 */ /* 0x000fea0003800000 */
.L_x_532:
        /* <DEDUP_REMOVED lines=13> */
.L_x_531:
[----:B------:R-:W-:Y:S05]  /*6830*/  BSYNC B1 ;  /* 0x0000000000017941 */ /* 0x000fea0003800000 */
.L_x_530:
        /* <DEDUP_REMOVED lines=17> */
.L_x_537:
[----:B------:R-:W-:Y:S05]  /*6950*/  BSYNC B2 ;  /* 0x0000000000027941 */ /* 0x000fea0003800000 */
.L_x_536:
        /* <DEDUP_REMOVED lines=13> */
.L_x_535:
[----:B------:R-:W-:Y:S05]  /*6a30*/  BSYNC B1 ;  /* 0x0000000000017941 */ /* 0x000fea0003800000 */
.L_x_534:
        /* <DEDUP_REMOVED lines=17> */
.L_x_541:
[----:B------:R-:W-:Y:S05]  /*6b50*/  BSYNC B2 ;  /* 0x0000000000027941 */ /* 0x000fea0003800000 */
.L_x_540:
        /* <DEDUP_REMOVED lines=13> */
.L_x_539:
[----:B------:R-:W-:Y:S05]  /*6c30*/  BSYNC B1 ;  /* 0x0000000000017941 */ /* 0x000fea0003800000 */
.L_x_538:
        /* <DEDUP_REMOVED lines=17> */
.L_x_545:
[----:B------:R-:W-:Y:S05]  /*6d50*/  BSYNC B2 ;  /* 0x0000000000027941 */ /* 0x000fea0003800000 */
.L_x_544:
        /* <DEDUP_REMOVED lines=13> */
.L_x_543:
[----:B------:R-:W-:Y:S05]  /*6e30*/  BSYNC B1 ;  /* 0x0000000000017941 */ /* 0x000fea0003800000 */
.L_x_542:
        /* <DEDUP_REMOVED lines=17> */
.L_x_549:
[----:B------:R-:W-:Y:S05]  /*6f50*/  BSYNC B2 ;  /* 0x0000000000027941 */ /* 0x000fea0003800000 */
.L_x_548:
        /* <DEDUP_REMOVED lines=13> */
.L_x_547:
[----:B------:R-:W-:Y:S05]  /*7030*/  BSYNC B1 ;  /* 0x0000000000017941 */ /* 0x000fea0003800000 */
.L_x_546:
        /* <DEDUP_REMOVED lines=17> */
.L_x_553:
[----:B------:R-:W-:Y:S05]  /*7150*/  BSYNC B2 ;  /* 0x0000000000027941 */ /* 0x000fea0003800000 */
.L_x_552:
        /* <DEDUP_REMOVED lines=13> */
.L_x_551:
[----:B------:R-:W-:Y:S05]  /*7230*/  BSYNC B1 ;  /* 0x0000000000017941 */ /* 0x000fea0003800000 */
.L_x_550:
        /* <DEDUP_REMOVED lines=17> */
.L_x_557:
[----:B------:R-:W-:Y:S05]  /*7350*/  BSYNC B2 ;  /* 0x0000000000027941 */ /* 0x000fea0003800000 */
.L_x_556:
        /* <DEDUP_REMOVED lines=13> */
.L_x_555:
[----:B------:R-:W-:Y:S05]  /*7430*/  BSYNC B1 ;  /* 0x0000000000017941 */ /* 0x000fea0003800000 */
.L_x_554:
[----:B------:R-:W-:Y:S01]  /*7440*/  BSSY B1, `(.L_x_558) ;  /* 0x000001f000017945 */ /* 0x000fe20003800000 */
[----:B------:R-:W-:Y:S01]  /*7450*/  IMAD R96, R101, 0x1f, R96 ;  /* 0x0000001f65607824 */ /* 0x000fe200078e0260 */
[----:B------:R-:W-:Y:S05]  /*7460*/  @P1 BRA `(.L_x_559) ;  /* 0x000001c000001947 */ /* 0x000fea0003800000 */
[----:B------:R-:W-:Y:S01]  /*7470*/  IMAD.SHL.U32 R101, R96, 0x8, RZ ;  /* 0x0000000860657824 */ /* 0x000fe200078e00ff */
[----:B------:R-:W-:Y:S01]  /*7480*/  BSSY B2, `(.L_x_560) ;  /* 0x000000d000027945 */ /* 0x000fe20003800000 */
[----:B------:R-:W-:-:S03]  /*7490*/  IMAD.MOV.U32 R129, RZ, RZ, RZ ;  /* 0x000000ffff817224 */ /* 0x000fc600078e00ff */
[----:B------:R-:W-:-:S13]  /*74a0*/  ISETP.GE.AND P1, PT, R101, R91, PT ;  /* 0x0000005b6500720c */ /* 0x000fda0003f26270 */
[----:B------:R-:W-:Y:S05]  /*74b0*/  @P1 BRA `(.L_x_561) ;  /* 0x0000009000001947 */ /* 0x000fea0003800000 */
[----:B------:R-:W2:Y:S02]  /*74c0*/  LDG.E R82, [R82.64] ;  /* 0x0000002452527981 */ /* 0x000ea4000c1e1900 */
[----:B0-2---:R-:W-:-:S04]  /*74d0*/  IMAD R86, R82, c[0x0][0x1d8], RZ ;  /* 0x0000760052567a24 */ /* 0x005fc800078e02ff */
[----:B------:R-:W-:-:S04]  /*74e0*/  IMAD R86, R86, 0xe0, RZ ;  /* 0x000000e056567824 */ /* 0x000fc800078e02ff */
[----:B------:R-:W-:-:S05]  /*74f0*/  IMAD R86, R86, c[0x0][0x1d4], R101 ;  /* 0x0000750056567a24 */ /* 0x000fca00078e0265 */
[----:B------:R-:W-:-:S04]  /*7500*/  IADD3 R87, P2, R89, R86, RZ ;  /* 0x0000005659577210 */ /* 0x000fc80007f5e0ff */
[----:B------:R-:W-:Y:S02]  /*7510*/  LEA.HI.X.SX32 R96, R86, R95, 0x1, P2 ;  /* 0x0000005f56607211 */ /* 0x000fe400010f0eff */
[----:B------:R-:W-:-:S04]  /*7520*/  LEA R86, P2, R87, c[0x0][0x198], 0x1 ;  /* 0x0000660057567a11 */ /* 0x000fc800078408ff */
[----:B------:R-:W-:-:S05]  /*7530*/  LEA.HI.X R87, R87, c[0x0][0x19c], R96, 0x1, P2 ;  /* 0x0000670057577a11 */ /* 0x000fca00010f0c60 */
[----:B------:R0:W5:Y:S04]  /*7540*/  LDG.E R129, [R86.64] ;  /* 0x0000002456817981 */ /* 0x000168000c1e1900 */
.L_x_561:
[----:B------:R-:W-:Y:S05]  /*7550*/  BSYNC B2 ;  /* 0x0000000000027941 */ /* 0x000fea0003800000 */
.L_x_560:
[----:B------:R-:W-:Y:S02]  /*7560*/  ULDC UR4, c[0x0][0x1ec] ;  /* 0x00007b0000047ab9 */ /* 0x000fe40000000800 */
[----:B------:R-:W-:-:S06]  /*7570*/  UISETP.NE.AND UP0, UPT, URZ, UR4, UPT ;  /* 0x000000043f00728c */ /* 0x000fcc000bf05270 */
[----:B------:R-:W-:-:S13]  /*7580*/  PLOP3.LUT P2, PT, PT, PT, UP0, 0x80, 0x0 ;  /* 0x000000000000781c */ /* 0x000fda0003f4f008 */
[----:B------:R-:W-:Y:S05]  /*7590*/  @P2 BRA `(.L_x_559) ;  /* 0x0000009000002947 */ /* 0x000fea0003800000 */
[----:B------:R-:W-:-:S13]  /*75a0*/  ISETP.NE.AND P4, PT, R2, RZ, PT ;  /* 0x000000ff0200720c */ /* 0x000fda0003f85270 */
[----:B------:R-:W2:Y:S01]  /*75b0*/  @P4 LDG.E R84, [R84.64+0x1e0] ;  /* 0x0001e02454544981 */ /* 0x000ea2000c1e1900 */
[----:B------:R-:W-:Y:S01]  /*75c0*/  @!P1 IADD3 R83, P3, R88, R101, RZ ;  /* 0x0000006558539210 */ /* 0x000fe20007f7e0ff */
[----:B-----5:R-:W-:-:S03]  /*75d0*/  HADD2 R129, R129, R48 ;  /* 0x0000003081817230 */ /* 0x020fc60000000000 */
[----:B0-----:R-:W-:Y:S02]  /*75e0*/  @!P1 LEA.HI.X.SX32 R86, R101, R92, 0x1, P3 ;  /* 0x0000005c65569211 */ /* 0x001fe400018f0eff */
[----:B------:R-:W-:-:S04]  /*75f0*/  @!P1 LEA R82, P3, R83, c[0x0][0x198], 0x1 ;  /* 0x0000660053529a11 */ /* 0x000fc800078608ff */
[----:B------:R-:W-:Y:S01]  /*7600*/  @!P1 LEA.HI.X R83, R83, c[0x0][0x19c], R86, 0x1, P3 ;  /* 0x0000670053539a11 */ /* 0x000fe200018f0c56 */
[----:B--2---:R-:W-:-:S07]  /*7610*/  @P4 HFMA2.MMA R129, R129, R84, -RZ ;  /* 0x0000005481814235 */ /* 0x004fce00001000ff */
[----:B------:R0:W-:Y:S04]  /*7620*/  @!P1 STG.E [R82.64], R129 ;  /* 0x0000008152009986 */ /* 0x0001e8000c101924 */
.L_x_559:
[----:B------:R-:W-:Y:S05]  /*7630*/  BSYNC B1 ;  /* 0x0000000000017941 */ /* 0x000fea0003800000 */
.L_x_558:
[----:B0----5:R-:W-:Y:S01]  /*7640*/  HMUL2 R82, R5, R98 ;  /* 0x0000006205527232 */ /* 0x021fe20000000000 */
[----:B------:R-:W-:-:S05]  /*7650*/  LOP3.LUT P1, RZ, R23, 0x3, RZ, 0xc0, !PT ;  /* 0x0000000317ff7812 */ /* 0x000fca000782c0ff */
[----:B------:R-:W-:-:S10]  /*7660*/  HFMA2.MMA R82, R6, R97, R82 ;  /* 0x0000006106527235 */ /* 0x000fd40000000052 */
[----:B------:R-:W-:-:S06]  /*7670*/  HFMA2 R82, R7, R100, R82 ;  /* 0x0000006407527231 */ /* 0x000fcc0000000052 */
        /* <DEDUP_REMOVED lines=29> */
[--C-:B------:R-:W-:Y:S02]  /*7850*/  HADD2.F32 R83, -RZ, R82.reuse.H0_H0 ;  /* 0x20000052ff537230 */ /* 0x100fe40000004100 */
[----:B------:R-:W-:-:S05]  /*7860*/  HADD2.F32 R82, -RZ, R82.H1_H1 ;  /* 0x30000052ff527230 */ /* 0x000fca0000004100 */
[----:B------:R-:W-:Y:S01]  /*7870*/  FADD.FTZ R101, R83, R82 ;  /* 0x0000005253657221 */ /* 0x000fe20000010000 */
[----:B------:R-:W-:Y:S05]  /*7880*/  BRA.DIV ~URZ, `(.L_x_562) ;  /* 0x00003c627f007947 */ /* 0x000fea000b800000 */
[----:B------:R0:W1:Y:S02]  /*7890*/  SHFL.BFLY PT, R82, R101, 0x2, 0x1f ;  /* 0x0c401f0065527f89 */ /* 0x00006400000e0000 */
.L_x_632:
[----:B01----:R-:W-:Y:S01]  /*78a0*/  FADD.FTZ R101, R101, R82 ;  /* 0x0000005265657221 */ /* 0x003fe20000010000 */
[----:B------:R-:W-:Y:S05]  /*78b0*/  BRA.DIV ~URZ, `(.L_x_563) ;  /* 0x00003cb27f007947 */ /* 0x000fea000b800000 */
[----:B------:R0:W1:Y:S02]  /*78c0*/  SHFL.BFLY PT, R82, R101, 0x1, 0x1f ;  /* 0x0c201f0065527f89 */ /* 0x00006400000e0000 */
.L_x_633:
[----:B------:R-:W-:Y:S01]  /*78d0*/  ISETP.GE.OR P1, PT, R90, R17, P1 ;  /* 0x000000115a00720c */ /* 0x000fe20000f26670 */
[----:B------:R-:W-:Y:S01]  /*78e0*/  BSSY B1, `(.L_x_564) ;  /* 0x000001d000017945 */ /* 0x000fe20003800000 */
[----:B-1----:R-:W-:-:S11]  /*78f0*/  FADD.FTZ R86, R101, R82 ;  /* 0x0000005265567221 */ /* 0x002fd60000010000 */
[----:B------:R-:W-:Y:S05]  /*7900*/  @P1 BRA `(.L_x_565) ;  /* 0x000001a000001947 */ /* 0x000fea0003800000 */
[----:B------:R-:W-:-:S04]  /*7910*/  ISETP.NE.U32.AND P1, PT, RZ, c[0x0][0x218], PT ;  /* 0x00008600ff007a0c */ /* 0x000fc80003f25070 */
[----:B------:R-:W-:Y:S02]  /*7920*/  ISETP.NE.AND.EX P3, PT, RZ, c[0x0][0x21c], PT, P1 ;  /* 0x00008700ff007a0c */ /* 0x000fe40003f65310 */
[----:B------:R-:W-:-:S04]  /*7930*/  ISETP.NE.U32.AND P1, PT, RZ, c[0x0][0x228], PT ;  /* 0x00008a00ff007a0c */ /* 0x000fc80003f25070 */
[----:B------:R-:W-:-:S07]  /*7940*/  ISETP.NE.AND.EX P1, PT, RZ, c[0x0][0x22c], PT, P1 ;  /* 0x00008b00ff007a0c */ /* 0x000fce0003f25310 */
[----:B------:R-:W-:Y:S02]  /*7950*/  @P3 IMAD R82, R19, c[0x0][0x220], R26 ;  /* 0x0000880013523a24 */ /* 0x000fe400078e021a */
[----:B------:R-:W-:-:S03]  /*7960*/  @P3 IMAD.MOV.U32 R84, RZ, RZ, 0x2 ;  /* 0x00000002ff543424 */ /* 0x000fc600078e00ff */
[----:B------:R-:W-:Y:S01]  /*7970*/  @P3 IADD3 R83, R82, -0x1, RZ ;  /* 0xffffffff52533810 */ /* 0x000fe20007ffe0ff */
[----:B------:R-:W-:-:S04]  /*7980*/  @P1 IMAD.MOV.U32 R82, RZ, RZ, 0x2 ;  /* 0x00000002ff521424 */ /* 0x000fc800078e00ff */
[----:B------:R-:W-:-:S04]  /*7990*/  @P3 IMAD R83, R83, c[0x0][0x220], R90 ;  /* 0x0000880053533a24 */ /* 0x000fc800078e025a */
[----:B------:R-:W-:-:S04]  /*79a0*/  @P3 IMAD.WIDE R84, R83, R84, c[0x0][0x218] ;  /* 0x0000860053543625 */ /* 0x000fc800078e0254 */
[----:B------:R-:W-:Y:S02]  /*79b0*/  @P1 IMAD.WIDE R82, R19, R82, c[0x0][0x228] ;  /* 0x00008a0013521625 */ /* 0x000fe400078e0252 */
[----:B------:R1:W2:Y:S04]  /*79c0*/  @P3 LDG.E.U16 R84, [R84.64] ;  /* 0x0000002454543981 */ /* 0x0002a8000c1e1500 */
[----:B------:R-:W3:Y:S01]  /*79d0*/  @P1 LDG.E.U16 R82, [R82.64] ;  /* 0x0000002452521981 */ /* 0x000ee2000c1e1500 */
[----:B------:R-:W-:Y:S01]  /*79e0*/  @P1 ISETP.GE.AND P4, PT, R90, R93, PT ;  /* 0x0000005d5a00120c */ /* 0x000fe20003f86270 */
[----:B------:R-:W-:Y:S01]  /*79f0*/  FMUL.FTZ R86, R86, c[0x0][0x1f0] ;  /* 0x00007c0056567a20 */ /* 0x000fe20000410000 */
[----:B------:R-:W-:Y:S02]  /*7a00*/  @P1 IADD3 R96, R90, 0x1, -R26 ;  /* 0x000000015a601810 */ /* 0x000fe40007ffe81a */
[----:B------:R-:W-:Y:S01]  /*7a10*/  @P1 SEL R87, R22, RZ, !P4 ;  /* 0x000000ff16571207 */ /* 0x000fe20006000000 */
[----:B-1----:R-:W-:-:S04]  /*7a20*/  IMAD.IADD R85, R90, 0x1, -R4 ;  /* 0x000000015a557824 */ /* 0x002fc800078e0a04 */
[----:B------:R-:W-:-:S04]  /*7a30*/  @P1 IMAD.IADD R96, R87, 0x1, R96 ;  /* 0x0000000157601824 */ /* 0x000fc800078e0260 */
[----:B0-----:R-:W0:Y:S01]  /*7a40*/  @P1 I2F R101, R96 ;  /* 0x0000006000651306 */ /* 0x001e220000201400 */
[----:B--2---:R-:W-:Y:S02]  /*7a50*/  @P3 HADD2.F32 R87, -RZ, R84.H0_H0 ;  /* 0x20000054ff573230 */ /* 0x004fe40000004100 */
[----:B---3--:R-:W-:-:S03]  /*7a60*/  @P1 HADD2.F32 R128, -RZ, R82.H0_H0 ;  /* 0x20000052ff801230 */ /* 0x008fc60000004100 */
[----:B------:R-:W-:-:S04]  /*7a70*/  @P3 FADD.FTZ R86, R86, R87 ;  /* 0x0000005756563221 */ /* 0x000fc80000010000 */
[----:B0-----:R-:W-:-:S05]  /*7a80*/  @P1 FFMA.FTZ R86, R101, R128, R86 ;  /* 0x0000008065561223 */ /* 0x001fca0000010056 */
[----:B------:R0:W-:Y:S01]  /*7a90*/  STS [R85.X4+0x410], R86 ;  /* 0x0004105655007388 */ /* 0x0001e20000004800 */
[----:B------:R-:W-:-:S03]  /*7aa0*/  @!P0 FMNMX.FTZ R3, R3, R86, !PT ;  /* 0x0000005603038209 */ /* 0x000fc60007810000 */
.L_x_565:
[----:B------:R-:W-:Y:S05]  /*7ab0*/  BSYNC B1 ;  /* 0x0000000000017941 */ /* 0x000fea0003800000 */
.L_x_564:
[----:B------:R-:W-:-:S04]  /*7ac0*/  IADD3 R90, R90, 0x10, RZ ;  /* 0x000000105a5a7810 */ /* 0x000fc80007ffe0ff */
[----:B------:R-:W-:-:S13]  /*7ad0*/  ISETP.GE.AND P0, PT, R90, R47, PT ;  /* 0x0000002f5a00720c */ /* 0x000fda0003f06270 */
[----:B0-----:R-:W-:Y:S01]  /*7ae0*/  @P0 CALL.REL.NOINC `(.L_x_433) ;  /* 0x0000001000000944 */ /* 0x001fe20003c00000 */
[----:B------:R-:W-:Y:S05]  /*7af0*/  BRA `(.L_x_566) ;  /* 0xffffb8c000007947 */ /* 0x000fea000383ffff */
.L_x_433:
[----:B------:R-:W-:Y:S05]  /*7b00*/  BSYNC B0 ;  /* 0x0000000000007941 */ /* 0x000fea0003800000 */
.L_x_432:
[----:B0-----:R-:W-:Y:S01]  /*7b10*/  SHF.R.S32.HI R8, RZ, 0x1f, R23 ;  /* 0x0000001fff087819 */ /* 0x001fe20000011417 */
[----:B------:R-:W-:Y:S05]  /*7b20*/  BRA.DIV ~URZ, `(.L_x_567) ;  /* 0x00003ac27f007947 */ /* 0x000fea000b800000 */
[----:B------:R0:W1:Y:S02]  /*7b30*/  SHFL.BFLY PT, R0, R3, 0x10, 0x1f ;  /* 0x0e001f0003007f89 */ /* 0x00006400000e0000 */
.L_x_634:
[----:B-1----:R-:W-:Y:S01]  /*7b40*/  FMNMX.FTZ R5, R0, R3, !PT ;  /* 0x0000000300057209 */ /* 0x002fe20007810000 */
[----:B------:R-:W-:Y:S05]  /*7b50*/  BRA.DIV ~URZ, `(.L_x_568) ;  /* 0x00003b127f007947 */ /* 0x000fea000b800000 */
[----:B------:R-:W1:Y:S02]  /*7b60*/  SHFL.BFLY PT, R0, R5, 0x8, 0x1f ;  /* 0x0d001f0005007f89 */ /* 0x000e6400000e0000 */
[----:B01----:R-:W-:-:S05]  /*7b70*/  FMNMX.FTZ R3, R5, R0, !PT ;  /* 0x0000000005037209 */ /* 0x003fca0007810000 */
[----:B------:R0:W1:Y:S02]  /*7b80*/  SHFL.BFLY PT, R6, R3, 0x4, 0x1f ;  /* 0x0c801f0003067f89 */ /* 0x00006400000e0000 */
.L_x_635:
[----:B------:R-:W-:Y:S01]  /*7b90*/  LEA.HI R5, R8, R23, RZ, 0x5 ;  /* 0x0000001708057211 */ /* 0x000fe200078f28ff */
[----:B------:R-:W-:Y:S01]  /*7ba0*/  WARPSYNC 0xffffffff ;  /* 0xffffffff00007948 */ /* 0x000fe20003800000 */
[----:B-1----:R-:W-:Y:S02]  /*7bb0*/  FMNMX.FTZ R6, R6, R3, !PT ;  /* 0x0000000306067209 */ /* 0x002fe40007810000 */
[----:B------:R-:W-:-:S05]  /*7bc0*/  LOP3.LUT R0, R5, 0xffffffe0, RZ, 0xc0, !PT ;  /* 0xffffffe005007812 */ /* 0x000fca00078ec0ff */
[----:B------:R-:W-:-:S05]  /*7bd0*/  IMAD.IADD R0, R23, 0x1, -R0 ;  /* 0x0000000117007824 */ /* 0x000fca00078e0a00 */
[----:B------:R-:W-:-:S13]  /*7be0*/  ISETP.NE.AND P0, PT, R0, RZ, PT ;  /* 0x000000ff0000720c */ /* 0x000fda0003f05270 */
[----:B0-----:R-:W-:-:S05]  /*7bf0*/  @!P0 SHF.R.S32.HI R3, RZ, 0x5, R5 ;  /* 0x00000005ff038819 */ /* 0x001fca0000011405 */
        /* <DEDUP_REMOVED lines=11> */
[----:B------:R0:W1:Y:S01]  /*7cb0*/  SHFL.IDX PT, R10, R6, RZ, 0x1f ;  /* 0x00001fff060a7589 */ /* 0x00006200000e0000 */
[----:B------:R-:W-:Y:S05]  /*7cc0*/  @P1 BRA `(.L_x_570) ;  /* 0x0000068000001947 */ /* 0x000fea0003800000 */
[----:B------:R-:W-:Y:S01]  /*7cd0*/  LOP3.LUT R3, RZ, R4, RZ, 0x33, !PT ;  /* 0x00000004ff037212 */ /* 0x000fe200078e33ff */
[----:B------:R-:W-:Y:S01]  /*7ce0*/  BSSY B1, `(.L_x_571) ;  /* 0x0000024000017945 */ /* 0x000fe20003800000 */
[----:B------:R-:W-:Y:S02]  /*7cf0*/  IMAD.MOV.U32 R8, RZ, RZ, RZ ;  /* 0x000000ffff087224 */ /* 0x000fe400078e00ff */
[----:B------:R-:W-:Y:S01]  /*7d00*/  IADD3 R3, -R23, R26, R3 ;  /* 0x0000001a17037210 */ /* 0x000fe20007ffe103 */
[----:B------:R-:W-:-:S03]  /*7d10*/  IMAD.MOV.U32 R13, RZ, RZ, R11 ;  /* 0x000000ffff0d7224 */ /* 0x000fc600078e000b */
[----:B0-----:R-:W-:-:S04]  /*7d20*/  LEA.HI R6, R3, 0x1, RZ, 0x1a ;  /* 0x0000000103067811 */ /* 0x001fc800078fd0ff */
[----:B------:R-:W-:-:S13]  /*7d30*/  LOP3.LUT P0, R6, R6, 0x3, RZ, 0xc0, !PT ;  /* 0x0000000306067812 */ /* 0x000fda000780c0ff */
[----:B------:R-:W-:Y:S05]  /*7d40*/  @!P0 BRA `(.L_x_572) ;  /* 0x000001d000008947 */ /* 0x000fea0003800000 */
[----:B------:R-:W-:Y:S01]  /*7d50*/  ISETP.NE.U32.AND P0, PT, RZ, c[0x0][0x200], PT ;  /* 0x00008000ff007a0c */ /* 0x000fe20003f05070 */
[----:B------:R-:W-:Y:S02]  /*7d60*/  IMAD.MOV.U32 R9, RZ, RZ, R6 ;  /* 0x000000ffff097224 */ /* 0x000fe400078e0006 */
[----:B------:R-:W-:Y:S01]  /*7d70*/  IMAD.MOV.U32 R8, RZ, RZ, RZ ;  /* 0x000000ffff087224 */ /* 0x000fe200078e00ff */
[----:B------:R-:W-:Y:S01]  /*7d80*/  ISETP.NE.AND.EX P0, PT, RZ, c[0x0][0x204], PT, P0 ;  /* 0x00008100ff007a0c */ /* 0x000fe20003f05300 */
[----:B------:R-:W-:-:S04]  /*7d90*/  IMAD.MOV.U32 R13, RZ, RZ, R11 ;  /* 0x000000ffff0d7224 */ /* 0x000fc800078e000b */
.L_x_576:
        /* <DEDUP_REMOVED lines=15> */
.L_x_574:
[----:B------:R-:W0:Y:S02]  /*7e90*/  LDS R6, [R12] ;  /* 0x000000000c067984 */ /* 0x000e240000000800 */
[----:B01----:R-:W-:-:S04]  /*7ea0*/  FADD.FTZ R6, -R10, R6 ;  /* 0x000000060a067221 */ /* 0x003fc80000010100 */
[----:B------:R-:W-:-:S04]  /*7eb0*/  FMUL.FTZ R6, R6, 1.4426950216293334961 ;  /* 0x3fb8aa3b06067820 */ /* 0x000fc80000410000 */
[----:B------:R0:W1:Y:S03]  /*7ec0*/  MUFU.EX2 R15, R6 ;  /* 0x00000006000f7308 */ /* 0x0000660000000800 */
.L_x_575:
[----:B------:R-:W-:Y:S05]  /*7ed0*/  BSYNC B2 ;  /* 0x0000000000027941 */ /* 0x000fea0003800000 */
.L_x_573:
[----:B-1----:R1:W-:Y:S01]  /*7ee0*/  STS [R12], R15 ;  /* 0x0000000f0c007388 */ /* 0x0023e20000000800 */
[----:B------:R-:W-:Y:S01]  /*7ef0*/  FADD.FTZ R8, R15, R8 ;  /* 0x000000080f087221 */ /* 0x000fe20000010000 */
[----:B------:R-:W-:Y:S01]  /*7f00*/  IADD3 R13, R13, 0x40, RZ ;  /* 0x000000400d0d7810 */ /* 0x000fe20007ffe0ff */
[----:B------:R-:W-:Y:S05]  /*7f10*/  @P3 BRA `(.L_x_576) ;  /* 0xfffffe8000003947 */ /* 0x000fea000383ffff */
.L_x_572:
[----:B------:R-:W-:Y:S05]  /*7f20*/  BSYNC B1 ;  /* 0x0000000000017941 */ /* 0x000fea0003800000 */
.L_x_571:
[----:B------:R-:W-:-:S13]  /*7f30*/  ISETP.GE.U32.AND P0, PT, R3, 0xc0, PT ;  /* 0x000000c00300780c */ /* 0x000fda0003f06070 */
[----:B------:R-:W-:Y:S05]  /*7f40*/  @!P0 BRA `(.L_x_570) ;  /* 0x0000040000008947 */ /* 0x000fea0003800000 */
[----:B------:R-:W-:Y:S01]  /*7f50*/  IMAD R14, R28, c[0x0][0x1d4], RZ ;  /* 0x000075001c0e7a24 */ /* 0x000fe200078e02ff */
[----:B------:R-:W-:-:S04]  /*7f60*/  ISETP.NE.U32.AND P0, PT, RZ, c[0x0][0x200], PT ;  /* 0x00008000ff007a0c */ /* 0x000fc80003f05070 */
[----:B------:R-:W-:Y:S02]  /*7f70*/  ISETP.NE.AND.EX P0, PT, RZ, c[0x0][0x204], PT, P0 ;  /* 0x00008100ff007a0c */ /* 0x000fe40003f05300 */
[----:B------:R-:W-:Y:S02]  /*7f80*/  SHF.R.S32.HI R20, RZ, 0x1f, R14 ;  /* 0x0000001fff147819 */ /* 0x000fe4000001140e */
.L_x_589:
[----:B------:R-:W-:Y:S01]  /*7f90*/  SHF.R.S32.HI R7, RZ, 0x1f, R13 ;  /* 0x0000001fff077819 */ /* 0x000fe2000001140d */
[C---:B0-----:R-:W-:Y:S01]  /*7fa0*/  IMAD.IADD R3, R13.reuse, 0x1, -R4 ;  /* 0x000000010d037824 */ /* 0x041fe200078e0a04 */
        /* <DEDUP_REMOVED lines=11> */
.L_x_578:
[----:B------:R-:W0:Y:S02]  /*8060*/  LDS R3, [R12] ;  /* 0x000000000c037984 */ /* 0x000e240000000800 */
[----:B0-----:R-:W-:-:S04]  /*8070*/  FADD.FTZ R3, -R10, R3 ;  /* 0x000000030a037221 */ /* 0x001fc80000010100 */
[----:B------:R-:W-:-:S06]  /*8080*/  FMUL.FTZ R3, R3, 1.4426950216293334961 ;  /* 0x3fb8aa3b03037820 */ /* 0x000fcc0000410000 */
[----:B------:R-:W0:Y:S02]  /*8090*/  MUFU.EX2 R3, R3 ;  /* 0x0000000300037308 */ /* 0x000e240000000800 */
.L_x_579:
[----:B------:R-:W-:Y:S05]  /*80a0*/  BSYNC B1 ;  /* 0x0000000000017941 */ /* 0x000fea0003800000 */
.L_x_577:
        /* <DEDUP_REMOVED lines=8> */
.L_x_581:
[----:B0-----:R-:W0:Y:S02]  /*8130*/  LDS R3, [R12+0x100] ;  /* 0x000100000c037984 */ /* 0x001e240000000800 */
[----:B0-----:R-:W-:-:S04]  /*8140*/  FADD.FTZ R3, -R10, R3 ;  /* 0x000000030a037221 */ /* 0x001fc80000010100 */
[----:B------:R-:W-:-:S06]  /*8150*/  FMUL.FTZ R3, R3, 1.4426950216293334961 ;  /* 0x3fb8aa3b03037820 */ /* 0x000fcc0000410000 */
[----:B------:R-:W0:Y:S02]  /*8160*/  MUFU.EX2 R3, R3 ;  /* 0x0000000300037308 */ /* 0x000e240000000800 */
.L_x_582:
[----:B------:R-:W-:Y:S05]  /*8170*/  BSYNC B1 ;  /* 0x0000000000017941 */ /* 0x000fea0003800000 */
.L_x_580:
        /* <DEDUP_REMOVED lines=8> */
.L_x_584:
[----:B0-----:R-:W0:Y:S02]  /*8200*/  LDS R3, [R12+0x200] ;  /* 0x000200000c037984 */ /* 0x001e240000000800 */
[----:B0-----:R-:W-:-:S04]  /*8210*/  FADD.FTZ R3, -R10, R3 ;  /* 0x000000030a037221 */ /* 0x001fc80000010100 */
[----:B------:R-:W-:-:S06]  /*8220*/  FMUL.FTZ R3, R3, 1.4426950216293334961 ;  /* 0x3fb8aa3b03037820 */ /* 0x000fcc0000410000 */
[----:B------:R-:W0:Y:S02]  /*8230*/  MUFU.EX2 R3, R3 ;  /* 0x0000000300037308 */ /* 0x000e240000000800 */
.L_x_585:
[----:B------:R-:W-:Y:S05]  /*8240*/  BSYNC B1 ;  /* 0x0000000000017941 */ /* 0x000fea0003800000 */
.L_x_583:
        /* <DEDUP_REMOVED lines=8> */
.L_x_587:
[----:B0-----:R-:W0:Y:S02]  /*82d0*/  LDS R3, [R12+0x300] ;  /* 0x000300000c037984 */ /* 0x001e240000000800 */
[----:B0-----:R-:W-:-:S04]  /*82e0*/  FADD.FTZ R3, -R10, R3 ;  /* 0x000000030a037221 */ /* 0x001fc80000010100 */
[----:B------:R-:W-:-:S06]  /*82f0*/  FMUL.FTZ R3, R3, 1.4426950216293334961 ;  /* 0x3fb8aa3b03037820 */ /* 0x000fcc0000410000 */
[----:B------:R-:W0:Y:S02]  /*8300*/  MUFU.EX2 R3, R3 ;  /* 0x0000000300037308 */ /* 0x000e240000000800 */
.L_x_588:
[----:B------:R-:W-:Y:S05]  /*8310*/  BSYNC B1 ;  /* 0x0000000000017941 */ /* 0x000fea0003800000 */
.L_x_586:
[----:B0-----:R0:W-:Y:S01]  /*8320*/  STS [R12+0x300], R3 ;  /* 0x000300030c007388 */ /* 0x0011e20000000800 */
[----:B------:R-:W-:Y:S01]  /*8330*/  FADD.FTZ R8, R8, R3 ;  /* 0x0000000308087221 */ /* 0x000fe20000010000 */
[----:B------:R-:W-:Y:S05]  /*8340*/  @!P3 BRA `(.L_x_589) ;  /* 0xfffffc400000b947 */ /* 0x000fea000383ffff */
.L_x_570:
[----:B------:R-:W-:Y:S05]  /*8350*/  BSYNC B0 ;  /* 0x0000000000007941 */ /* 0x000fea0003800000 */
.L_x_569:
[----:B0-----:R-:W0:Y:S01]  /*8360*/  SHFL.BFLY PT, R3, R8, 0x10, 0x1f ;  /* 0x0e001f0008037f89 */ /* 0x001e2200000e0000 */
[----:B-1----:R-:W-:Y:S01]  /*8370*/  LOP3.LUT P0, R12, R23, 0x1f, RZ, 0xc0, !PT ;  /* 0x0000001f170c7812 */ /* 0x002fe2000780c0ff */
[----:B------:R-:W1:Y:S01]  /*8380*/  LDC.U8 R13, c[0x0][0x26c] ;  /* 0x00009b00ff0d7b82 */ /* 0x000e620000000000 */
        /* <DEDUP_REMOVED lines=23> */
[----:B-1----:R-:W-:-:S13]  /*8500*/  ISETP.NE.AND P0, PT, R13, RZ, PT ;  /* 0x000000ff0d00720c */ /* 0x002fda0003f05270 */
[----:B------:R-:W-:-:S04]  /*8510*/  @P0 IMAD.MOV.U32 R7, RZ, RZ, c[0x0][0x268] ;  /* 0x00009a00ff070624 */ /* 0x000fc800078e00ff */
[----:B------:R-:W-:Y:S01]  /*8520*/  @P0 IMAD R18, R18, R7, c[0x0][0x1ec] ;  /* 0x00007b0012120624 */ /* 0x000fe200078e0207 */
[----:B------:R-:W0:Y:S04]  /*8530*/  @!P3 LDS R9, [R12.X4+0x8] ;  /* 0x000008000c09b984 */ /* 0x000e280000004800 */
[----:B0-----:R-:W0:Y:S02]  /*8540*/  SHFL.BFLY PT, R6, R9, 0x1, 0x1f ;  /* 0x0c201f0009067f89 */ /* 0x001e2400000e0000 */
[----:B0-----:R-:W-:Y:S02]  /*8550*/  FADD.FTZ R3, R6, R9 ;  /* 0x0000000906037221 */ /* 0x001fe40000010000 */
[----:B------:R-:W-:Y:S01]  /*8560*/  @P0 IMAD R9, R18, c[0x0][0x1d4], RZ ;  /* 0x0000750012090a24 */ /* 0x000fe200078e02ff */
[----:B------:R-:W-:-:S03]  /*8570*/  CS2R R6, SRZ ;  /* 0x0000000000067805 */ /* 0x000fc6000001ff00 */
[----:B------:R-:W0:Y:S01]  /*8580*/  SHFL.IDX PT, R3, R3, RZ, 0x1f ;  /* 0x00001fff03037589 */ /* 0x000e2200000e0000 */
[--C-:B------:R-:W-:Y:S01]  /*8590*/  @P0 SHF.R.S32.HI R7, RZ, 0x1f, R9.reuse ;  /* 0x0000001fff070819 */ /* 0x100fe20000011409 */
[----:B------:R-:W-:Y:S01]  /*85a0*/  @P0 IMAD.MOV.U32 R6, RZ, RZ, R9 ;  /* 0x000000ffff060224 */ /* 0x000fe200078e0009 */
        /* <DEDUP_REMOVED lines=9> */
[----:B------:R-:W-:Y:S05]  /*8640*/  @!P3 BRA `(.L_x_593) ;  /* 0x000001000000b947 */ /* 0x000fea0003800000 */
[----:B01----:R-:W-:Y:S02]  /*8650*/  IMAD.MOV.U32 R3, RZ, RZ, R9 ;  /* 0x000000ffff037224 */ /* 0x003fe400078e0009 */
.L_x_594:
[C---:B------:R-:W-:Y:S01]  /*8660*/  IMAD.IADD R14, R11.reuse, 0x1, -R4 ;  /* 0x000000010b0e7824 */ /* 0x040fe200078e0a04 */
[----:B------:R-:W-:Y:S02]  /*8670*/  @P0 IADD3 R9, P3, R11, R6, RZ ;  /* 0x000000060b090210 */ /* 0x000fe40007f7e0ff */
[----:B------:R-:W-:Y:S02]  /*8680*/  IADD3 R3, R3, -0x1, RZ ;  /* 0xffffffff03037810 */ /* 0x000fe40007ffe0ff */
[----:B------:R-:W0:Y:S01]  /*8690*/  LDS R8, [R14.X4+0x410] ;  /* 0x000410000e087984 */ /* 0x000e220000004800 */
[C---:B------:R-:W-:Y:S02]  /*86a0*/  @P0 LEA.HI.X.SX32 R10, R11.reuse, R7, 0x1, P3 ;  /* 0x000000070b0a0211 */ /* 0x040fe400018f0eff */
[----:B------:R-:W-:Y:S01]  /*86b0*/  IADD3 R11, R11, 0x40, RZ ;  /* 0x000000400b0b7810 */ /* 0x000fe20007ffe0ff */
[----:B0-----:R-:W-:Y:S01]  /*86c0*/  FMUL.FTZ R19, R8, R15 ;  /* 0x0000000f08137220 */ /* 0x001fe20000410000 */
[----:B------:R-:W-:-:S04]  /*86d0*/  @P0 LEA R8, P3, R9, c[0x0][0x260], 0x2 ;  /* 0x0000980009080a11 */ /* 0x000fc800078610ff */
[----:B------:R-:W-:Y:S02]  /*86e0*/  @P0 LEA.HI.X R9, R9, c[0x0][0x264], R10, 0x2, P3 ;  /* 0x0000990009090a11 */ /* 0x000fe400018f140a */
[----:B------:R-:W-:Y:S02]  /*86f0*/  F2FP.PACK_AB R12, RZ, R19 ;  /* 0x00000013ff0c723e */ /* 0x000fe400000000ff */
[----:B------:R-:W-:Y:S01]  /*8700*/  LEA R10, R14, UR6, 0x1 ;  /* 0x000000060e0a7c11 */ /* 0x000fe2000f8e08ff */
[----:B------:R0:W-:Y:S01]  /*8710*/  @P0 STG.E [R8.64], R19 ;  /* 0x0000001308000986 */ /* 0x0001e2000c101924 */
[----:B------:R-:W-:-:S03]  /*8720*/  ISETP.NE.AND P3, PT, R3, RZ, PT ;  /* 0x000000ff0300720c */ /* 0x000fc60003f65270 */
[----:B------:R0:W-:Y:S10]  /*8730*/  STS.U16 [R10], R12 ;  /* 0x0000000c0a007388 */ /* 0x0001f40000000400 */
[----:B0-----:R-:W-:Y:S05]  /*8740*/  @P3 BRA `(.L_x_594) ;  /* 0xffffff1000003947 */ /* 0x001fea000383ffff */
.L_x_593:
[----:B01----:R-:W-:Y:S05]  /*8750*/  BSYNC B1 ;  /* 0x0000000000017941 */ /* 0x003fea0003800000 */
.L_x_592:
[----:B------:R-:W-:Y:S05]  /*8760*/  @!P1 BRA `(.L_x_591) ;  /* 0x0000029000009947 */ /* 0x000fea0003800000 */
[----:B------:R-:W-:Y:S01]  /*8770*/  LEA R3, R11, UR4, 0x1 ;  /* 0x000000040b037c11 */ /* 0x000fe2000f8e08ff */
[----:B------:R-:W-:Y:S01]  /*8780*/  IMAD.SHL.U32 R8, R4, 0x4, RZ ;  /* 0x0000000404087824 */ /* 0x000fe200078e00ff */
[----:B------:R-:W-:-:S03]  /*8790*/  ISETP.NE.AND P1, PT, R13, RZ, PT ;  /* 0x000000ff0d00720c */ /* 0x000fc60003f25270 */
[----:B------:R-:W-:Y:S02]  /*87a0*/  IMAD R3, R4, -0x2, R3 ;  /* 0xfffffffe04037824 */ /* 0x000fe400078e0203 */
[----:B------:R-:W-:-:S03]  /*87b0*/  IMAD R8, R11, 0x4, -R8 ;  /* 0x000000040b087824 */ /* 0x000fc600078e0a08 */
[----:B------:R-:W-:Y:S02]  /*87c0*/  IADD3 R3, R3, 0x410, RZ ;  /* 0x0000041003037810 */ /* 0x000fe40007ffe0ff */
[----:B------:R-:W-:-:S05]  /*87d0*/  IADD3 R10, R8, 0x410, RZ ;  /* 0x00000410080a7810 */ /* 0x000fca0007ffe0ff */
.L_x_595:
        /* <DEDUP_REMOVED lines=34> */
.L_x_591:
[----:B------:R-:W-:Y:S05]  /*8a00*/  BSYNC B0 ;  /* 0x0000000000007941 */ /* 0x000fea0003800000 */
.L_x_590:
[----:B------:R-:W1:Y:S01]  /*8a10*/  S2R R21, SR_CTAID.X ;  /* 0x0000000000157919 */ /* 0x000e620000002500 */
[----:B0-----:R-:W-:Y:S01]  /*8a20*/  LEA.HI R3, R17, R17, RZ, 0x1 ;  /* 0x0000001111037211 */ /* 0x001fe200078f08ff */
[----:B------:R-:W-:Y:S01]  /*8a30*/  ULDC UR5, c[0x0][0x1d4] ;  /* 0x0000750000057ab9 */ /* 0x000fe20000000800 */
[C---:B------:R-:W-:Y:S01]  /*8a40*/  ISETP.GT.OR P1, PT, R0.reuse, 0x1b, P2 ;  /* 0x0000001b0000780c */ /* 0x040fe20001724670 */
[----:B------:R-:W-:Y:S01]  /*8a50*/  UIMAD UR5, UR5, 0xe0, URZ ;  /* 0x000000e0050578a4 */ /* 0x000fe2000f8e023f */
[----:B------:R-:W-:Y:S01]  /*8a60*/  LOP3.LUT R6, R3, 0xfffffffe, RZ, 0xc0, !PT ;  /* 0xfffffffe03067812 */ /* 0x000fe200078ec0ff */
[----:B------:R-:W-:Y:S01]  /*8a70*/  IMAD.SHL.U32 R20, R0, 0x8, RZ ;  /* 0x0000000800147824 */ /* 0x000fe200078e00ff */
[----:B------:R-:W-:Y:S01]  /*8a80*/  SHF.R.S32.HI R3, RZ, 0x5, R5 ;  /* 0x00000005ff037819 */ /* 0x000fe20000011405 */
[----:B------:R-:W-:Y:S01]  /*8a90*/  BSSY B0, `(.L_x_596) ;  /* 0x0000018000007945 */ /* 0x000fe20003800000 */
[----:B------:R-:W-:Y:S01]  /*8aa0*/  CS2R R10, SRZ ;  /* 0x00000000000a7805 */ /* 0x000fe2000001ff00 */
[----:B------:R-:W-:Y:S01]  /*8ab0*/  IMAD.IADD R6, R17, 0x1, -R6 ;  /* 0x0000000111067824 */ /* 0x000fe200078e0a06 */
[----:B------:R-:W-:-:S04]  /*8ac0*/  CS2R R8, SRZ ;  /* 0x0000000000087805 */ /* 0x000fc8000001ff00 */
[CC--:B------:R-:W-:Y:S02]  /*8ad0*/  ISETP.NE.OR P3, PT, R3.reuse, R6.reuse, P1 ;  /* 0x000000060300720c */ /* 0x0c0fe40000f65670 */
[----:B------:R-:W-:Y:S01]  /*8ae0*/  ISETP.NE.AND P0, PT, R3, R6, PT ;  /* 0x000000060300720c */ /* 0x000fe20003f05270 */
[----:B------:R-:W-:Y:S01]  /*8af0*/  IMAD R6, R25, c[0x0][0x1d8], RZ ;  /* 0x0000760019067a24 */ /* 0x000fe200078e02ff */
[----:B------:R-:W-:Y:S01]  /*8b00*/  ISETP.GT.AND P1, PT, R0, 0x1b, PT ;  /* 0x0000001b0000780c */ /* 0x000fe20003f24270 */
[--C-:B-1----:R-:W-:Y:S02]  /*8b10*/  IMAD R5, R28, c[0x0][0x1d8], R21.reuse ;  /* 0x000076001c057a24 */ /* 0x102fe400078e0215 */
        /* <DEDUP_REMOVED lines=14> */
.L_x_598:
[----:B-----5:R0:W-:Y:S02]  /*8c00*/  STS.128 [R0.X16+0x210], R8 ;  /* 0x0002100800007388 */ /* 0x0201e4000000cc00 */
.L_x_597:
[----:B------:R-:W-:Y:S05]  /*8c10*/  BSYNC B0 ;  /* 0x0000000000007941 */ /* 0x000fea0003800000 */
.L_x_596:
[----:B------:R-:W-:Y:S01]  /*8c20*/  BAR.SYNC.DEFER_BLOCKING 0x0 ;  /* 0x0000000000007b1d */ /* 0x000fe20000010000 */
[----:B------:R-:W-:Y:S01]  /*8c30*/  IMAD.MOV.U32 R42, RZ, RZ, RZ ;  /* 0x000000ffff2a7224 */ /* 0x000fe200078e00ff */
[----:B------:R-:W-:Y:S01]  /*8c40*/  CS2R R40, SRZ ;  /* 0x0000000000287805 */ /* 0x000fe2000001ff00 */
[----:B------:R-:W-:Y:S01]  /*8c50*/  CS2R R38, SRZ ;  /* 0x0000000000267805 */ /* 0x000fe2000001ff00 */
[----:B------:R-:W-:Y:S01]  /*8c60*/  CS2R R36, SRZ ;  /* 0x0000000000247805 */ /* 0x000fe2000001ff00 */
[----:B------:R-:W-:Y:S01]  /*8c70*/  IMAD.MOV.U32 R31, RZ, RZ, RZ ;  /* 0x000000ffff1f7224 */ /* 0x000fe200078e00ff */
[----:B------:R-:W-:Y:S01]  /*8c80*/  BSSY B0, `(.L_x_599) ;  /* 0x00001bc000007945 */ /* 0x000fe20003800000 */
[----:B------:R-:W-:Y:S05]  /*8c90*/  @P1 BRA `(.L_x_600) ;  /* 0x00001ba000001947 */ /* 0x000fea0003800000 */
[----:B------:R-:W-:Y:S01]  /*8ca0*/  IMAD.IADD R30, R3, 0x1, R4 ;  /* 0x00000001031e7824 */ /* 0x000fe200078e0204 */
[----:B------:R-:W-:Y:S01]  /*8cb0*/  IMNMX R45, R17, c[0x0][0x1d4], PT ;  /* 0x00007500112d7a17 */ /* 0x000fe20003800200 */
[----:B------:R-:W-:Y:S01]  /*8cc0*/  BSSY B1, `(.L_x_601) ;  /* 0x00000b6000017945 */ /* 0x000fe20003800000 */
[----:B------:R-:W-:Y:S01]  /*8cd0*/  LEA R43, R3, UR6, 0x1 ;  /* 0x00000006032b7c11 */ /* 0x000fe2000f8e08ff */
[----:B------:R-:W-:-:S02]  /*8ce0*/  IMAD R6, R30, 0xe0, RZ ;  /* 0x000000e01e067824 */ /* 0x000fc400078e02ff */
[----:B------:R-:W-:-:S03]  /*8cf0*/  IMAD.MOV.U32 R42, RZ, RZ, RZ ;  /* 0x000000ffff2a7224 */ /* 0x000fc600078e00ff */
[----:B------:R-:W-:-:S04]  /*8d00*/  IADD3 R7, P3, R22, R6, RZ ;  /* 0x0000000616077210 */ /* 0x000fc80007f7e0ff */
[----:B------:R-:W-:Y:S02]  /*8d10*/  LEA.HI.X.SX32 R12, R6, R25, 0x1, P3 ;  /* 0x00000019060c7211 */ /* 0x000fe400018f0eff */
        /* <DEDUP_REMOVED lines=15> */
[----:B------:R-:W-:Y:S01]  /*8e10*/  IMAD.MOV.U32 R31, RZ, RZ, RZ ;  /* 0x000000ffff1f7224 */ /* 0x000fe200078e00ff */
[----:B------:R-:W-:Y:S01]  /*8e20*/  CS2R R40, SRZ ;  /* 0x0000000000287805 */ /* 0x000fe2000001ff00 */
[----:B------:R-:W-:-:S02]  /*8e30*/  IMAD.IADD R32, R12, 0x1, -R13 ;  /* 0x000000010c207824 */ /* 0x000fc400078e0a0d */
[----:B------:R-:W-:Y:S02]  /*8e40*/  IMAD.MOV.U32 R44, RZ, RZ, R30 ;  /* 0x000000ffff2c7224 */ /* 0x000fe400078e001e */
[----:B------:R-:W-:Y:S01]  /*8e50*/  IMAD.MOV.U32 R42, RZ, RZ, RZ ;  /* 0x000000ffff2a7224 */ /* 0x000fe200078e00ff */
[----:B------:R-:W-:Y:S01]  /*8e60*/  LOP3.LUT P3, RZ, R32, 0x2, RZ, 0xc0, !PT ;  /* 0x0000000220ff7812 */ /* 0x000fe2000786c0ff */
[----:B------:R-:W-:-:S12]  /*8e70*/  IMAD.WIDE R18, R18, R19, c[0x0][0x238] ;  /* 0x00008e0012127625 */ /* 0x000fd800078e0213 */
        /* <DEDUP_REMOVED lines=34> */
.L_x_605:
[--C-:B--2--5:R-:W-:Y:S01]  /*90a0*/  HADD2.F32 R15, -RZ, R37.reuse.H0_H0 ;  /* 0x20000025ff0f7230 */ /* 0x124fe20000004100 */
[----:B------:R-:W-:Y:S01]  /*90b0*/  IADD3 R44, R30, 0x2, RZ ;  /* 0x000000021e2c7810 */ /* 0x000fe20007ffe0ff */
[--C-:B------:R-:W-:Y:S02]  /*90c0*/  HADD2.F32 R31, -RZ, R36.reuse.H0_H0 ;  /* 0x20000024ff1f7230 */ /* 0x100fe40000004100 */
[----:B------:R-:W-:Y:S01]  /*90d0*/  HADD2.F32 R13, -RZ, R36.H1_H1 ;  /* 0x30000024ff0d7230 */ /* 0x000fe20000004100 */
[C---:B-1----:R-:W-:Y:S01]  /*90e0*/  FFMA.FTZ R36, R42.reuse, R15, RZ ;  /* 0x0000000f2a247223 */ /* 0x042fe200000100ff */
[----:B------:R-:W-:Y:S01]  /*90f0*/  HADD2.F32 R37, -RZ, R37.H1_H1 ;  /* 0x30000025ff257230 */ /* 0x000fe20000004100 */
[C---:B------:R-:W-:Y:S01]  /*9100*/  FFMA.FTZ R31, R42.reuse, R31, RZ ;  /* 0x0000001f2a1f7223 */ /* 0x040fe200000100ff */
[--C-:B------:R-:W-:Y:S02]  /*9110*/  HADD2.F32 R33, -RZ, R38.reuse.H0_H0 ;  /* 0x20000026ff217230 */ /* 0x100fe40000004100 */
[----:B------:R-:W-:Y:S01]  /*9120*/  HADD2.F32 R35, -RZ, R38.H1_H1 ;  /* 0x30000026ff237230 */ /* 0x000fe20000004100 */
[C---:B------:R-:W-:Y:S01]  /*9130*/  FFMA.FTZ R38, R42.reuse, R13, RZ ;  /* 0x0000000d2a267223 */ /* 0x040fe200000100ff */
[--C-:B------:R-:W-:Y:S01]  /*9140*/  HADD2.F32 R41, -RZ, R39.reuse.H0_H0 ;  /* 0x20000027ff297230 */ /* 0x100fe20000004100 */
[C---:B------:R-:W-:Y:S01]  /*9150*/  FFMA.FTZ R37, R42.reuse, R37, RZ ;  /* 0x000000252a257223 */ /* 0x040fe200000100ff */
[----:B------:R-:W-:Y:S01]  /*9160*/  HADD2.F32 R47, -RZ, R39.H1_H1 ;  /* 0x30000027ff2f7230 */ /* 0x000fe20000004100 */
[----:B------:R-:W-:-:S02]  /*9170*/  FFMA.FTZ R39, R42, R33, RZ ;  /* 0x000000212a277223 */ /* 0x000fc400000100ff */
[C---:B------:R-:W-:Y:S02]  /*9180*/  FFMA.FTZ R40, R42.reuse, R35, RZ ;  /* 0x000000232a287223 */ /* 0x040fe400000100ff */
[C---:B------:R-:W-:Y:S02]  /*9190*/  FFMA.FTZ R41, R42.reuse, R41, RZ ;  /* 0x000000292a297223 */ /* 0x040fe400000100ff */
[----:B------:R-:W-:Y:S02]  /*91a0*/  FFMA.FTZ R42, R42, R47, RZ ;  /* 0x0000002f2a2a7223 */ /* 0x000fe400000100ff */
.L_x_604:
[----:B------:R-:W-:Y:S05]  /*91b0*/  BSYNC B2 ;  /* 0x0000000000027941 */ /* 0x000fea0003800000 */
.L_x_603:
[----:B------:R-:W-:-:S13]  /*91c0*/  LOP3.LUT P3, RZ, R32, 0xfffffffe, RZ, 0xc0, !PT ;  /* 0xfffffffe20ff7812 */ /* 0x000fda000786c0ff */
[----:B------:R-:W-:Y:S05]  /*91d0*/  @!P3 BRA `(.L_x_602) ;  /* 0x000006400000b947 */ /* 0x000fea0003800000 */
[----:B------:R-:W-:Y:S01]  /*91e0*/  ULDC UR5, c[0x0][0x1ec] ;  /* 0x00007b0000057ab9 */ /* 0x000fe20000000800 */
[----:B------:R-:W-:Y:S01]  /*91f0*/  IMAD R57, R28, c[0x0][0x1d4], RZ ;  /* 0x000075001c397a24 */ /* 0x000fe200078e02ff */
[----:B------:R-:W-:-:S06]  /*9200*/  UISETP.NE.AND UP0, UPT, URZ, UR5, UPT ;  /* 0x000000053f00728c */ /* 0x000fcc000bf05270 */
[----:B------:R-:W-:Y:S02]  /*9210*/  PLOP3.LUT P2, PT, PT, PT, UP0, 0x80, 0x0 ;  /* 0x000000000000781c */ /* 0x000fe40003f4f008 */
.L_x_608:
[----:B------:R-:W-:Y:S02]  /*9220*/  SHF.R.S32.HI R12, RZ, 0x1f, R44 ;  /* 0x0000001fff0c7819 */ /* 0x000fe4000001142c */
[C---:B------:R-:W-:Y:S02]  /*9230*/  IADD3 R13, P3, R57.reuse, R44, RZ ;  /* 0x0000002c390d7210 */ /* 0x040fe40007f7e0ff */
[----:B------:R-:W-:Y:S02]  /*9240*/  ISETP.NE.AND P5, PT, R2, RZ, PT ;  /* 0x000000ff0200720c */ /* 0x000fe40003fa5270 */
[----:B------:R-:W-:Y:S02]  /*9250*/  LEA.HI.X.SX32 R12, R57, R12, 0x1, P3 ;  /* 0x0000000c390c7211 */ /* 0x000fe400018f0eff */
[----:B------:R-:W-:-:S04]  /*9260*/  LEA R48, P3, R13, c[0x0][0x1a8], 0x2 ;  /* 0x00006a000d307a11 */ /* 0x000fc800078610ff */
[----:B------:R-:W-:-:S05]  /*9270*/  LEA.HI.X R49, R13, c[0x0][0x1ac], R12, 0x2, P3 ;  /* 0x00006b000d317a11 */ /* 0x000fca00018f140c */
[----:B------:R-:W2:Y:S01]  /*9280*/  LDG.E R12, [R48.64] ;  /* 0x00000024300c7981 */ /* 0x000ea2000c1e1900 */
[----:B------:R-:W-:Y:S02]  /*9290*/  IMAD R14, R44, 0xe0, RZ ;  /* 0x000000e02c0e7824 */ /* 0x000fe400078e02ff */
[----:B--2---:R-:W-:-:S04]  /*92a0*/  IMAD R13, R12, c[0x0][0x1d8], RZ ;  /* 0x000076000c0d7a24 */ /* 0x004fc800078e02ff */
[----:B------:R-:W-:-:S04]  /*92b0*/  IMAD R13, R13, c[0x0][0x1d4], R44 ;  /* 0x000075000d0d7a24 */ /* 0x000fc800078e022c */
[----:B------:R-:W-:Y:S01]  /*92c0*/  IMAD R12, R13, 0xe0, RZ ;  /* 0x000000e00d0c7824 */ /* 0x000fe200078e02ff */
[----:B------:R-:W-:-:S04]  /*92d0*/  IADD3 R13, P4, R22, R14, RZ ;  /* 0x0000000e160d7210 */ /* 0x000fc80007f9e0ff */
[----:B------:R-:W-:Y:S02]  /*92e0*/  IADD3 R15, P3, R27, R12, RZ ;  /* 0x0000000c1b0f7210 */ /* 0x000fe40007f7e0ff */
[----:B------:R-:W-:Y:S02]  /*92f0*/  LEA.HI.X.SX32 R14, R14, R25, 0x1, P4 ;  /* 0x000000190e0e7211 */ /* 0x000fe400020f0eff */
[----:B------:R-:W-:Y:S02]  /*9300*/  LEA R46, P4, R13, c[0x0][0x1a0], 0x1 ;  /* 0x000068000d2e7a11 */ /* 0x000fe400078808ff */
[----:B------:R-:W-:Y:S02]  /*9310*/  LEA.HI.X.SX32 R32, R12, R29, 0x1, P3 ;  /* 0x0000001d0c207211 */ /* 0x000fe400018f0eff */
[----:B------:R-:W-:Y:S02]  /*9320*/  LEA R12, P3, R15, c[0x0][0x1a0], 0x1 ;  /* 0x000068000f0c7a11 */ /* 0x000fe400078608ff */
[----:B------:R-:W-:-:S02]  /*9330*/  LEA.HI.X R47, R13, c[0x0][0x1a4], R14, 0x1, P4 ;  /* 0x000069000d2f7a11 */ /* 0x000fc400020f0c0e */
[----:B------:R-:W-:-:S06]  /*9340*/  LEA.HI.X R13, R15, c[0x0][0x1a4], R32, 0x1, P3 ;  /* 0x000069000f0d7a11 */ /* 0x000fcc00018f0c20 */
[----:B------:R-:W5:Y:S01]  /*9350*/  LDG.E.128 R12, [R12.64] ;  /* 0x000000240c0c7981 */ /* 0x000f62000c1e1d00 */
[----:B------:R-:W-:Y:S05]  /*9360*/  @P2 BRA `(.L_x_606) ;  /* 0x000000b000002947 */ /* 0x000fea0003800000 */
[----:B------:R-:W2:Y:S04]  /*9370*/  @P5 LDG.E.128 R52, [R18.64] ;  /* 0x0000002412345981 */ /* 0x000ea8000c1e1d00 */
[----:B------:R-:W1:Y:S02]  /*9380*/  LDS.128 R32, [R0.X16+0x210] ;  /* 0x0002100000207984 */ /* 0x000e64000000cc00 */
        /* <DEDUP_REMOVED lines=9> */
.L_x_606:
[----:B------:R-:W2:Y:S01]  /*9420*/  LDG.E R48, [R48.64+0x8] ;  /* 0x0000082430307981 */ /* 0x000ea2000c1e1900 */
[----:B------:R-:W-:Y:S02]  /*9430*/  IMAD.MOV.U32 R32, RZ, RZ, 0xe0 ;  /* 0x000000e0ff207424 */ /* 0x000fe400078e00ff */
[----:B------:R-:W-:-:S05]  /*9440*/  IMAD.IADD R50, R44, 0x1, -R4 ;  /* 0x000000012c327824 */ /* 0x000fca00078e0a04 */
[----:B------:R-:W-:Y:S01]  /*9450*/  LEA R52, R50, UR4, 0x1 ;  /* 0x0000000432347c11 */ /* 0x000fe2000f8e08ff */
[----:B--2---:R-:W-:-:S04]  /*9460*/  IMAD R33, R48, c[0x0][0x1d8], RZ ;  /* 0x0000760030217a24 */ /* 0x004fc800078e02ff */
[----:B------:R-:W2:Y:S01]  /*9470*/  LDS.U16 R48, [R52+0x410] ;  /* 0x0004100034307984 */ /* 0x000ea20000000400 */
        /* <DEDUP_REMOVED lines=10> */
[--C-:B-1----:R-:W-:Y:S02]  /*9520*/  HADD2.F32 R12, -RZ, R14.reuse.H0_H0 ;  /* 0x2000000eff0c7230 */ /* 0x102fe40000004100 */
[----:B------:R-:W-:Y:S02]  /*9530*/  HADD2.F32 R55, -RZ, R14.H1_H1 ;  /* 0x3000000eff377230 */ /* 0x000fe40000004100 */
[----:B------:R-:W-:-:S02]  /*9540*/  HADD2.F32 R53, -RZ, R13.H0_H0 ;  /* 0x2000000dff357230 */ /* 0x000fc40000004100 */
[----:B------:R-:W-:Y:S02]  /*9550*/  HADD2.F32 R14, -RZ, R15.H0_H0 ;  /* 0x2000000fff0e7230 */ /* 0x000fe40000004100 */
[----:B--2---:R-:W-:Y:S02]  /*9560*/  HADD2.F32 R48, -RZ, R48.H0_H0 ;  /* 0x20000030ff307230 */ /* 0x004fe40000004100 */
        /* <DEDUP_REMOVED lines=22> */
.L_x_607:
[----:B------:R-:W2:Y:S01]  /*96d0*/  LDS.U16 R12, [R50+0x4] ;  /* 0x00000400320c7984 */ /* 0x000ea20000000400 */
[----:B------:R-:W-:Y:S01]  /*96e0*/  IADD3 R44, R44, 0x4, RZ ;  /* 0x000000042c2c7810 */ /* 0x000fe20007ffe0ff */
[----:B------:R-:W-:Y:S02]  /*96f0*/  HADD2.F32 R15, -RZ, R33.H0_H0 ;  /* 0x20000021ff0f7230 */ /* 0x000fe40000004100 */
[----:B------:R-:W-:Y:S01]  /*9700*/  HADD2.F32 R41, -RZ, R34.H1_H1 ;  /* 0x30000022ff297230 */ /* 0x000fe20000004100 */
[----:B------:R-:W-:Y:S01]  /*9710*/  ISETP.GE.AND P3, PT, R44, R45, PT ;  /* 0x0000002d2c00720c */ /* 0x000fe20003f66270 */
[----:B-1----:R-:W-:Y:S02]  /*9720*/  HADD2.F32 R47, -RZ, R35.H0_H0 ;  /* 0x20000023ff2f7230 */ /* 0x002fe40000004100 */
[--C-:B------:R-:W-:Y:S02]  /*9730*/  HADD2.F32 R31, -RZ, R32.reuse.H0_H0 ;  /* 0x20000020ff1f7230 */ /* 0x100fe40000004100 */
[----:B------:R-:W-:-:S02]  /*9740*/  HADD2.F32 R13, -RZ, R32.H1_H1 ;  /* 0x30000020ff0d7230 */ /* 0x000fc40000004100 */
[----:B------:R-:W-:Y:S02]  /*9750*/  HADD2.F32 R33, -RZ, R33.H1_H1 ;  /* 0x30000021ff217230 */ /* 0x000fe40000004100 */
[----:B------:R-:W-:Y:S02]  /*9760*/  HADD2.F32 R39, -RZ, R34.H0_H0 ;  /* 0x20000022ff277230 */ /* 0x000fe40000004100 */
        /* <DEDUP_REMOVED lines=11> */
.L_x_602:
[----:B------:R-:W-:Y:S05]  /*9820*/  BSYNC B1 ;  /* 0x0000000000017941 */ /* 0x000fea0003800000 */
.L_x_601:
[----:B------:R-:W-:-:S13]  /*9830*/  ISETP.GE.AND P3, PT, R30, R17, PT ;  /* 0x000000111e00720c */ /* 0x000fda0003f66270 */
[----:B------:R-:W-:Y:S05]  /*9840*/  @P3 BRA `(.L_x_600) ;  /* 0x00000ff000003947 */ /* 0x000fea0003800000 */
[----:B------:R-:W-:Y:S01]  /*9850*/  IADD3 R13, -R3, -0x2, R26 ;  /* 0xfffffffe030d7810 */ /* 0x000fe20007ffe11a */
[----:B------:R-:W-:Y:S01]  /*9860*/  IMAD.MOV.U32 R18, RZ, RZ, 0x2 ;  /* 0x00000002ff127424 */ /* 0x000fe200078e00ff */
[----:B------:R-:W-:Y:S03]  /*9870*/  BSSY B1, `(.L_x_609) ;  /* 0x0000053000017945 */ /* 0x000fe60003800000 */
[----:B------:R-:W-:Y:S02]  /*9880*/  IMAD.IADD R34, R13, 0x1, -R4 ;  /* 0x000000010d227824 */ /* 0x000fe400078e0a04 */
[----:B------:R-:W-:-:S03]  /*9890*/  IMAD R13, R24, c[0x0][0x1d8], R21 ;  /* 0x00007600180d7a24 */ /* 0x000fc600078e0215 */
[----:B------:R-:W-:Y:S01]  /*98a0*/  LOP3.LUT P3, RZ, R34, 0x2, RZ, 0xc0, !PT ;  /* 0x0000000222ff7812 */ /* 0x000fe2000786c0ff */
[----:B------:R-:W-:-:S04]  /*98b0*/  IMAD R13, R13, 0xe0, R20 ;  /* 0x000000e00d0d7824 */ /* 0x000fc800078e0214 */
[----:B------:R-:W-:-:S08]  /*98c0*/  IMAD.WIDE R18, R13, R18, c[0x0][0x238] ;  /* 0x00008e000d127625 */ /* 0x000fd000078e0212 */
        /* <DEDUP_REMOVED lines=59> */
.L_x_613:
[--C-:B-1---5:R-:W-:Y:S02]  /*9c80*/  HADD2.F32 R6, -RZ, R12.reuse.H0_H0 ;  /* 0x2000000cff067230 */ /* 0x122fe40000004100 */
[----:B------:R-:W-:Y:S02]  /*9c90*/  HADD2.F32 R7, -RZ, R12.H1_H1 ;  /* 0x3000000cff077230 */ /* 0x000fe40000004100 */
[--C-:B------:R-:W-:Y:S01]  /*9ca0*/  HADD2.F32 R12, -RZ, R14.reuse.H0_H0 ;  /* 0x2000000eff0c7230 */ /* 0x100fe20000004100 */
[C---:B------:R-:W-:Y:S01]  /*9cb0*/  FFMA.FTZ R31, R32.reuse, R6, R31 ;  /* 0x00000006201f7223 */ /* 0x040fe2000001001f */
[----:B------:R-:W-:Y:S01]  /*9cc0*/  HADD2.F32 R35, -RZ, R14.H1_H1 ;  /* 0x3000000eff237230 */ /* 0x000fe20000004100 */
        /* <DEDUP_REMOVED lines=8> */
[----:B------:R-:W-:-:S02]  /*9d50*/  FFMA.FTZ R41, R32, R14, R41 ;  /* 0x0000000e20297223 */ /* 0x000fc40000010029 */
[C---:B------:R-:W-:Y:S02]  /*9d60*/  FFMA.FTZ R37, R32.reuse, R13, R37 ;  /* 0x0000000d20257223 */ /* 0x040fe40000010025 */
[----:B------:R-:W-:Y:S02]  /*9d70*/  FFMA.FTZ R42, R32, R15, R42 ;  /* 0x0000000f202a7223 */ /* 0x000fe4000001002a */
.L_x_612:
[----:B------:R-:W-:Y:S05]  /*9d80*/  BSYNC B2 ;  /* 0x0000000000027941 */ /* 0x000fea0003800000 */
.L_x_611:
[----:B------:R-:W-:Y:S02]  /*9d90*/  IADD3 R30, R30, 0x2, RZ ;  /* 0x000000021e1e7810 */ /* 0x000fe40007ffe0ff */
.L_x_610:
[----:B------:R-:W-:Y:S05]  /*9da0*/  BSYNC B1 ;  /* 0x0000000000017941 */ /* 0x000fea0003800000 */
.L_x_609:
[----:B------:R-:W-:-:S13]  /*9db0*/  LOP3.LUT P3, RZ, R34, 0xfffffffe, RZ, 0xc0, !PT ;  /* 0xfffffffe22ff7812 */ /* 0x000fda000786c0ff */
[----:B------:R-:W-:Y:S05]  /*9dc0*/  @!P3 BRA `(.L_x_600) ;  /* 0x00000a700000b947 */ /* 0x000fea0003800000 */
[----:B------:R-:W-:Y:S01]  /*9dd0*/  LEA R7, R30, UR4, 0x1 ;  /* 0x000000041e077c11 */ /* 0x000fe2000f8e08ff */
[----:B------:R-:W-:Y:S02]  /*9de0*/  IMAD.MOV.U32 R13, RZ, RZ, 0xe0 ;  /* 0x000000e0ff0d7424 */ /* 0x000fe400078e00ff */
[----:B------:R-:W-:Y:S02]  /*9df0*/  IMAD.MOV.U32 R35, RZ, RZ, RZ ;  /* 0x000000ffff237224 */ /* 0x000fe400078e00ff */
[----:B------:R-:W-:Y:S02]  /*9e00*/  IMAD R52, R4, -0x2, R7 ;  /* 0xfffffffe04347824 */ /* 0x000fe400078e0207 */
[----:B------:R-:W-:-:S05]  /*9e10*/  IMAD R34, R30, R13, 0x1c0 ;  /* 0x000001c01e227424 */ /* 0x000fca00078e020d */
.L_x_620:
        /* <DEDUP_REMOVED lines=21> */
[----:B------:R-:W-:Y:S02]  /*9f70*/  IMAD.MOV.U32 R13, RZ, RZ, R43 ;  /* 0x000000ffff0d7224 */ /* 0x000fe400078e002b */
[----:B------:R-:W1:Y:S02]  /*9f80*/  LDS.U16 R43, [R53+0x410] ;  /* 0x00041000352b7984 */ /* 0x000e640000000400 */
        /* <DEDUP_REMOVED lines=41> */
.L_x_616:
[----:B-----5:R-:W-:Y:S02]  /*a220*/  HADD2.F32 R32, -RZ, R12.H0_H0 ;  /* 0x2000000cff207230 */ /* 0x020fe40000004100 */
[----:B------:R-:W-:Y:S02]  /*a230*/  HADD2.F32 R46, -RZ, R14.H0_H0 ;  /* 0x2000000eff2e7230 */ /* 0x000fe40000004100 */
[----:B------:R-:W-:Y:S01]  /*a240*/  HADD2.F32 R48, -RZ, R15.H0_H0 ;  /* 0x2000000fff307230 */ /* 0x000fe20000004100 */
[C---:B------:R-:W-:Y:S01]  /*a250*/  FFMA.FTZ R31, R43.reuse, R32, R31 ;  /* 0x000000202b1f7223 */ /* 0x040fe2000001001f */
        /* <DEDUP_REMOVED lines=12> */
.L_x_615:
[----:B------:R-:W-:Y:S05]  /*a320*/  BSYNC B1 ;  /* 0x0000000000017941 */ /* 0x000fea0003800000 */
.L_x_614:
        /* <DEDUP_REMOVED lines=59> */
.L_x_619:
[----:B-1---5:R-:W-:Y:S02]  /*a6e0*/  HADD2.F32 R6, -RZ, R12.H0_H0 ;  /* 0x2000000cff067230 */ /* 0x022fe40000004100 */
[----:B------:R-:W-:Y:S02]  /*a6f0*/  HADD2.F32 R44, -RZ, R14.H0_H0 ;  /* 0x2000000eff2c7230 */ /* 0x000fe40000004100 */
[----:B------:R-:W-:Y:S01]  /*a700*/  HADD2.F32 R46, -RZ, R15.H0_H0 ;  /* 0x2000000fff2e7230 */ /* 0x000fe20000004100 */
        /* <DEDUP_REMOVED lines=13> */
.L_x_618:
[----:B------:R-:W-:Y:S05]  /*a7e0*/  BSYNC B1 ;  /* 0x0000000000017941 */ /* 0x000fea0003800000 */
.L_x_617:
[----:B------:R-:W-:Y:S02]  /*a7f0*/  IADD3 R30, R30, 0x4, RZ ;  /* 0x000000041e1e7810 */ /* 0x000fe40007ffe0ff */
[----:B------:R-:W-:Y:S02]  /*a800*/  IADD3 R35, R35, 0x8, RZ ;  /* 0x0000000823237810 */ /* 0x000fe40007ffe0ff */
[----:B------:R-:W-:Y:S02]  /*a810*/  ISETP.GE.AND P3, PT, R30, R17, PT ;  /* 0x000000111e00720c */ /* 0x000fe40003f66270 */
[----:B------:R-:W-:-:S11]  /*a820*/  IADD3 R34, R34, 0x380, RZ ;  /* 0x0000038022227810 */ /* 0x000fd60007ffe0ff */
[----:B------:R-:W-:Y:S05]  /*a830*/  @!P3 BRA `(.L_x_620) ;  /* 0xfffff5e00000b947 */ /* 0x000fea000383ffff */
.L_x_600:
[----:B------:R-:W-:Y:S05]  /*a840*/  BSYNC B0 ;  /* 0x0000000000007941 */ /* 0x000fea0003800000 */
.L_x_599:
[----:B------:R-:W-:Y:S01]  /*a850*/  ISETP.GT.OR P0, PT, R0, 0x1b, P0 ;  /* 0x0000001b0000780c */ /* 0x000fe20000704670 */
[----:B------:R-:W-:-:S12]  /*a860*/  BSSY B0, `(.L_x_621) ;  /* 0x0000034000007945 */ /* 0x000fd80003800000 */
[----:B------:R-:W-:Y:S05]  /*a870*/  @P0 BRA `(.L_x_622) ;  /* 0x0000032000000947 */ /* 0x000fea0003800000 */
[----:B------:R-:W-:-:S04]  /*a880*/  IMAD.MOV.U32 R7, RZ, RZ, 0xe0 ;  /* 0x000000e0ff077424 */ /* 0x000fc800078e00ff */
[----:B------:R-:W-:-:S05]  /*a890*/  IMAD R26, R26, R7, -0xe0 ;  /* 0xffffff201a1a7424 */ /* 0x000fca00078e0207 */
[----:B0-----:R-:W-:-:S04]  /*a8a0*/  IADD3 R0, P0, R22, R26, RZ ;  /* 0x0000001a16007210 */ /* 0x001fc80007f1e0ff */
[----:B------:R-:W-:Y:S02]  /*a8b0*/  LEA.HI.X.SX32 R7, R26, R25, 0x1, P0 ;  /* 0x000000191a077211 */ /* 0x000fe400000f0eff */
[----:B------:R-:W-:-:S04]  /*a8c0*/  LEA R12, P0, R0, c[0x0][0x1a0], 0x1 ;  /* 0x00006800000c7a11 */ /* 0x000fc800078008ff */
[----:B------:R-:W-:-:S06]  /*a8d0*/  LEA.HI.X R13, R0, c[0x0][0x1a4], R7, 0x1, P0 ;  /* 0x00006900000d7a11 */ /* 0x000fcc00000f0c07 */
[----:B------:R-:W5:Y:S01]  /*a8e0*/  LDG.E.128 R12, [R12.64] ;  /* 0x000000240c0c7981 */ /* 0x000f62000c1e1d00 */
[----:B------:R-:W-:Y:S01]  /*a8f0*/  IMAD.IADD R4, R17, 0x1, -R4 ;  /* 0x0000000111047824 */ /* 0x000fe200078e0a04 */
[----:B------:R-:W-:Y:S04]  /*a900*/  BSSY B1, `(.L_x_623) ;  /* 0x0000019000017945 */ /* 0x000fe80003800000 */
[----:B------:R-:W-:-:S05]  /*a910*/  LEA R4, R4, UR4, 0x1 ;  /* 0x0000000404047c11 */ /* 0x000fca000f8e08ff */
[----:B------:R-:W0:Y:S02]  /*a920*/  LDS.U16 R0, [R4+0x410] ;  /* 0x0004100004007984 */ /* 0x000e240000000400 */
[----:B0-----:R-:W-:Y:S01]  /*a930*/  HADD2.F32 R0, -RZ, R0.H0_H0 ;  /* 0x20000000ff007230 */ /* 0x001fe20000004100 */
[----:B------:R-:W-:Y:S05]  /*a940*/  @P2 BRA `(.L_x_624) ;  /* 0x0000014000002947 */ /* 0x000fea0003800000 */
[----:B------:R-:W-:-:S13]  /*a950*/  ISETP.NE.AND P3, PT, R2, RZ, PT ;  /* 0x000000ff0200720c */ /* 0x000fda0003f65270 */
        /* <DEDUP_REMOVED lines=19> */
.L_x_624:
[----:B------:R-:W-:Y:S05]  /*aa90*/  BSYNC B1 ;  /* 0x0000000000017941 */ /* 0x000fea0003800000 */
.L_x_623:
[----:B-----5:R-:W-:Y:S02]  /*aaa0*/  HADD2.F32 R9, -RZ, R13.H0_H0 ;  /* 0x2000000dff097230 */ /* 0x020fe40000004100 */
[----:B0-----:R-:W-:Y:S02]  /*aab0*/  HADD2.F32 R6, -RZ, R15.H0_H0 ;  /* 0x2000000fff067230 */ /* 0x001fe40000004100 */
        /* <DEDUP_REMOVED lines=14> */
.L_x_622:
[----:B------:R-:W-:Y:S05]  /*aba0*/  BSYNC B0 ;  /* 0x0000000000007941 */ /* 0x000fea0003800000 */
.L_x_621:
[----:B------:R-:W-:Y:S06]  /*abb0*/  BAR.SYNC.DEFER_BLOCKING 0x0 ;  /* 0x0000000000007b1d */ /* 0x000fec0000010000 */
[----:B------:R-:W-:Y:S05]  /*abc0*/  @P1 BRA `(.L_x_625) ;  /* 0x0000022000001947 */ /* 0x000fea0003800000 */
[----:B0-----:R-:W-:Y:S01]  /*abd0*/  LOP3.LUT R0, R23, 0xffffffe0, RZ, 0xc0, !PT ;  /* 0xffffffe017007812 */ /* 0x001fe200078ec0ff */
[----:B------:R-:W-:Y:S01]  /*abe0*/  IMAD R3, R3, 0xe0, R20 ;  /* 0x000000e003037824 */ /* 0x000fe200078e0214 */
[----:B------:R-:W-:-:S02]  /*abf0*/  ISETP.GT.AND P2, PT, R23, 0x1f, PT ;  /* 0x0000001f1700780c */ /* 0x000fc40003f44270 */
[----:B------:R-:W-:Y:S02]  /*ac00*/  ISETP.NE.AND P0, PT, R0, 0x20, PT ;  /* 0x000000200000780c */ /* 0x000fe40003f05270 */
[----:B------:R-:W-:-:S11]  /*ac10*/  LEA R3, R3, 0x410, 0x1 ;  /* 0x0000041003037811 */ /* 0x000fd600078e08ff */
[----:B------:R-:W-:Y:S05]  /*ac20*/  @P0 BRA `(.L_x_626) ;  /* 0x0000005000000947 */ /* 0x000fea0003800000 */
[----:B------:R-:W-:Y:S02]  /*ac30*/  F2FP.PACK_AB R8, R38, R31 ;  /* 0x0000001f2608723e */ /* 0x000fe400000000ff */
[----:B------:R-:W-:Y:S02]  /*ac40*/  F2FP.PACK_AB R9, R37, R36 ;  /* 0x000000242509723e */ /* 0x000fe400000000ff */
[----:B------:R-:W-:Y:S02]  /*ac50*/  F2FP.PACK_AB R10, R40, R39 ;  /* 0x00000027280a723e */ /* 0x000fe400000000ff */
[----:B------:R-:W-:-:S05]  /*ac60*/  F2FP.PACK_AB R11, R42, R41 ;  /* 0x000000292a0b723e */ /* 0x000fca00000000ff */
[----:B------:R0:W-:Y:S02]  /*ac70*/  STS.128 [R3+-0x1c0], R8 ;  /* 0xfffe400803007388 */ /* 0x0001e40000000c00 */
.L_x_626:
        /* <DEDUP_REMOVED lines=9> */
[--C-:B------:R-:W-:Y:S01]  /*ad10*/  HADD2.F32 R0, -RZ, R8.reuse.H0_H0 ;  /* 0x20000008ff007230 */ /* 0x100fe20000004100 */
[----:B------:R-:W-:Y:S01]  /*ad20*/  FADD.FTZ R37, R37, R2 ;  /* 0x0000000225257221 */ /* 0x000fe20000010000 */
[----:B------:R-:W-:Y:S01]  /*ad30*/  HADD2.F32 R7, -RZ, R8.H1_H1 ;  /* 0x30000008ff077230 */ /* 0x000fe20000004100 */
[----:B------:R-:W-:Y:S01]  /*ad40*/  FADD.FTZ R41, R41, R6 ;  /* 0x0000000629297221 */ /* 0x000fe20000010000 */
[--C-:B------:R-:W-:Y:S01]  /*ad50*/  HADD2.F32 R4, -RZ, R10.reuse.H0_H0 ;  /* 0x2000000aff047230 */ /* 0x100fe20000004100 */
[----:B------:R-:W-:Y:S01]  /*ad60*/  FADD.FTZ R31, R31, R0 ;  /* 0x000000001f1f7221 */ /* 0x000fe20000010000 */
[----:B------:R-:W-:Y:S01]  /*ad70*/  HADD2.F32 R9, -RZ, R10.H1_H1 ;  /* 0x3000000aff097230 */ /* 0x000fe20000004100 */
[----:B------:R-:W-:Y:S01]  /*ad80*/  FADD.FTZ R38, R38, R7 ;  /* 0x0000000726267221 */ /* 0x000fe20000010000 */
[----:B------:R-:W-:Y:S01]  /*ad90*/  HADD2.F32 R11, -RZ, R11.H1_H1 ;  /* 0x3000000bff0b7230 */ /* 0x000fe20000004100 */
[----:B------:R-:W-:-:S02]  /*ada0*/  FADD.FTZ R39, R39, R4 ;  /* 0x0000000427277221 */ /* 0x000fc40000010000 */
[----:B------:R-:W-:Y:S02]  /*adb0*/  FADD.FTZ R40, R40, R9 ;  /* 0x0000000928287221 */ /* 0x000fe40000010000 */
[----:B------:R-:W-:Y:S02]  /*adc0*/  FADD.FTZ R42, R42, R11 ;  /* 0x0000000b2a2a7221 */ /* 0x000fe40000010000 */
.L_x_628:
[----:B------:R-:W-:Y:S05]  /*add0*/  BSYNC B0 ;  /* 0x0000000000007941 */ /* 0x000fea0003800000 */
.L_x_627:
[----:B------:R-:W-:Y:S06]  /*ade0*/  BAR.SYNC.DEFER_BLOCKING 0x0 ;  /* 0x0000000000007b1d */ /* 0x000fec0000010000 */
.L_x_625:
        /* <DEDUP_REMOVED lines=17> */
.L_x_629:
        /* <DEDUP_REMOVED lines=25> */
[----:B------:R-:W-:Y:S01]  /*b090*/  SHF.L.U64.HI R3, R9, 0x8, RZ ;  /* 0x0000000809037819 */ /* 0x000fe200000102ff */
[----:B------:R-:W-:Y:S01]  /*b0a0*/  IMAD.U32 R5, R8, 0x10000, RZ ;  /* 0x0001000008057824 */ /* 0x000fe200078e00ff */
        /* <DEDUP_REMOVED lines=19> */
[----:B------:R-:W-:Y:S02]  /*b1e0*/  LOP3.LUT R0, R4, 0xffff00ff, R7, 0xf8, !PT ;  /* 0xffff00ff04007812 */ /* 0x000fe400078ef807 */
        /* <DEDUP_REMOVED lines=11> */
.L_x_427:
[----:B------:R-:W-:Y:S01]  /*b2a0*/  IMAD.MOV.U32 R84, RZ, RZ, R21 ;  /* 0x000000ffff547224 */ /* 0x000fe200078e0015 */
[----:B------:R-:W-:Y:S01]  /*b2b0*/  MOV R82, 0xb300 ;  /* 0x0000b30000527802 */ /* 0x000fe20000000f00 */
[----:B------:R-:W-:Y:S02]  /*b2c0*/  IMAD.MOV.U32 R85, RZ, RZ, 0x10 ;  /* 0x00000010ff557424 */ /* 0x000fe400078e00ff */
[----:B------:R-:W-:Y:S02]  /*b2d0*/  IMAD.MOV.U32 R86, RZ, RZ, 0x1f ;  /* 0x0000001fff567424 */ /* 0x000fe400078e00ff */
[----:B------:R-:W-:Y:S02]  /*b2e0*/  IMAD.MOV.U32 R87, RZ, RZ, -0x1 ;  /* 0xffffffffff577424 */ /* 0x000fe400078e00ff */
[----:B0-----:R-:W-:Y:S05]  /*b2f0*/  CALL.REL.NOINC `($__internal_2_$__cuda_sm70_shflsync_bfly_p) ;  /* 0x0000046000007944 */ /* 0x001fea0003c00000 */
[----:B-1----:R-:W-:Y:S01]  /*b300*/  IMAD.MOV.U32 R0, RZ, RZ, R84 ;  /* 0x000000ffff007224 */ /* 0x002fe200078e0054 */
[----:B0-----:R-:W-:Y:S05]  /*b310*/  BRA `(.L_x_630) ;  /* 0xffff789000007947 */ /* 0x001fea000383ffff */
.L_x_428:
[----:B------:R-:W-:Y:S01]  /*b320*/  IMAD.MOV.U32 R84, RZ, RZ, R21 ;  /* 0x000000ffff547224 */ /* 0x000fe200078e0015 */
[----:B------:R-:W-:Y:S01]  /*b330*/  MOV R82, 0xb380 ;  /* 0x0000b38000527802 */ /* 0x000fe20000000f00 */
[----:B------:R-:W-:-:S02]  /*b340*/  IMAD.MOV.U32 R85, RZ, RZ, 0x8 ;  /* 0x00000008ff557424 */ /* 0x000fc400078e00ff */
[----:B------:R-:W-:Y:S02]  /*b350*/  IMAD.MOV.U32 R86, RZ, RZ, 0x1f ;  /* 0x0000001fff567424 */ /* 0x000fe400078e00ff */
[----:B------:R-:W-:Y:S02]  /*b360*/  IMAD.MOV.U32 R87, RZ, RZ, -0x1 ;  /* 0xffffffffff577424 */ /* 0x000fe400078e00ff */
[----:B0-----:R-:W-:Y:S05]  /*b370*/  CALL.REL.NOINC `($__internal_2_$__cuda_sm70_shflsync_bfly_p) ;  /* 0x000003e000007944 */ /* 0x001fea0003c00000 */
[----:B-1----:R-:W-:Y:S01]  /*b380*/  FADD.FTZ R21, R21, R84 ;  /* 0x0000005415157221 */ /* 0x002fe20000010000 */
[----:B------:R-:W-:Y:S01]  /*b390*/  MOV R82, 0xb3f0 ;  /* 0x0000b3f000527802 */ /* 0x000fe20000000f00 */
[----:B0-----:R-:W-:Y:S02]  /*b3a0*/  IMAD.MOV.U32 R85, RZ, RZ, 0x4 ;  /* 0x00000004ff557424 */ /* 0x001fe400078e00ff */
[----:B------:R-:W-:Y:S02]  /*b3b0*/  IMAD.MOV.U32 R86, RZ, RZ, 0x1f ;  /* 0x0000001fff567424 */ /* 0x000fe400078e00ff */
[----:B------:R-:W-:Y:S02]  /*b3c0*/  IMAD.MOV.U32 R87, RZ, RZ, -0x1 ;  /* 0xffffffffff577424 */ /* 0x000fe400078e00ff */
[----:B------:R-:W-:-:S02]  /*b3d0*/  IMAD.MOV.U32 R84, RZ, RZ, R21 ;  /* 0x000000ffff547224 */ /* 0x000fc400078e0015 */
[----:B------:R-:W-:Y:S05]  /*b3e0*/  CALL.REL.NOINC `($__internal_2_$__cuda_sm70_shflsync_bfly_p) ;  /* 0x0000037000007944 */ /* 0x000fea0003c00000 */
[----:B-1----:R-:W-:Y:S01]  /*b3f0*/  FADD.FTZ R21, R21, R84 ;  /* 0x0000005415157221 */ /* 0x002fe20000010000 */
[----:B------:R-:W-:Y:S01]  /*b400*/  MOV R82, 0xb460 ;  /* 0x0000b46000527802 */ /* 0x000fe20000000f00 */
[----:B0-----:R-:W-:-:S02]  /*b410*/  IMAD.MOV.U32 R85, RZ, RZ, 0x2 ;  /* 0x00000002ff557424 */ /* 0x001fc400078e00ff */
[----:B------:R-:W-:Y:S02]  /*b420*/  IMAD.MOV.U32 R86, RZ, RZ, 0x1f ;  /* 0x0000001fff567424 */ /* 0x000fe400078e00ff */
[----:B------:R-:W-:Y:S02]  /*b430*/  IMAD.MOV.U32 R87, RZ, RZ, -0x1 ;  /* 0xffffffffff577424 */ /* 0x000fe400078e00ff */
[----:B------:R-:W-:Y:S02]  /*b440*/  IMAD.MOV.U32 R84, RZ, RZ, R21 ;  /* 0x000000ffff547224 */ /* 0x000fe400078e0015 */
[----:B------:R-:W-:Y:S05]  /*b450*/  CALL.REL.NOINC `($__internal_2_$__cuda_sm70_shflsync_bfly_p) ;  /* 0x0000030000007944 */ /* 0x000fea0003c00000 */
[----:B-1----:R-:W-:Y:S01]  /*b460*/  FADD.FTZ R4, R21, R84 ;  /* 0x0000005415047221 */ /* 0x002fe20000010000 */
[----:B------:R-:W-:Y:S01]  /*b470*/  MOV R82, 0xb4d0 ;  /* 0x0000b4d000527802 */ /* 0x000fe20000000f00 */
[----:B0-----:R-:W-:Y:S02]  /*b480*/  IMAD.MOV.U32 R85, RZ, RZ, 0x1 ;  /* 0x00000001ff557424 */ /* 0x001fe400078e00ff */
[----:B------:R-:W-:Y:S02]  /*b490*/  IMAD.MOV.U32 R86, RZ, RZ, 0x1f ;  /* 0x0000001fff567424 */ /* 0x000fe400078e00ff */
[----:B------:R-:W-:-:S02]  /*b4a0*/  IMAD.MOV.U32 R87, RZ, RZ, -0x1 ;  /* 0xffffffffff577424 */ /* 0x000fc400078e00ff */
[----:B------:R-:W-:Y:S02]  /*b4b0*/  IMAD.MOV.U32 R84, RZ, RZ, R4 ;  /* 0x000000ffff547224 */ /* 0x000fe400078e0004 */
[----:B------:R-:W-:Y:S05]  /*b4c0*/  CALL.REL.NOINC `($__internal_2_$__cuda_sm70_shflsync_bfly_p) ;  /* 0x0000029000007944 */ /* 0x000fea0003c00000 */
[----:B-1----:R-:W-:Y:S01]  /*b4d0*/  IMAD.MOV.U32 R5, RZ, RZ, R84 ;  /* 0x000000ffff057224 */ /* 0x002fe200078e0054 */
[----:B0-----:R-:W-:Y:S05]  /*b4e0*/  BRA `(.L_x_631) ;  /* 0xffff775000007947 */ /* 0x001fea000383ffff */
.L_x_562:
[----:B------:R-:W-:Y:S01]  /*b4f0*/  IMAD.MOV.U32 R84, RZ, RZ, R101 ;  /* 0x000000ffff547224 */ /* 0x000fe200078e0065 */
[----:B------:R-:W-:Y:S01]  /*b500*/  MOV R82, 0xb550 ;  /* 0x0000b55000527802 */ /* 0x000fe20000000f00 */
[----:B------:R-:W-:Y:S02]  /*b510*/  IMAD.MOV.U32 R85, RZ, RZ, 0x2 ;  /* 0x00000002ff557424 */ /* 0x000fe400078e00ff */
[----:B------:R-:W-:Y:S02]  /*b520*/  IMAD.MOV.U32 R86, RZ, RZ, 0x1f ;  /* 0x0000001fff567424 */ /* 0x000fe400078e00ff */
[----:B------:R-:W-:Y:S02]  /*b530*/  IMAD.MOV.U32 R87, RZ, RZ, -0x1 ;  /* 0xffffffffff577424 */ /* 0x000fe400078e00ff */
[----:B------:R-:W-:Y:S05]  /*b540*/  CALL.REL.NOINC `($__internal_2_$__cuda_sm70_shflsync_bfly_p) ;  /* 0x0000021000007944 */ /* 0x000fea0003c00000 */
[----:B-1----:R-:W-:Y:S01]  /*b550*/  IMAD.MOV.U32 R82, RZ, RZ, R84 ;  /* 0x000000ffff527224 */ /* 0x002fe200078e0054 */
[----:B0-----:R-:W-:Y:S05]  /*b560*/  BRA `(.L_x_632) ;  /* 0xffffc33000007947 */ /* 0x001fea000383ffff */
.L_x_563:
[----:B------:R-:W-:Y:S01]  /*b570*/  IMAD.MOV.U32 R84, RZ, RZ, R101 ;  /* 0x000000ffff547224 */ /* 0x000fe200078e0065 */
[----:B------:R-:W-:Y:S01]  /*b580*/  MOV R82, 0xb5d0 ;  /* 0x0000b5d000527802 */ /* 0x000fe20000000f00 */
[----:B------:R-:W-:-:S02]  /*b590*/  IMAD.MOV.U32 R85, RZ, RZ, 0x1 ;  /* 0x00000001ff557424 */ /* 0x000fc400078e00ff */
[----:B------:R-:W-:Y:S02]  /*b5a0*/  IMAD.MOV.U32 R86, RZ, RZ, 0x1f ;  /* 0x0000001fff567424 */ /* 0x000fe400078e00ff */
[----:B------:R-:W-:Y:S02]  /*b5b0*/  IMAD.MOV.U32 R87, RZ, RZ, -0x1 ;  /* 0xffffffffff577424 */ /* 0x000fe400078e00ff */
[----:B------:R-:W-:Y:S05]  /*b5c0*/  CALL.REL.NOINC `($__internal_2_$__cuda_sm70_shflsync_bfly_p) ;  /* 0x0000019000007944 */ /* 0x000fea0003c00000 */
[----:B-1----:R-:W-:Y:S01]  /*b5d0*/  IMAD.MOV.U32 R82, RZ, RZ, R84 ;  /* 0x000000ffff527224 */ /* 0x002fe200078e0054 */
[----:B0-----:R-:W-:Y:S05]  /*b5e0*/  BRA `(.L_x_633) ;  /* 0xffffc2e000007947 */ /* 0x001fea000383ffff */
.L_x_567:
        /* <DEDUP_REMOVED lines=8> */
.L_x_568:
[----:B------:R-:W-:Y:S01]  /*b670*/  IMAD.MOV.U32 R84, RZ, RZ, R5 ;  /* 0x000000ffff547224 */ /* 0x000fe200078e0005 */
[----:B------:R-:W-:Y:S01]  /*b680*/  MOV R82, 0xb6d0 ;  /* 0x0000b6d000527802 */ /* 0x000fe20000000f00 */
[----:B------:R-:W-:-:S02]  /*b690*/  IMAD.MOV.U32 R85, RZ, RZ, 0x8 ;  /* 0x00000008ff557424 */ /* 0x000fc400078e00ff */
[----:B------:R-:W-:Y:S02]  /*b6a0*/  IMAD.MOV.U32 R86, RZ, RZ, 0x1f ;  /* 0x0000001fff567424 */ /* 0x000fe400078e00ff */
[----:B------:R-:W-:Y:S02]  /*b6b0*/  IMAD.MOV.U32 R87, RZ, RZ, -0x1 ;  /* 0xffffffffff577424 */ /* 0x000fe400078e00ff */
[----:B0-----:R-:W-:Y:S05]  /*b6c0*/  CALL.REL.NOINC `($__internal_2_$__cuda_sm70_shflsync_bfly_p) ;  /* 0x0000009000007944 */ /* 0x001fea0003c00000 */
[----:B-1----:R-:W-:Y:S01]  /*b6d0*/  FMNMX.FTZ R3, R5, R84, !PT ;  /* 0x0000005405037209 */ /* 0x002fe20007810000 */
[----:B0-----:R-:W-:Y:S01]  /*b6e0*/  IMAD.MOV.U32 R85, RZ, RZ, 0x4 ;  /* 0x00000004ff557424 */ /* 0x001fe200078e00ff */
[----:B------:R-:W-:Y:S01]  /*b6f0*/  MOV R82, 0xb740 ;  /* 0x0000b74000527802 */ /* 0x000fe20000000f00 */
[----:B------:R-:W-:Y:S02]  /*b700*/  IMAD.MOV.U32 R86, RZ, RZ, 0x1f ;  /* 0x0000001fff567424 */ /* 0x000fe400078e00ff */
[----:B------:R-:W-:Y:S02]  /*b710*/  IMAD.MOV.U32 R87, RZ, RZ, -0x1 ;  /* 0xffffffffff577424 */ /* 0x000fe400078e00ff */
[----:B------:R-:W-:Y:S02]  /*b720*/  IMAD.MOV.U32 R84, RZ, RZ, R3 ;  /* 0x000000ffff547224 */ /* 0x000fe400078e0003 */
[----:B------:R-:W-:Y:S05]  /*b730*/  CALL.REL.NOINC `($__internal_2_$__cuda_sm70_shflsync_bfly_p) ;  /* 0x0000002000007944 */ /* 0x000fea0003c00000 */
[----:B-1----:R-:W-:Y:S01]  /*b740*/  IMAD.MOV.U32 R6, RZ, RZ, R84 ;  /* 0x000000ffff067224 */ /* 0x002fe200078e0054 */
[----:B0-----:R-:W-:Y:S05]  /*b750*/  BRA `(.L_x_635) ;  /* 0xffffc43000007947 */ /* 0x001fea000383ffff */
        .weak           $__internal_2_$__cuda_sm70_shflsync_bfly_p
        .type           $__internal_2_$__cuda_sm70_shflsync_bfly_p,@function
        .size           $__internal_2_$__cuda_sm70_shflsync_bfly_p,(.L_x_4308 - $__internal_2_$__cuda_sm70_shflsync_bfly_p)
$__internal_2_$__cuda_sm70_shflsync_bfly_p:
[----:B------:R-:W-:Y:S01]  /*b760*/  IMAD.MOV.U32 R83, RZ, RZ, 0x0 ;  /* 0x00000000ff537424 */ /* 0x000fe200078e00ff */
[----:B------:R-:W-:Y:S04]  /*b770*/  WARPSYNC R87 ;  /* 0x0000005700007348 */ /* 0x000fe80003800000 */
[----:B------:R0:W1:Y:S01]  /*b780*/  SHFL.BFLY PT, R84, R84, R85, R86 ;  /* 0x0c00005554547389 */ /* 0x00006200000e0056 */
[----:B------:R-:W-:Y:S05]  /*b790*/  RET.REL.NODEC R82 `(_ZN4mmha33masked_multihead_attention_kernelItLi224ELi256ELi4ELi32ELi64ELb1ELb1EEEv26Multihead_attention_paramsIT_XT5_EE) ;  /* 0xffff486052007950 */ /* 0x000fea0003c3ffff */
.L_x_636:
        /* <DEDUP_REMOVED lines=14> */
.L_x_4308:


//--------------------- .text._ZN4mmha33masked_multihead_attention_kernelItLi224ELi256ELi1ELi32ELi256ELb1ELb0EEEv26Multihead_attention_paramsIT_XT5_EE --------------------------
	.section	.text._ZN4mmha33masked_multihead_attention_kernelItLi224ELi256ELi1ELi32ELi256ELb1ELb0EEEv26Multihead_attention_paramsIT_XT5_EE,"ax",@progbits
	.sectioninfo	@"SHI_REGISTERS=255"
	.align	128
        .global         _ZN4mmha33masked_multihead_attention_kernelItLi224ELi256ELi1ELi32ELi256ELb1ELb0EEEv26Multihead_attention_paramsIT_XT5_EE
        .type           _ZN4mmha33masked_multihead_attention_kernelItLi224ELi256ELi1ELi32ELi256ELb1ELb0EEEv26Multihead_attention_paramsIT_XT5_EE,@function
        .size           _ZN4mmha33masked_multihead_attention_kernelItLi224ELi256ELi1ELi32ELi256ELb1ELb0EEEv26Multihead_attention_paramsIT_XT5_EE,(.L_x_4309 - _ZN4mmha33masked_multihead_attention_kernelItLi224ELi256ELi1ELi32ELi256ELb1ELb0EEEv26Multihead_attention_paramsIT_XT5_EE)
        .other          _ZN4mmha33masked_multihead_attention_kernelItLi224ELi256ELi1ELi32ELi256ELb1ELb0EEEv26Multihead_attention_paramsIT_XT5_EE,@"STO_CUDA_ENTRY STV_DEFAULT"
_ZN4mmha33masked_multihead_attention_kernelItLi224ELi256ELi1ELi32ELi256ELb1ELb0EEEv26Multihead_attention_paramsIT_XT5_EE:
.text._ZN4mmha33masked_multihead_attention_kernelItLi224ELi256ELi1ELi32ELi256ELb1ELb0EEEv26Multihead_attention_paramsIT_XT5_EE:
        /* <DEDUP_REMOVED lines=12> */
.L_x_637:
        /* <DEDUP_REMOVED lines=28> */
[----:B------:R-:W2:Y:S06]  /*0280*/  LDG.E R11, [R4.64] ;  /* 0x00000024040b7981 */ /* 0x000eac000c1e1900 */
[----:B------:R-:W-:-:S05]  /*0290*/  @P1 IADD3 R3, R3, 0x1, RZ ;  /* 0x0000000103031810 */ /* 0x000fca0007ffe0ff */
[----:B------:R-:W-:-:S04]  /*02a0*/  IMAD.MOV.U32 R36, RZ, RZ, R3 ;  /* 0x000000ffff247224 */ /* 0x000fc800078e0003 */
[----:B------:R-:W-:Y:S01]  /*02b0*/  @!P3 IMAD.MOV R36, RZ, RZ, -R36 ;  /* 0x000000ffff24b224 */ /* 0x000fe200078e0a24 */
[----:B------:R-:W-:-:S05]  /*02c0*/  @!P2 LOP3.LUT R36, RZ, c[0x0][0x1d0], RZ, 0x33, !PT ;  /* 0x00007400ff24aa12 */ /* 0x000fca00078e33ff */
[----:B------:R-:W-:-:S05]  /*02d0*/  @P4 IMAD.WIDE R6, R36, R6, c[0x0][0x240] ;  /* 0x0000900024064625 */ /* 0x000fca00078e0206 */
[----:B------:R-:W3:Y:S01]  /*02e0*/  @P4 LDG.E R9, [R6.64] ;  /* 0x0000002406094981 */ /* 0x000ee2000c1e1900 */
[----:B------:R-:W-:-:S03]  /*02f0*/  ISETP.NE.U32.AND P3, PT, RZ, c[0x0][0x1f8], PT ;  /* 0x00007e00ff007a0c */ /* 0x000fc60003f65070 */
[----:B------:R-:W1:Y:S01]  /*0300*/  S2R R10, SR_CTAID.X ;  /* 0x00000000000a7919 */ /* 0x000e620000002500 */
[----:B------:R-:W-:Y:S02]  /*0310*/  ISETP.NE.AND.EX P3, PT, RZ, c[0x0][0x1fc], PT, P3 ;  /* 0x00007f00ff007a0c */ /* 0x000fe40003f65330 */
[C---:B0-----:R-:W-:Y:S02]  /*0320*/  ISETP.LT.AND P2, PT, R40.reuse, 0x20, P4 ;  /* 0x000000202800780c */ /* 0x041fe40002741270 */
[----:B------:R-:W-:Y:S01]  /*0330*/  SHF.R.S32.HI R8, RZ, 0x1f, R28 ;  /* 0x0000001fff087819 */ /* 0x000fe2000001141c */
[----:B------:R-:W-:Y:S01]  /*0340*/  IMAD.MOV.U32 R44, RZ, RZ, RZ ;  /* 0x000000ffff2c7224 */ /* 0x000fe200078e00ff */
[----:B------:R-:W-:-:S07]  /*0350*/  ISETP.GT.AND P0, PT, R40, 0x1b, PT ;  /* 0x0000001b2800780c */ /* 0x000fce0003f04270 */
[----:B------:R-:W-:-:S04]  /*0360*/  @P3 LEA R16, P4, R28, c[0x0][0x1f8], 0x2 ;  /* 0x00007e001c103a11 */ /* 0x000fc800078810ff */
[----:B------:R-:W-:-:S05]  /*0370*/  @P3 LEA.HI.X R17, R28, c[0x0][0x1fc], R8, 0x2, P4 ;  /* 0x00007f001c113a11 */ /* 0x000fca00020f1408 */
[----:B------:R0:W4:Y:S01]  /*0380*/  @P3 LDG.E R44, [R16.64] ;  /* 0x00000024102c3981 */ /* 0x000122000c1e1900 */
[----:B-1----:R-:W-:Y:S02]  /*0390*/  IMAD R12, R28, c[0x0][0x1d8], R10 ;  /* 0x000076001c0c7a24 */ /* 0x002fe400078e020a */
[----:B------:R-:W-:Y:S02]  /*03a0*/  IMAD.SHL.U32 R19, R40, 0x8, RZ ;  /* 0x0000000828137824 */ /* 0x000fe400078e00ff */
[----:B------:R-:W-:Y:S01]  /*03b0*/  IMAD R104, R12, 0xe0, RZ ;  /* 0x000000e00c687824 */ /* 0x000fe200078e02ff */
[----:B------:R-:W-:Y:S03]  /*03c0*/  STL [R1+0x270], R36 ;  /* 0x0002702401007387 */ /* 0x000fe60000100800 */
[----:B------:R-:W-:Y:S02]  /*03d0*/  IMAD.IADD R18, R104, 0x1, R19 ;  /* 0x0000000168127824 */ /* 0x000fe400078e0213 */
[----:B------:R-:W-:Y:S01]  /*03e0*/  @!P0 IMAD.MOV.U32 R12, RZ, RZ, 0x2 ;  /* 0x00000002ff0c8424 */ /* 0x000fe200078e00ff */
[----:B------:R-:W-:Y:S01]  /*03f0*/  CS2R R24, SRZ ;  /* 0x0000000000187805 */ /* 0x000fe2000001ff00 */
[----:B------:R-:W-:Y:S01]  /*0400*/  CS2R R26, SRZ ;  /* 0x00000000001a7805 */ /* 0x000fe2000001ff00 */
[----:B------:R-:W-:Y:S01]  /*0410*/  IMAD R0, R10, 0xe0, RZ ;  /* 0x000000e00a007824 */ /* 0x000fe200078e02ff */
[----:B------:R-:W-:-:S02]  /*0420*/  IABS R29, c[0x0][0x1d4] ;  /* 0x00007500001d7a13 */ /* 0x000fc40000000000 */
[----:B--2---:R-:W-:Y:S01]  /*0430*/  IADD3 R23, R11, -0x1, RZ ;  /* 0xffffffff0b177810 */ /* 0x004fe20007ffe0ff */
[----:B------:R-:W-:Y:S04]  /*0440*/  STL [R1+0x10], R11 ;  /* 0x0000100b01007387 */ /* 0x000fe80000100800 */
[----:B------:R-:W-:Y:S01]  /*0450*/  @!P0 IMAD.SHL.U32 R3, R23, 0x8, RZ ;  /* 0x0000000817038824 */ /* 0x000fe200078e00ff */
[----:B------:R-:W-:Y:S03]  /*0460*/  STL [R1+0x26c], R23 ;  /* 0x00026c1701007387 */ /* 0x000fe60000100800 */
[----:B------:R-:W-:-:S04]  /*0470*/  @!P0 IMAD R3, R18, c[0x0][0x1d4], R3 ;  /* 0x0000750012038a24 */ /* 0x000fc800078e0203 */
[----:B------:R-:W-:-:S05]  /*0480*/  @!P0 IMAD.WIDE R12, R3, R12, c[0x0][0x198] ;  /* 0x00006600030c8625 */ /* 0x000fca00078e020c */
[----:B------:R1:W5:Y:S01]  /*0490*/  @!P0 LDG.E.128 R24, [R12.64] ;  /* 0x000000240c188981 */ /* 0x000362000c1e1d00 */
[----:B---3--:R-:W-:-:S03]  /*04a0*/  @P2 IMAD R8, R9, c[0x0][0x1d8], R10 ;  /* 0x0000760009082a24 */ /* 0x008fc600078e020a */
[----:B------:R2:W-:Y:S01]  /*04b0*/  STL [R1+0x14], R9 ;  /* 0x0000140901007387 */ /* 0x0005e20000100800 */
[----:B------:R-:W-:Y:S02]  /*04c0*/  @P2 IMAD R8, R8, 0xe0, R19 ;  /* 0x000000e008082824 */ /* 0x000fe400078e0213 */
[----:B--2---:R-:W-:-:S04]  /*04d0*/  @P2 IMAD.MOV.U32 R9, RZ, RZ, 0x2 ;  /* 0x00000002ff092424 */ /* 0x004fc800078e00ff */
[----:B------:R-:W-:-:S06]  /*04e0*/  @P2 IMAD.WIDE R8, R8, R9, c[0x0][0x230] ;  /* 0x00008c0008082625 */ /* 0x000fcc00078e0209 */
[----:B------:R-:W5:Y:S01]  /*04f0*/  @P2 LDG.E.128 R8, [R8.64] ;  /* 0x0000002408082981 */ /* 0x000f62000c1e1d00 */
[----:B------:R-:W2:Y:S01]  /*0500*/  I2F.RP R3, R29 ;  /* 0x0000001d00037306 */ /* 0x000ea20000209400 */
[----:B------:R-:W-:-:S07]  /*0510*/  ISETP.EQ.U32.AND P1, PT, RZ, c[0x0][0x170], PT ;  /* 0x00005c00ff007a0c */ /* 0x000fce0003f22070 */
[----:B--2---:R-:W2:Y:S01]  /*0520*/  MUFU.RCP R3, R3 ;  /* 0x0000000300037308 */ /* 0x004ea20000001000 */
[----:B------:R-:W-:Y:S01]  /*0530*/  ISETP.EQ.OR.EX P1, PT, RZ, c[0x0][0x174], P0, P1 ;  /* 0x00005d00ff007a0c */ /* 0x000fe20000722710 */
[----:B------:R-:W-:Y:S01]  /*0540*/  IMAD.IADD R22, R0, 0x1, R19 ;  /* 0x0000000100167824 */ /* 0x000fe200078e0213 */
[----:B--2---:R-:W-:-:S05]  /*0550*/  IADD3 R20, R3, 0xffffffe, RZ ;  /* 0x0ffffffe03147810 */ /* 0x004fca0007ffe0ff */
[----:B------:R2:W0:Y:S06]  /*0560*/  F2I.FTZ.U32.TRUNC.NTZ R21, R20 ;  /* 0x0000001400157305 */ /* 0x00042c000021f000 */
[----:B------:R-:W-:Y:S01]  /*0570*/  @!P1 IMAD.MOV.U32 R15, RZ, RZ, 0x2 ;  /* 0x00000002ff0f9424 */ /* 0x000fe200078e00ff */
[----:B------:R-:W-:Y:S01]  /*0580*/  CS2R R4, SRZ ;  /* 0x0000000000047805 */ /* 0x000fe2000001ff00 */
[----:B------:R-:W-:Y:S02]  /*0590*/  CS2R R6, SRZ ;  /* 0x0000000000067805 */ /* 0x000fe4000001ff00 */
[----:B------:R-:W-:-:S04]  /*05a0*/  @!P1 IMAD.WIDE R14, R22, R15, c[0x0][0x170] ;  /* 0x00005c00160e9625 */ /* 0x000fc800078e020f */
[----:B--2---:R-:W-:Y:S01]  /*05b0*/  IMAD.MOV.U32 R20, RZ, RZ, RZ ;  /* 0x000000ffff147224 */ /* 0x004fe200078e00ff */
[----:B------:R2:W5:Y:S01]  /*05c0*/  @!P1 LDG.E.128 R4, [R14.64] ;  /* 0x000000240e049981 */ /* 0x000562000c1e1d00 */
[----:B0-----:R-:W-:-:S04]  /*05d0*/  IMAD.MOV R16, RZ, RZ, -R21 ;  /* 0x000000ffff107224 */ /* 0x001fc800078e0a15 */
[----:B--2---:R-:W-:Y:S01]  /*05e0*/  IMAD R15, R16, R29, RZ ;  /* 0x0000001d100f7224 */ /* 0x004fe200078e02ff */
[----:B------:R-:W-:-:S03]  /*05f0*/  IABS R16, R23 ;  /* 0x0000001700107213 */ /* 0x000fc60000000000 */
[----:B------:R-:W-:-:S06]  /*0600*/  IMAD.HI.U32 R21, R21, R15, R20 ;  /* 0x0000000f15157227 */ /* 0x000fcc00078e0014 */
[----:B------:R-:W-:-:S04]  /*0610*/  IMAD.HI.U32 R21, R21, R16, RZ ;  /* 0x0000001015157227 */ /* 0x000fc800078e00ff */
[----:B------:R-:W-:Y:S01]  /*0620*/  IMAD.MOV R21, RZ, RZ, -R21 ;  /* 0x000000ffff157224 */ /* 0x000fe200078e0a15 */
[----:B----4-:R1:W-:Y:S03]  /*0630*/  STL [R1+0x260], R44 ;  /* 0x0002602c01007387 */ /* 0x0103e60000100800 */
        /* <DEDUP_REMOVED lines=13> */
[----:B-1----:R-:W-:Y:S02]  /*0710*/  IMAD.MOV.U32 R12, RZ, RZ, 0x2 ;  /* 0x00000002ff0c7424 */ /* 0x002fe400078e00ff */
[----:B------:R-:W-:-:S03]  /*0720*/  IMAD.IADD R3, R3, 0x1, R19 ;  /* 0x0000000103037824 */ /* 0x000fc600078e0213 */
[----:B------:R-:W-:-:S13]  /*0730*/  ISETP.NE.AND P4, PT, R12, c[0x0][0x258], PT ;  /* 0x000096000c007a0c */ /* 0x000fda0003f85270 */
[----:B------:R-:W-:-:S05]  /*0740*/  @P4 IMAD.WIDE R12, R3, R12, c[0x0][0x168] ;  /* 0x00005a00030c4625 */ /* 0x000fca00078e020c */
[----:B------:R0:W5:Y:S01]  /*0750*/  @P4 LDG.E.128 R32, [R12.64] ;  /* 0x000000240c204981 */ /* 0x000162000c1e1d00 */
[----:B------:R-:W-:Y:S05]  /*0760*/  @P4 BRA `(.L_x_639) ;  /* 0x0000023000004947 */ /* 0x000fea0003800000 */
[----:B------:R-:W-:-:S04]  /*0770*/  IADD3 R14, P4, R3, c[0x0][0x168], RZ ;  /* 0x00005a00030e7a10 */ /* 0x000fc80007f9e0ff */
        /* <DEDUP_REMOVED lines=24> */
[----:B-----5:R-:W-:Y:S02]  /*0900*/  F2FP.PACK_AB R35, R21, R20 ;  /* 0x000000141523723e */ /* 0x020fe400000000ff */
        /* <DEDUP_REMOVED lines=9> */
.L_x_639:
[----:B-1----:R-:W-:Y:S05]  /*09a0*/  BSYNC B0 ;  /* 0x0000000000007941 */ /* 0x002fea0003800000 */
.L_x_638:
        /* <DEDUP_REMOVED lines=15> */
.L_x_641:
[----:B------:R-:W-:Y:S05]  /*0aa0*/  BSYNC B0 ;  /* 0x0000000000007941 */ /* 0x000fea0003800000 */
.L_x_640:
[----:B-1----:R-:W-:Y:S01]  /*0ab0*/  @!P1 IMAD.MOV R0, RZ, RZ, -R0 ;  /* 0x000000ffff009224 */ /* 0x002fe200078e0a00 */
        /* <DEDUP_REMOVED lines=11> */
.L_x_642:
        /* <DEDUP_REMOVED lines=13> */
[----:B-1----:R-:W-:-:S05]  /*0c40*/  IMAD.MOV.U32 R0, RZ, RZ, c[0x0][0x1e0] ;  /* 0x00007800ff007624 */ /* 0x002fca00078e00ff */
        /* <DEDUP_REMOVED lines=9> */
[----:B-1----:R-:W-:Y:S01]  /*0ce0*/  IADD3 R4, R0, 0xffffffe, RZ ;  /* 0x0ffffffe00047810 */ /* 0x002fe20007ffe0ff */
[----:B------:R-:W-:-:S05]  /*0cf0*/  IMAD.MOV R0, RZ, RZ, -R9 ;  /* 0x000000ffff007224 */ /* 0x000fca00078e0a09 */
[----:B------:R1:W3:Y:S02]  /*0d00*/  F2I.FTZ.U32.TRUNC.NTZ R5, R4 ;  /* 0x0000000400057305 */ /* 0x0002e4000021f000 */
[----:B-1----:R-:W-:Y:S02]  /*0d10*/  IMAD.MOV.U32 R4, RZ, RZ, RZ ;  /* 0x000000ffff047224 */ /* 0x002fe400078e00ff */
[----:B---3--:R-:W-:-:S04]  /*0d20*/  IMAD.MOV R6, RZ, RZ, -R5 ;  /* 0x000000ffff067224 */ /* 0x008fc800078e0a05 */
        /* <DEDUP_REMOVED lines=25> */
[----:B------:R1:W3:Y:S01]  /*0ec0*/  LDC.64 R14, c[0x4][R0] ;  /* 0x01000000000e7b82 */ /* 0x0002e20000000a00 */
[----:B------:R-:W-:Y:S02]  /*0ed0*/  IMAD.MOV.U32 R6, RZ, RZ, c[0x4][0xd0] ;  /* 0x01003400ff067624 */ /* 0x000fe400078e00ff */
[----:B------:R-:W-:Y:S02]  /*0ee0*/  IMAD.MOV.U32 R7, RZ, RZ, c[0x4][0xd4] ;  /* 0x01003500ff077624 */ /* 0x000fe400078e00ff */
[----:B------:R-:W-:-:S02]  /*0ef0*/  IMAD.MOV.U32 R8, RZ, RZ, 0x53f ;  /* 0x0000053fff087424 */ /* 0x000fc400078e00ff */
[----:B------:R-:W-:Y:S02]  /*0f00*/  IMAD.MOV.U32 R10, RZ, RZ, c[0x4][0xa8] ;  /* 0x01002a00ff0a7624 */ /* 0x000fe400078e00ff */
[----:B------:R-:W-:Y:S02]  /*0f10*/  IMAD.MOV.U32 R11, RZ, RZ, c[0x4][0xac] ;  /* 0x01002b00ff0b7624 */ /* 0x000fe400078e00ff */
[----:B0-----:R-:W-:Y:S02]  /*0f20*/  IMAD.MOV.U32 R12, RZ, RZ, 0x1 ;  /* 0x00000001ff0c7424 */ /* 0x001fe400078e00ff */
[----:B------:R-:W-:Y:S02]  /*0f30*/  IMAD.MOV.U32 R13, RZ, RZ, RZ ;  /* 0x000000ffff0d7224 */ /* 0x000fe400078e00ff */
[----:B-1----:R-:W-:Y:S01]  /*0f40*/  LEPC R16 ;  /* 0x000000000010734e */ /* 0x002fe20000000000 */
[----:B------:R-:W-:Y:S02]  /*0f50*/  MOV R3, 0xfc0 ;  /* 0x00000fc000037802 */ /* 0x000fe40000000f00 */
[----:B------:R-:W-:Y:S02]  /*0f60*/  MOV R20, 0xf40 ;  /* 0x00000f4000147802 */ /* 0x000fe40000000f00 */
[----:B------:R-:W-:-:S02]  /*0f70*/  MOV R21, 0x0 ;  /* 0x0000000000157802 */ /* 0x000fc40000000f00 */
[----:B------:R-:W-:Y:S02]  /*0f80*/  MOV R0, 0x0 ;  /* 0x0000000000007802 */ /* 0x000fe40000000f00 */
[----:B------:R-:W-:-:S04]  /*0f90*/  IADD3 R20, P0, P1, -R20, R3, R16 ;  /* 0x0000000314147210 */ /* 0x000fc8000791e110 */
[----:B------:R-:W-:-:S04]  /*0fa0*/  IADD3.X R21, ~R0, R21, R17, P0, P1 ;  /* 0x0000001500157210 */ /* 0x000fc800007e2511 */
[----:B--23--:R-:W-:Y:S05]  /*0fb0*/  CALL.ABS.NOINC R14 ;  /* 0x000000000e007343 */ /* 0x00cfea0003c00000 */
.L_x_645:
        /* <DEDUP_REMOVED lines=9> */
.L_x_646:
        /* <DEDUP_REMOVED lines=16> */
[----:B0-----:R-:W0:Y:S04]  /*1150*/  LDS.64 R12, [R4+0x440] ;  /* 0x00044000040c7984 */ /* 0x001e280000000a00 */
[----:B------:R-:W3:Y:S01]  /*1160*/  LDS.64 R14, [R37] ;  /* 0x00000000250e7984 */ /* 0x000ee20000000a00 */
[----:B0-----:R-:W-:-:S02]  /*1170*/  SHF.R.U64 R8, R12, 0x10, R13 ;  /* 0x000000100c087819 */ /* 0x001fc4000000120d */
[----:B------:R-:W-:Y:S02]  /*1180*/  SHF.R.U32.HI R6, RZ, 0x10, R13 ;  /* 0x00000010ff067819 */ /* 0x000fe4000001160d */
[--C-:B-1-3--:R-:W-:Y:S02]  /*1190*/  SHF.R.U64 R33, R14, 0x10, R15.reuse ;  /* 0x000000100e217819 */ /* 0x10afe4000000120f */
        /* <DEDUP_REMOVED lines=21> */
[----:B------:R-:W3:Y:S01]  /*12f0*/  I2F R7, R7 ;  /* 0x0000000700077306 */ /* 0x000ee20000201400 */
[----:B0-----:R-:W-:-:S04]  /*1300*/  FMUL.FTZ R5, R9, R12 ;  /* 0x0000000c09057220 */ /* 0x001fc80000410000 */
[----:B------:R-:W-:-:S03]  /*1310*/  FMUL.FTZ R10, R5, 13.28771209716796875 ;  /* 0x41549a78050a7820 */ /* 0x000fc60000410000 */
[----:B------:R-:W0:Y:S01]  /*1320*/  I2F R11, R11 ;  /* 0x0000000b000b7306 */ /* 0x000e220000201400 */
[----:B-1----:R-:W-:-:S04]  /*1330*/  FMUL.FTZ R6, R6, R12 ;  /* 0x0000000c06067220 */ /* 0x002fc80000410000 */
[----:B------:R-:W-:Y:S02]  /*1340*/  FMUL.FTZ R6, R6, 13.28771209716796875 ;  /* 0x41549a7806067820 */ /* 0x000fe40000410000 */
[-C--:B---3--:R-:W-:Y:S01]  /*1350*/  FMUL.FTZ R8, R7, R12.reuse ;  /* 0x0000000c07087220 */ /* 0x088fe20000410000 */
[----:B------:R-:W-:Y:S03]  /*1360*/  I2F R4, c[0x0][0x1ec] ;  /* 0x00007b0000047b06 */ /* 0x000fe60000201400 */
[----:B------:R-:W-:Y:S02]  /*1370*/  FMUL.FTZ R8, R8, 13.28771209716796875 ;  /* 0x41549a7808087820 */ /* 0x000fe40000410000 */
[----:B0-----:R-:W-:-:S03]  /*1380*/  FMUL.FTZ R5, R11, R12 ;  /* 0x0000000c0b057220 */ /* 0x001fc60000410000 */
[----:B------:R-:W0:Y:S01]  /*1390*/  MUFU.EX2 R13, -R6 ;  /* 0x80000006000d7308 */ /* 0x000e220000000800 */
[----:B------:R-:W-:-:S07]  /*13a0*/  FMUL.FTZ R9, R5, 13.28771209716796875 ;  /* 0x41549a7805097820 */ /* 0x000fce0000410000 */
[----:B------:R-:W1:Y:S08]  /*13b0*/  MUFU.EX2 R7, -R8 ;  /* 0x8000000800077308 */ /* 0x000e700000000800 */
[----:B------:R-:W3:Y:S01]  /*13c0*/  MUFU.EX2 R15, -R10 ;  /* 0x8000000a000f7308 */ /* 0x000ee20000000800 */
[----:B0-----:R-:W-:-:S04]  /*13d0*/  FMUL.FTZ R5, R4, R13 ;  /* 0x0000000d04057220 */ /* 0x001fc80000410000 */
[----:B------:R-:W-:-:S03]  /*13e0*/  FMUL.RZ R11, R5, 0.15915493667125701904 ;  /* 0x3e22f983050b7820 */ /* 0x000fc6000040c000 */
[----:B------:R-:W0:Y:S01]  /*13f0*/  MUFU.EX2 R9, -R9 ;  /* 0x8000000900097308 */ /* 0x000e220000000800 */
[----:B-1----:R-:W-:-:S04]  /*1400*/  FMUL.FTZ R7, R4, R7 ;  /* 0x0000000704077220 */ /* 0x002fc80000410000 */
[----:B------:R-:W-:Y:S02]  /*1410*/  FMUL.RZ R14, R7, 0.15915493667125701904 ;  /* 0x3e22f983070e7820 */ /* 0x000fe4000040c000 */
[C---:B---3--:R-:W-:Y:S01]  /*1420*/  FMUL.FTZ R7, R4.reuse, R15 ;  /* 0x0000000f04077220 */ /* 0x048fe20000410000 */
[----:B------:R-:W-:Y:S03]  /*1430*/  MUFU.SIN R6, R11 ;  /* 0x0000000b00067308 */ /* 0x000fe60000000400 */
[----:B------:R-:W-:Y:S02]  /*1440*/  FMUL.RZ R7, R7, 0.15915493667125701904 ;  /* 0x3e22f98307077820 */ /* 0x000fe4000040c000 */
[----:B0-----:R-:W-:-:S03]  /*1450*/  FMUL.FTZ R4, R4, R9 ;  /* 0x0000000904047220 */ /* 0x001fc60000410000 */
[----:B------:R0:W1:Y:S01]  /*1460*/  MUFU.COS R5, R11 ;  /* 0x0000000b00057308 */ /* 0x0000620000000000 */
[----:B------:R-:W-:Y:S01]  /*1470*/  FMUL.RZ R19, R4, 0.15915493667125701904 ;  /* 0x3e22f98304137820 */ /* 0x000fe2000040c000 */
[--C-:B------:R-:W-:Y:S02]  /*1480*/  HADD2.F32 R4, -RZ, R32.reuse.H1_H1 ;  /* 0x30000020ff047230 */ /* 0x100fe40000004100 */
[----:B------:R-:W-:-:S04]  /*1490*/  HADD2.F32 R32, -RZ, R32.H0_H0 ;  /* 0x20000020ff207230 */ /* 0x000fc80000004100 */
[----:B------:R-:W3:Y:S01]  /*14a0*/  MUFU.SIN R10, R14 ;  /* 0x0000000e000a7308 */ /* 0x000ee20000000400 */
[--C-:B0-----:R-:W-:Y:S02]  /*14b0*/  HADD2.F32 R11, -RZ, R33.reuse.H1_H1 ;  /* 0x30000021ff0b7230 */ /* 0x101fe40000004100 */
[----:B------:R-:W-:-:S05]  /*14c0*/  HADD2.F32 R33, -RZ, R33.H0_H0 ;  /* 0x20000021ff217230 */ /* 0x000fca0000004100 */
[----:B------:R-:W0:Y:S01]  /*14d0*/  MUFU.SIN R13, R7 ;  /* 0x00000007000d7308 */ /* 0x000e220000000400 */
[----:B-1----:R-:W-:-:S07]  /*14e0*/  FMUL.FTZ R9, R5, R4 ;  /* 0x0000000405097220 */ /* 0x002fce0000410000 */
[----:B------:R-:W1:Y:S08]  /*14f0*/  MUFU.SIN R16, R19 ;  /* 0x0000001300107308 */ /* 0x000e700000000400 */
[----:B------:R4:W5:Y:S08]  /*1500*/  MUFU.COS R8, R14 ;  /* 0x0000000e00087308 */ /* 0x0009700000000000 */
[----:B------:R2:W0:Y:S01]  /*1510*/  MUFU.COS R12, R7 ;  /* 0x00000007000c7308 */ /* 0x0004220000000000 */
[----:B----4-:R-:W-:-:S02]  /*1520*/  HADD2.F32 R14, -RZ, R34.H1_H1 ;  /* 0x30000022ff0e7230 */ /* 0x010fc40000004100 */
[----:B------:R-:W-:-:S05]  /*1530*/  HADD2.F32 R34, -RZ, R34.H0_H0 ;  /* 0x20000022ff227230 */ /* 0x000fca0000004100 */
[----:B------:R-:W4:Y:S01]  /*1540*/  MUFU.COS R15, R19 ;  /* 0x00000013000f7308 */ /* 0x000f220000000000 */
[----:B--2---:R-:W-:Y:S02]  /*1550*/  FMUL.FTZ R7, R6, R4 ;  /* 0x0000000406077220 */ /* 0x004fe40000410000 */
[----:B---3--:R-:W-:Y:S02]  /*1560*/  FMUL.FTZ R4, R10, R11 ;  /* 0x0000000b0a047220 */ /* 0x008fe40000410000 */
[-C--:B------:R-:W-:Y:S02]  /*1570*/  FFMA.FTZ R7, R5, R32.reuse, -R7 ;  /* 0x0000002005077223 */ /* 0x080fe40000010807 */
[----:B------:R-:W-:Y:S02]  /*1580*/  FFMA.FTZ R32, R6, R32, R9 ;  /* 0x0000002006207223 */ /* 0x000fe40000010009 */
[----:B0-----:R-:W-:Y:S02]  /*1590*/  FMUL.FTZ R5, R13, R14 ;  /* 0x0000000e0d057220 */ /* 0x001fe40000410000 */
[----:B-1----:R-:W-:Y:S01]  /*15a0*/  FMUL.FTZ R6, R16, R17 ;  /* 0x0000001110067220 */ /* 0x002fe20000410000 */
        /* <DEDUP_REMOVED lines=14> */
.L_x_650:
        /* <DEDUP_REMOVED lines=39> */
[----:B------:R-:W3:Y:S01]  /*1900*/  I2F R8, R8 ;  /* 0x0000000800087306 */ /* 0x000ee20000201400 */
[----:B0-----:R-:W-:-:S04]  /*1910*/  FMUL.FTZ R5, R5, R11 ;  /* 0x0000000b05057220 */ /* 0x001fc80000410000 */
[----:B------:R-:W-:-:S03]  /*1920*/  FMUL.FTZ R5, R5, 13.28771209716796875 ;  /* 0x41549a7805057820 */ /* 0x000fc60000410000 */
[----:B------:R-:W0:Y:S01]  /*1930*/  I2F R10, R10 ;  /* 0x0000000a000a7306 */ /* 0x000e220000201400 */
[----:B-1----:R-:W-:-:S04]  /*1940*/  FMUL.FTZ R7, R6, R11 ;  /* 0x0000000b06077220 */ /* 0x002fc80000410000 */
[----:B------:R-:W-:-:S03]  /*1950*/  FMUL.FTZ R7, R7, 13.28771209716796875 ;  /* 0x41549a7807077820 */ /* 0x000fc60000410000 */
[----:B------:R-:W-:Y:S01]  /*1960*/  I2F R4, R4 ;  /* 0x0000000400047306 */ /* 0x000fe20000201400 */
[----:B---3--:R-:W-:-:S04]  /*1970*/  FMUL.FTZ R6, R8, R11 ;  /* 0x0000000b08067220 */ /* 0x008fc80000410000 */
[----:B------:R-:W-:-:S03]  /*1980*/  FMUL.FTZ R9, R6, 13.28771209716796875 ;  /* 0x41549a7806097820 */ /* 0x000fc60000410000 */
[----:B------:R-:W1:Y:S01]  /*1990*/  MUFU.EX2 R5, -R5 ;  /* 0x8000000500057308 */ /* 0x000e620000000800 */
[----:B0-----:R-:W-:-:S04]  /*19a0*/  FMUL.FTZ R10, R10, R11 ;  /* 0x0000000b0a0a7220 */ /* 0x001fc80000410000 */
[----:B------:R-:W-:-:S03]  /*19b0*/  FMUL.FTZ R11, R10, 13.28771209716796875 ;  /* 0x41549a780a0b7820 */ /* 0x000fc60000410000 */
[----:B------:R-:W0:Y:S08]  /*19c0*/  MUFU.EX2 R7, -R7 ;  /* 0x8000000700077308 */ /* 0x000e300000000800 */
[----:B------:R-:W3:Y:S01]  /*19d0*/  MUFU.EX2 R9, -R9 ;  /* 0x8000000900097308 */ /* 0x000ee20000000800 */
[----:B-1----:R-:W-:-:S04]  /*19e0*/  FMUL.FTZ R6, R4, R5 ;  /* 0x0000000504067220 */ /* 0x002fc80000410000 */
[----:B------:R-:W-:-:S03]  /*19f0*/  FMUL.RZ R13, R6, 0.15915493667125701904 ;  /* 0x3e22f983060d7820 */ /* 0x000fc6000040c000 */
[----:B------:R-:W1:Y:S01]  /*1a00*/  MUFU.EX2 R11, -R11 ;  /* 0x8000000b000b7308 */ /* 0x000e620000000800 */
[----:B0-----:R-:W-:-:S04]  /*1a10*/  FMUL.FTZ R8, R4, R7 ;  /* 0x0000000704087220 */ /* 0x001fc80000410000 */
[----:B------:R-:W-:-:S03]  /*1a20*/  FMUL.RZ R8, R8, 0.15915493667125701904 ;  /* 0x3e22f98308087820 */ /* 0x000fc6000040c000 */
[----:B------:R-:W0:Y:S01]  /*1a30*/  MUFU.COS R5, R13 ;  /* 0x0000000d00057308 */ /* 0x000e220000000000 */
[----:B---3--:R-:W-:-:S04]  /*1a40*/  FMUL.FTZ R7, R4, R9 ;  /* 0x0000000904077220 */ /* 0x008fc80000410000 */
[----:B------:R-:W-:-:S03]  /*1a50*/  FMUL.RZ R9, R7, 0.15915493667125701904 ;  /* 0x3e22f98307097820 */ /* 0x000fc6000040c000 */
[----:B------:R3:W4:Y:S01]  /*1a60*/  MUFU.SIN R6, R13 ;  /* 0x0000000d00067308 */ /* 0x0007220000000400 */
[----:B-1----:R-:W-:-:S04]  /*1a70*/  FMUL.FTZ R4, R4, R11 ;  /* 0x0000000b04047220 */ /* 0x002fc80000410000 */
[----:B------:R-:W-:-:S03]  /*1a80*/  FMUL.RZ R21, R4, 0.15915493667125701904 ;  /* 0x3e22f98304157820 */ /* 0x000fc6000040c000 */
[----:B------:R-:W1:Y:S01]  /*1a90*/  MUFU.SIN R12, R8 ;  /* 0x00000008000c7308 */ /* 0x000e620000000400 */
        /* <DEDUP_REMOVED lines=13> */
[----:B------:R-:W2:Y:S01]  /*1b70*/  MUFU.SIN R19, R21 ;  /* 0x0000001500137308 */ /* 0x000ea20000000400 */
[----:B0-----:R-:W-:-:S02]  /*1b80*/  FMUL.FTZ R9, R6, R8 ;  /* 0x0000000806097220 */ /* 0x001fc40000410000 */
[-C--:B-1----:R-:W-:Y:S02]  /*1b90*/  FMUL.FTZ R8, R12, R13.reuse ;  /* 0x0000000d0c087220 */ /* 0x082fe40000410000 */
        /* <DEDUP_REMOVED lines=21> */
[----:B--2---:R-:W-:Y:S01]  /*1cf0*/  FMUL.FTZ R12, R38, R19 ;  /* 0x00000013260c7220 */ /* 0x004fe20000410000 */
        /* <DEDUP_REMOVED lines=11> */
.L_x_653:
[----:B------:R-:W-:Y:S05]  /*1db0*/  BSYNC B2 ;  /* 0x0000000000027941 */ /* 0x000fea0003800000 */
.L_x_652:
        /* <DEDUP_REMOVED lines=16> */
.L_x_651:
[----:B------:R-:W-:Y:S05]  /*1ec0*/  BSYNC B1 ;  /* 0x0000000000017941 */ /* 0x000fea0003800000 */
.L_x_649:
        /* <DEDUP_REMOVED lines=16> */
.L_x_648:
[----:B------:R-:W-:Y:S05]  /*1fd0*/  BSYNC B0 ;  /* 0x0000000000007941 */ /* 0x000fea0003800000 */
.L_x_647:
[----:B------:R-:W-:Y:S06]  /*1fe0*/  BAR.SYNC.DEFER_BLOCKING 0x0 ;  /* 0x0000000000007b1d */ /* 0x000fec0000010000 */
[----:B------:R-:W-:Y:S01]  /*1ff0*/  BSSY B0, `(.L_x_654) ;  /* 0x0000005000007945 */ /* 0x000fe20003800000 */
[----:B------:R-:W-:Y:S05]  /*2000*/  @!P6 BRA `(.L_x_655) ;  /* 0x000000300000e947 */ /* 0x000fea0003800000 */
[----:B------:R-:W-:Y:S01]  /*2010*/  ISETP.NE.AND P0, PT, RZ, c[0x0][0x1ec], PT ;  /* 0x00007b00ff007a0c */ /* 0x000fe20003f05270 */
[----:B-1----:R1:W3:-:S12]  /*2020*/  LDS.128 R32, [R0] ;  /* 0x0000000000207984 */ /* 0x0022d80000000c00 */
[----:B------:R1:W4:Y:S02]  /*2030*/  @!P0 LDS.128 R24, [R3] ;  /* 0x0000000003188984 */ /* 0x0003240000000c00 */
.L_x_655:
[----:B------:R-:W-:Y:S05]  /*2040*/  BSYNC B0 ;  /* 0x0000000000007941 */ /* 0x000fea0003800000 */
.L_x_654:
[----:B------:R-:W-:Y:S06]  /*2050*/  BAR.SYNC.DEFER_BLOCKING 0x0 ;  /* 0x0000000000007b1d */ /* 0x000fec0000010000 */
[----:B------:R-:W-:Y:S05]  /*2060*/  BRA `(.L_x_644) ;  /* 0x00000aa000007947 */ /* 0x000fea0003800000 */
.L_x_643:
[----:B------:R-:W-:Y:S01]  /*2070*/  ISETP.NE.AND P0, PT, RZ, c[0x0][0x1ec], PT ;  /* 0x00007b00ff007a0c */ /* 0x000fe20003f05270 */
[----:B------:R-:W-:Y:S01]  /*2080*/  BSSY B0, `(.L_x_644) ;  /* 0x00000a8000007945 */ /* 0x000fe20003800000 */
[----:B-1----:R-:W-:-:S11]  /*2090*/  IADD3 R0, -R44, c[0x0][0x1ec], RZ ;  /* 0x00007b002c007a10 */ /* 0x002fd60007ffe1ff */
[----:B------:R-:W-:Y:S05]  /*20a0*/  @!P0 BRA `(.L_x_656) ;  /* 0x0000045000008947 */ /* 0x000fea0003800000 */
[----:B------:R-:W-:-:S13]  /*20b0*/  ISETP.GE.AND P0, PT, R19, c[0x0][0x1e0], PT ;  /* 0x0000780013007a0c */ /* 0x000fda0003f06270 */
[----:B------:R-:W-:Y:S05]  /*20c0*/  @P0 BRA `(.L_x_657) ;  /* 0x00000a3000000947 */ /* 0x000fea0003800000 */
[----:B------:R-:W1:Y:S01]  /*20d0*/  I2F R7, c[0x0][0x1e0] ;  /* 0x0000780000077b06 */ /* 0x000e620000201400 */
[C---:B------:R-:W-:Y:S01]  /*20e0*/  IADD3 R4, R19.reuse, 0x2, RZ ;  /* 0x0000000213047810 */ /* 0x040fe20007ffe0ff */
[--C-:B------:R-:W-:Y:S01]  /*20f0*/  HADD2.F32 R16, -RZ, R33.reuse.H1_H1 ;  /* 0x30000021ff107230 */ /* 0x100fe20000004100 */
[C---:B------:R-:W-:Y:S01]  /*2100*/  IADD3 R6, R19.reuse, 0x4, RZ ;  /* 0x0000000413067810 */ /* 0x040fe20007ffe0ff */
[----:B------:R-:W-:Y:S01]  /*2110*/  HADD2.F32 R33, -RZ, R33.H0_H0 ;  /* 0x20000021ff217230 */ /* 0x000fe20000004100 */
[----:B------:R-:W-:Y:S01]  /*2120*/  IADD3 R8, R19, 0x6, RZ ;  /* 0x0000000613087810 */ /* 0x000fe20007ffe0ff */
[--C-:B------:R-:W-:Y:S02]  /*2130*/  HADD2.F32 R17, -RZ, R35.reuse.H1_H1 ;  /* 0x30000023ff117230 */ /* 0x100fe40000004100 */
[----:B------:R-:W-:Y:S01]  /*2140*/  I2F R3, R19 ;  /* 0x0000001300037306 */ /* 0x000fe20000201400 */
[----:B------:R-:W-:-:S07]  /*2150*/  HADD2.F32 R35, -RZ, R35.H0_H0 ;  /* 0x20000023ff237230 */ /* 0x000fce0000004100 */
[----:B-1----:R-:W1:Y:S08]  /*2160*/  MUFU.RCP R9, R7 ;  /* 0x0000000700097308 */ /* 0x002e700000001000 */
[----:B------:R-:W3:Y:S08]  /*2170*/  I2F R4, R4 ;  /* 0x0000000400047306 */ /* 0x000ef00000201400 */
[----:B------:R-:W4:Y:S01]  /*2180*/  I2F R6, R6 ;  /* 0x0000000600067306 */ /* 0x000f220000201400 */
[----:B-1----:R-:W-:-:S04]  /*2190*/  FMUL.FTZ R3, R3, R9 ;  /* 0x0000000903037220 */ /* 0x002fc80000410000 */
[----:B------:R-:W-:-:S03]  /*21a0*/  FMUL.FTZ R3, R3, 13.28771209716796875 ;  /* 0x41549a7803037820 */ /* 0x000fc60000410000 */
[----:B------:R-:W1:Y:S01]  /*21b0*/  I2F R8, R8 ;  /* 0x0000000800087306 */ /* 0x000e620000201400 */
[----:B---3--:R-:W-:-:S04]  /*21c0*/  FMUL.FTZ R5, R4, R9 ;  /* 0x0000000904057220 */ /* 0x008fc80000410000 */
[----:B------:R-:W-:Y:S02]  /*21d0*/  FMUL.FTZ R5, R5, 13.28771209716796875 ;  /* 0x41549a7805057820 */ /* 0x000fe40000410000 */
[-C--:B----4-:R-:W-:Y:S01]  /*21e0*/  FMUL.FTZ R7, R6, R9.reuse ;  /* 0x0000000906077220 */ /* 0x090fe20000410000 */
[----:B------:R-:W-:Y:S03]  /*21f0*/  I2F R0, R0 ;  /* 0x0000000000007306 */ /* 0x000fe60000201400 */
[----:B------:R-:W-:Y:S02]  /*2200*/  FMUL.FTZ R7, R7, 13.28771209716796875 ;  /* 0x41549a7807077820 */ /* 0x000fe40000410000 */
[----:B-1----:R-:W-:-:S03]  /*2210*/  FMUL.FTZ R4, R8, R9 ;  /* 0x0000000908047220 */ /* 0x002fc60000410000 */
[----:B------:R-:W1:Y:S01]  /*2220*/  MUFU.EX2 R3, -R3 ;  /* 0x8000000300037308 */ /* 0x000e620000000800 */
[----:B------:R-:W-:-:S07]  /*2230*/  FMUL.FTZ R8, R4, 13.28771209716796875 ;  /* 0x41549a7804087820 */ /* 0x000fce0000410000 */
[----:B------:R-:W3:Y:S08]  /*2240*/  MUFU.EX2 R5, -R5 ;  /* 0x8000000500057308 */ /* 0x000ef00000000800 */
[----:B------:R-:W4:Y:S01]  /*2250*/  MUFU.EX2 R7, -R7 ;  /* 0x8000000700077308 */ /* 0x000f220000000800 */
[----:B-1----:R-:W-:-:S04]  /*2260*/  FMUL.FTZ R4, R0, R3 ;  /* 0x0000000300047220 */ /* 0x002fc80000410000 */
[----:B0-----:R-:W-:-:S03]  /*2270*/  FMUL.RZ R12, R4, 0.15915493667125701904 ;  /* 0x3e22f983040c7820 */ /* 0x001fc6000040c000 */
[----:B------:R0:W1:Y:S01]  /*2280*/  MUFU.EX2 R9, -R8 ;  /* 0x8000000800097308 */ /* 0x0000620000000800 */
[----:B---3--:R-:W-:-:S04]  /*2290*/  FMUL.FTZ R6, R0, R5 ;  /* 0x0000000500067220 */ /* 0x008fc80000410000 */
[----:B------:R-:W-:Y:S02]  /*22a0*/  FMUL.RZ R14, R6, 0.15915493667125701904 ;  /* 0x3e22f983060e7820 */ /* 0x000fe4000040c000 */
[C---:B----4-:R-:W-:Y:S01]  /*22b0*/  FMUL.FTZ R5, R0.reuse, R7 ;  /* 0x0000000700057220 */ /* 0x050fe20000410000 */
[----:B------:R-:W-:Y:S01]  /*22c0*/  MUFU.COS R3, R12 ;  /* 0x0000000c00037308 */ /* 0x000fe20000000000 */
[--C-:B0-----:R-:W-:Y:S02]  /*22d0*/  HADD2.F32 R8, -RZ, R32.reuse.H1_H1 ;  /* 0x30000020ff087230 */ /* 0x101fe40000004100 */
[----:B------:R-:W-:Y:S01]  /*22e0*/  FMUL.RZ R5, R5, 0.15915493667125701904 ;  /* 0x3e22f98305057820 */ /* 0x000fe2000040c000 */
[----:B------:R-:W-:Y:S01]  /*22f0*/  HADD2.F32 R32, -RZ, R32.H0_H0 ;  /* 0x20000020ff207230 */ /* 0x000fe20000004100 */
[----:B-1----:R-:W-:-:S03]  /*2300*/  FMUL.FTZ R0, R0, R9 ;  /* 0x0000000900007220 */ /* 0x002fc60000410000 */
[----:B------:R-:W0:Y:S01]  /*2310*/  MUFU.SIN R4, R12 ;  /* 0x0000000c00047308 */ /* 0x000e220000000400 */
[----:B------:R-:W-:-:S07]  /*2320*/  FMUL.RZ R15, R0, 0.15915493667125701904 ;  /* 0x3e22f983000f7820 */ /* 0x000fce000040c000 */
[----:B------:R-:W-:Y:S08]  /*2330*/  MUFU.COS R6, R14 ;  /* 0x0000000e00067308 */ /* 0x000ff00000000000 */
[----:B------:R1:W3:Y:S01]  /*2340*/  MUFU.SIN R7, R14 ;  /* 0x0000000e00077308 */ /* 0x0002e20000000400 */
[----:B0-----:R-:W-:-:S04]  /*2350*/  FMUL.FTZ R0, R4, R8 ;  /* 0x0000000804007220 */ /* 0x001fc80000410000 */
[----:B------:R-:W-:-:S03]  /*2360*/  FFMA.FTZ R0, R3, R32, -R0 ;  /* 0x0000002003007223 */ /* 0x000fc60000010800 */
[----:B------:R-:W-:Y:S01]  /*2370*/  MUFU.COS R10, R5 ;  /* 0x00000005000a7308 */ /* 0x000fe20000000000 */
[--C-:B-1----:R-:W-:Y:S02]  /*2380*/  HADD2.F32 R14, -RZ, R34.reuse.H1_H1 ;  /* 0x30000022ff0e7230 */ /* 0x102fe40000004100 */
[----:B------:R-:W-:-:S05]  /*2390*/  HADD2.F32 R34, -RZ, R34.H0_H0 ;  /* 0x20000022ff227230 */ /* 0x000fca0000004100 */
[----:B------:R0:W1:Y:S01]  /*23a0*/  MUFU.SIN R11, R5 ;  /* 0x00000005000b7308 */ /* 0x0000620000000400 */
        /* <DEDUP_REMOVED lines=21> */
.L_x_656:
        /* <DEDUP_REMOVED lines=9> */
[----:B------:R3:W-:Y:S01]  /*2590*/  I2F R4, R19 ;  /* 0x0000001300047306 */ /* 0x0007e20000201400 */
[----:B------:R-:W-:Y:S02]  /*25a0*/  HADD2.F32 R34, -RZ, R34.H0_H0 ;  /* 0x20000022ff227230 */ /* 0x000fe40000004100 */
[----:B------:R-:W-:-:S02]  /*25b0*/  HADD2.F32 R23, -RZ, R35.H1_H1 ;  /* 0x30000023ff177230 */ /* 0x000fc40000004100 */
[----:B------:R-:W-:Y:S02]  /*25c0*/  HADD2.F32 R36, -RZ, R27.H1_H1 ;  /* 0x3000001bff247230 */ /* 0x000fe40000004100 */
[----:B------:R-:W-:Y:S01]  /*25d0*/  HADD2.F32 R35, -RZ, R35.H0_H0 ;  /* 0x20000023ff237230 */ /* 0x000fe20000004100 */
[----:B-1----:R-:W1:Y:S01]  /*25e0*/  MUFU.RCP R3, R3 ;  /* 0x0000000300037308 */ /* 0x002e620000001000 */
[--C-:B---3--:R-:W-:Y:S02]  /*25f0*/  HADD2.F32 R19, -RZ, R26.reuse.H1_H1 ;  /* 0x3000001aff137230 */ /* 0x108fe40000004100 */
[----:B------:R-:W-:Y:S02]  /*2600*/  HADD2.F32 R26, -RZ, R26.H0_H0 ;  /* 0x2000001aff1a7230 */ /* 0x000fe40000004100 */
[----:B------:R-:W-:-:S03]  /*2610*/  HADD2.F32 R27, -RZ, R27.H0_H0 ;  /* 0x2000001bff1b7230 */ /* 0x000fc60000004100 */
[----:B------:R-:W3:Y:S08]  /*2620*/  I2F R6, R6 ;  /* 0x0000000600067306 */ /* 0x000ef00000201400 */
[----:B------:R-:W4:Y:S01]  /*2630*/  I2F R10, R10 ;  /* 0x0000000a000a7306 */ /* 0x000f220000201400 */
[----:B-1----:R-:W-:-:S04]  /*2640*/  FMUL.FTZ R4, R4, R3 ;  /* 0x0000000304047220 */ /* 0x002fc80000410000 */
[----:B------:R-:W-:-:S03]  /*2650*/  FMUL.FTZ R4, R4, 13.28771209716796875 ;  /* 0x41549a7804047820 */ /* 0x000fc60000410000 */
[----:B0-----:R-:W0:Y:S01]  /*2660*/  I2F R12, R11 ;  /* 0x0000000b000c7306 */ /* 0x001e220000201400 */
[----:B---3--:R-:W-:-:S04]  /*2670*/  FMUL.FTZ R7, R6, R3 ;  /* 0x0000000306077220 */ /* 0x008fc80000410000 */
[----:B------:R-:W-:-:S03]  /*2680*/  FMUL.FTZ R8, R7, 13.28771209716796875 ;  /* 0x41549a7807087820 */ /* 0x000fc60000410000 */
[----:B------:R-:W-:Y:S01]  /*2690*/  I2F R0, R0 ;  /* 0x0000000000007306 */ /* 0x000fe20000201400 */
[----:B----4-:R-:W-:-:S04]  /*26a0*/  FMUL.FTZ R7, R10, R3 ;  /* 0x000000030a077220 */ /* 0x010fc80000410000 */
[----:B------:R-:W-:-:S03]  /*26b0*/  FMUL.FTZ R6, R7, 13.28771209716796875 ;  /* 0x41549a7807067820 */ /* 0x000fc60000410000 */
[----:B------:R-:W1:Y:S01]  /*26c0*/  MUFU.EX2 R5, -R4 ;  /* 0x8000000400057308 */ /* 0x000e620000000800 */
[----:B0-----:R-:W-:-:S04]  /*26d0*/  FMUL.FTZ R12, R12, R3 ;  /* 0x000000030c0c7220 */ /* 0x001fc80000410000 */
[----:B------:R-:W-:-:S03]  /*26e0*/  FMUL.FTZ R12, R12, 13.28771209716796875 ;  /* 0x41549a780c0c7820 */ /* 0x000fc60000410000 */
[----:B------:R-:W0:Y:S08]  /*26f0*/  MUFU.EX2 R9, -R8 ;  /* 0x8000000800097308 */ /* 0x000e300000000800 */
[----:B------:R3:W4:Y:S01]  /*2700*/  MUFU.EX2 R3, -R6 ;  /* 0x8000000600037308 */ /* 0x0007220000000800 */
[----:B-1----:R-:W-:-:S04]  /*2710*/  FMUL.FTZ R5, R0, R5 ;  /* 0x0000000500057220 */ /* 0x002fc80000410000 */
        /* <DEDUP_REMOVED lines=11> */
[--C-:B-1----:R-:W-:Y:S02]  /*27d0*/  HADD2.F32 R12, -RZ, R33.reuse.H1_H1 ;  /* 0x30000021ff0c7230 */ /* 0x102fe40000004100 */
[----:B------:R0:W1:Y:S01]  /*27e0*/  MUFU.COS R7, R5 ;  /* 0x0000000500077308 */ /* 0x0000620000000000 */
[----:B-----5:R-:W-:Y:S01]  /*27f0*/  FMUL.FTZ R11, R0, R11 ;  /* 0x0000000b000b7220 */ /* 0x020fe20000410000 */
[----:B------:R-:W-:-:S03]  /*2800*/  HADD2.F32 R33, -RZ, R33.H0_H0 ;  /* 0x20000021ff217230 */ /* 0x000fc60000004100 */
[----:B------:R-:W-:-:S03]  /*2810*/  FMUL.RZ R20, R11, 0.15915493667125701904 ;  /* 0x3e22f9830b147820 */ /* 0x000fc6000040c000 */
[----:B------:R-:W3:Y:S01]  /*2820*/  MUFU.SIN R8, R9 ;  /* 0x0000000900087308 */ /* 0x000ee20000000400 */
[C---:B0-----:R-:W-:Y:S02]  /*2830*/  FMUL.FTZ R5, R4.reuse, R3 ;  /* 0x0000000304057220 */ /* 0x041fe40000410000 */
[----:B------:R-:W-:-:S05]  /*2840*/  FMUL.FTZ R0, R4, R6 ;  /* 0x0000000604007220 */ /* 0x000fca0000410000 */
[----:B------:R0:W4:Y:S01]  /*2850*/  MUFU.COS R13, R9 ;  /* 0x00000009000d7308 */ /* 0x0001220000000000 */
[----:B-1----:R-:W-:-:S07]  /*2860*/  FFMA.FTZ R0, R7, R24, -R0 ;  /* 0x0000001807007223 */ /* 0x002fce0000010800 */
[----:B------:R-:W1:Y:S01]  /*2870*/  MUFU.SIN R16, R10 ;  /* 0x0000000a00107308 */ /* 0x000e620000000400 */
        /* <DEDUP_REMOVED lines=18> */
[-C--:B-1----:R-:W-:Y:S01]  /*29a0*/  FMUL.FTZ R8, R16, R17.reuse ;  /* 0x0000001110087220 */ /* 0x082fe20000410000 */
        /* <DEDUP_REMOVED lines=21> */
.L_x_657:
[----:B------:R-:W-:Y:S05]  /*2b00*/  BSYNC B0 ;  /* 0x0000000000007941 */ /* 0x000fea0003800000 */
.L_x_644:
[----:B------:R-:W-:Y:S01]  /*2b10*/  ISETP.GT.AND P0, PT, R40, 0x1f, PT ;  /* 0x0000001f2800780c */ /* 0x000fe20003f04270 */
[----:B------:R-:W-:Y:S01]  /*2b20*/  BSSY B0, `(.L_x_658) ;  /* 0x000001f000007945 */ /* 0x000fe20003800000 */
[----:B-1----:R-:W-:-:S11]  /*2b30*/  IMAD.MOV.U32 R0, RZ, RZ, RZ ;  /* 0x000000ffff007224 */ /* 0x002fd600078e00ff */
[----:B------:R-:W-:Y:S05]  /*2b40*/  @P0 BRA `(.L_x_659) ;  /* 0x000001c000000947 */ /* 0x000fea0003800000 */
[----:B------:R-:W-:Y:S01]  /*2b50*/  ISETP.NE.AND P1, PT, RZ, c[0x0][0x1ec], PT ;  /* 0x00007b00ff007a0c */ /* 0x000fe20003f25270 */
[----:B0--34-:R-:W-:Y:S01]  /*2b60*/  HMUL2 R12, R33, R25 ;  /* 0x00000019210c7232 */ /* 0x019fe20000000000 */
        /* <DEDUP_REMOVED lines=16> */
.L_x_803:
[----:B---3--:R-:W-:Y:S01]  /*2c70*/  FADD.FTZ R9, R6, R0 ;  /* 0x0000000006097221 */ /* 0x008fe20000010000 */
[----:B------:R-:W-:Y:S05]  /*2c80*/  BRA.DIV ~URZ, `(.L_x_661) ;  /* 0x0000a9d27f007947 */ /* 0x000fea000b800000 */
[----:B------:R-:W3:Y:S02]  /*2c90*/  SHFL.BFLY PT, R0, R9, 0x8, 0x1f ;  /* 0x0d001f0009007f89 */ /* 0x000ee400000e0000 */
[----:B---3--:R-:W-:-:S05]  /*2ca0*/  FADD.FTZ R0, R9, R0 ;  /* 0x0000000009007221 */ /* 0x008fca0000010000 */
[----:B------:R-:W3:Y:S02]  /*2cb0*/  SHFL.BFLY PT, R3, R0, 0x4, 0x1f ;  /* 0x0c801f0000037f89 */ /* 0x000ee400000e0000 */
[----:B---3--:R-:W-:-:S05]  /*2cc0*/  FADD.FTZ R3, R0, R3 ;  /* 0x0000000300037221 */ /* 0x008fca0000010000 */
[----:B0-----:R-:W0:Y:S02]  /*2cd0*/  SHFL.BFLY PT, R4, R3, 0x2, 0x1f ;  /* 0x0c401f0003047f89 */ /* 0x001e2400000e0000 */
[----:B01----:R-:W-:-:S05]  /*2ce0*/  FADD.FTZ R6, R3, R4 ;  /* 0x0000000403067221 */ /* 0x003fca0000010000 */
[----:B------:R0:W1:Y:S02]  /*2cf0*/  SHFL.BFLY PT, R5, R6, 0x1, 0x1f ;  /* 0x0c201f0006057f89 */ /* 0x00006400000e0000 */
.L_x_804:
[----:B-1----:R-:W-:Y:S02]  /*2d00*/  FADD.FTZ R0, R5, R6 ;  /* 0x0000000605007221 */ /* 0x002fe40000010000 */
.L_x_659:
[----:B------:R-:W-:Y:S05]  /*2d10*/  BSYNC B0 ;  /* 0x0000000000007941 */ /* 0x000fea0003800000 */
.L_x_658:
[----:B--2---:R-:W2:Y:S04]  /*2d20*/  LDL R3, [R1+0x10] ;  /* 0x0000100001037983 */ /* 0x004ea80000100800 */
[----:B------:R-:W1:Y:S04]  /*2d30*/  S2R R9, SR_TID.X ;  /* 0x0000000000097919 */ /* 0x000e680000002100 */
[----:B------:R0:W5:Y:S04]  /*2d40*/  LDL R10, [R1+0x26c] ;  /* 0x00026c00010a7983 */ /* 0x0001680000100800 */
[----:B------:R-:W4:Y:S01]  /*2d50*/  S2R R8, SR_CTAID.X ;  /* 0x0000000000087919 */ /* 0x000f220000002500 */
[----:B-1----:R-:W-:-:S02]  /*2d60*/  ISETP.NE.AND P0, PT, R9, RZ, PT ;  /* 0x000000ff0900720c */ /* 0x002fc40003f05270 */
[----:B0-2---:R-:W-:Y:S01]  /*2d70*/  IADD3 R7, R3, -c[0x0][0x1d4], RZ ;  /* 0x8000750003077a10 */ /* 0x005fe20007ffe0ff */
[----:B------:R-:W-:-:S03]  /*2d80*/  IMAD.MOV.U32 R3, RZ, RZ, -0x800001 ;  /* 0xff7fffffff037424 */ /* 0x000fc600078e00ff */
[----:B------:R-:W-:Y:S02]  /*2d90*/  IMNMX R7, RZ, R7, !PT ;  /* 0x00000007ff077217 */ /* 0x000fe40007800200 */
[----:B------:R0:W-:Y:S05]  /*2da0*/  STL [R1+0x18], R3 ;  /* 0x0000180301007387 */ /* 0x0001ea0000100800 */
[----:B------:R-:W-:Y:S05]  /*2db0*/  @P0 BRA `(.L_x_662) ;  /* 0x0000013000000947 */ /* 0x000fea0003800000 */
[----:B----4-:R-:W-:Y:S01]  /*2dc0*/  FMUL.FTZ R0, R0, c[0x0][0x1f0] ;  /* 0x00007c0000007a20 */ /* 0x010fe20000410000 */
[----:B------:R-:W-:Y:S01]  /*2dd0*/  ISETP.NE.U32.AND P0, PT, RZ, c[0x0][0x218], PT ;  /* 0x00008600ff007a0c */ /* 0x000fe20003f05070 */
[----:B-----5:R-:W-:-:S03]  /*2de0*/  IMAD.IADD R6, R10, 0x1, -R7 ;  /* 0x000000010a067824 */ /* 0x020fc600078e0a07 */
[----:B------:R1:W-:Y:S01]  /*2df0*/  STL [R1+0x18], R0 ;  /* 0x0000180001007387 */ /* 0x0003e20000100800 */
[----:B------:R-:W-:-:S13]  /*2e00*/  ISETP.NE.AND.EX P0, PT, RZ, c[0x0][0x21c], PT, P0 ;  /* 0x00008700ff007a0c */ /* 0x000fda0003f05300 */
[----:B------:R-:W-:Y:S05]  /*2e10*/  @!P0 BRA `(.L_x_663) ;  /* 0x000000b000008947 */ /* 0x000fea0003800000 */
[----:B01----:R-:W2:Y:S01]  /*2e20*/  LDL R3, [R1+0x260] ;  /* 0x0002600001037983 */ /* 0x003ea20000100800 */
[----:B------:R-:W-:Y:S02]  /*2e30*/  IMAD.MOV.U32 R11, RZ, RZ, R0 ;  /* 0x000000ffff0b7224 */ /* 0x000fe400078e0000 */
[----:B------:R-:W-:Y:S02]  /*2e40*/  IMAD.MOV.U32 R4, RZ, RZ, 0x2 ;  /* 0x00000002ff047424 */ /* 0x000fe400078e00ff */
[----:B--2---:R-:W-:-:S04]  /*2e50*/  IMAD.IADD R0, R10, 0x1, -R3 ;  /* 0x000000010a007824 */ /* 0x004fc800078e0a03 */
[----:B------:R-:W-:-:S04]  /*2e60*/  IMAD R3, R8, c[0x0][0x220], R0 ;  /* 0x0000880008037a24 */ /* 0x000fc800078e0200 */
[----:B------:R-:W-:-:S04]  /*2e70*/  IMAD R3, R3, c[0x0][0x220], R0 ;  /* 0x0000880003037a24 */ /* 0x000fc800078e0200 */
[----:B------:R-:W-:-:S06]  /*2e80*/  IMAD.WIDE R4, R3, R4, c[0x0][0x218] ;  /* 0x0000860003047625 */ /* 0x000fcc00078e0204 */
[----:B------:R-:W2:Y:S02]  /*2e90*/  LDG.E.U16 R4, [R4.64] ;  /* 0x0000002404047981 */ /* 0x000ea4000c1e1500 */
[----:B--2---:R-:W-:-:S05]  /*2ea0*/  HADD2.F32 R0, -RZ, R4.H0_H0 ;  /* 0x20000004ff007230 */ /* 0x004fca0000004100 */
[----:B------:R-:W-:-:S05]  /*2eb0*/  FADD.FTZ R11, R11, R0 ;  /* 0x000000000b0b7221 */ /* 0x000fca0000010000 */
[----:B------:R0:W-:Y:S02]  /*2ec0*/  STL [R1+0x18], R11 ;  /* 0x0000180b01007387 */ /* 0x0001e40000100800 */
.L_x_663:
[----:B-1----:R-:W2:Y:S04]  /*2ed0*/  LDL R0, [R1+0x18] ;  /* 0x0000180001007983 */ /* 0x002ea80000100800 */
[----:B--2---:R1:W-:Y:S02]  /*2ee0*/  STS [R6.X4+0x440], R0 ;  /* 0x0004400006007388 */ /* 0x0043e40000004800 */
.L_x_662:
[----:B----4-:R-:W-:Y:S02]  /*2ef0*/  WARPSYNC 0xffffffff ;  /* 0xffffffff00007948 */ /* 0x010fe40003800000 */
[----:B------:R-:W-:Y:S06]  /*2f00*/  BAR.SYNC.DEFER_BLOCKING 0x0 ;  /* 0x0000000000007b1d */ /* 0x000fec0000010000 */
[----:B------:R-:W-:-:S02]  /*2f10*/  ULDC UR4, c[0x0][0x1ec] ;  /* 0x00007b0000047ab9 */ /* 0x000fc40000000800 */
[----:B------:R-:W-:-:S06]  /*2f20*/  UISETP.NE.AND UP0, UPT, URZ, UR4, UPT ;  /* 0x000000043f00728c */ /* 0x000fcc000bf05270 */
[----:B------:R-:W-:Y:S01]  /*2f30*/  PLOP3.LUT P2, PT, PT, PT, UP0, 0x80, 0x0 ;  /* 0x000000000000781c */ /* 0x000fe20003f4f008 */
[----:B------:R-:W2:Y:S04]  /*2f40*/  LDS.128 R20, [0x40] ;  /* 0x00004000ff147984 */ /* 0x000ea80000000c00 */
[----:B------:R-:W4:Y:S04]  /*2f50*/  LDS.128 R16, [0x50] ;  /* 0x00005000ff107984 */ /* 0x000f280000000c00 */
[----:B------:R-:W0:Y:S04]  /*2f60*/  LDS.128 R12, [0x60] ;  /* 0x00006000ff0c7984 */ /* 0x000e280000000c00 */
[----:B--2---:R-:W-:Y:S04]  /*2f70*/  STL.64 [R1+0x250], R20 ;  /* 0x0002501401007387 */ /* 0x004fe80000100a00 */
[----:B------:R-:W-:Y:S04]  /*2f80*/  STL.64 [R1+0x258], R22 ;  /* 0x0002581601007387 */ /* 0x000fe80000100a00 */
[----:B------:R-:W2:Y:S04]  /*2f90*/  LDS.128 R20, [0x70] ;  /* 0x00007000ff147984 */ /* 0x000ea80000000c00 */
[----:B----4-:R-:W-:Y:S04]  /*2fa0*/  STL.64 [R1+0x240], R16 ;  /* 0x0002401001007387 */ /* 0x010fe80000100a00 */
[----:B------:R-:W-:Y:S04]  /*2fb0*/  STL.64 [R1+0x248], R18 ;  /* 0x0002481201007387 */ /* 0x000fe80000100a00 */
[----:B------:R-:W4:Y:S04]  /*2fc0*/  LDS.128 R16, [0x80] ;  /* 0x00008000ff107984 */ /* 0x000f280000000c00 */
[----:B0-----:R-:W-:Y:S04]  /*2fd0*/  STL.64 [R1+0x230], R12 ;  /* 0x0002300c01007387 */ /* 0x001fe80000100a00 */
[----:B------:R-:W-:Y:S04]  /*2fe0*/  STL.64 [R1+0x238], R14 ;  /* 0x0002380e01007387 */ /* 0x000fe80000100a00 */
        /* <DEDUP_REMOVED lines=64> */
[----:B--2---:R2:W-:Y:S04]  /*33f0*/  STL.64 [R1+0xd0], R20 ;  /* 0x0000d01401007387 */ /* 0x0045e80000100a00 */
[----:B------:R2:W-:Y:S04]  /*3400*/  STL.64 [R1+0xd8], R22 ;  /* 0x0000d81601007387 */ /* 0x0005e80000100a00 */
[----:B----4-:R2:W-:Y:S04]  /*3410*/  STL.64 [R1+0xc0], R16 ;  /* 0x0000c01001007387 */ /* 0x0105e80000100a00 */
[----:B------:R2:W-:Y:S04]  /*3420*/  STL.64 [R1+0xc8], R18 ;  /* 0x0000c81201007387 */ /* 0x0005e80000100a00 */
[----:B0-----:R2:W-:Y:S04]  /*3430*/  STL.64 [R1+0xb0], R12 ;  /* 0x0000b00c01007387 */ /* 0x0015e80000100a00 */
[----:B------:R2:W-:Y:S01]  /*3440*/  STL.64 [R1+0xb8], R14 ;  /* 0x0000b80e01007387 */ /* 0x0005e20000100a00 */
[----:B------:R-:W-:Y:S05]  /*3450*/  @P2 BRA `(.L_x_664) ;  /* 0x000002a000002947 */ /* 0x000fea0003800000 */
[----:B--2---:R-:W0:Y:S04]  /*3460*/  LDS.128 R16, [0x240] ;  /* 0x00024000ff107984 */ /* 0x004e280000000c00 */
[----:B------:R-:W2:Y:S04]  /*3470*/  LDS.128 R12, [0x250] ;  /* 0x00025000ff0c7984 */ /* 0x000ea80000000c00 */
[----:B------:R-:W4:Y:S04]  /*3480*/  LDS.128 R20, [0x260] ;  /* 0x00026000ff147984 */ /* 0x000f280000000c00 */
[----:B------:R-:W-:Y:S04]  /*3490*/  LDS.128 R248, [0x290] ;  /* 0x00029000fff87984 */ /* 0x000fe80000000c00 */
[----:B------:R-:W-:Y:S04]  /*34a0*/  LDS.128 R244, [0x2a0] ;  /* 0x0002a000fff47984 */ /* 0x000fe80000000c00 */
[----:B------:R-:W-:Y:S04]  /*34b0*/  LDS.128 R240, [0x2b0] ;  /* 0x0002b000fff07984 */ /* 0x000fe80000000c00 */
[----:B------:R-:W-:Y:S04]  /*34c0*/  LDS.128 R236, [0x2c0] ;  /* 0x0002c000ffec7984 */ /* 0x000fe80000000c00 */
[----:B------:R-:W-:Y:S04]  /*34d0*/  LDS.128 R232, [0x2d0] ;  /* 0x0002d000ffe87984 */ /* 0x000fe80000000c00 */
[----:B------:R-:W-:Y:S04]  /*34e0*/  LDS.128 R24, [0x300] ;  /* 0x00030000ff187984 */ /* 0x000fe80000000c00 */
[----:B------:R-:W-:Y:S04]  /*34f0*/  LDS.128 R28, [0x310] ;  /* 0x00031000ff1c7984 */ /* 0x000fe80000000c00 */
[----:B0-----:R-:W-:Y:S04]  /*3500*/  STL.64 [R1+0x50], R16 ;  /* 0x0000501001007387 */ /* 0x001fe80000100a00 */
[----:B------:R-:W-:Y:S04]  /*3510*/  STL.64 [R1+0x58], R18 ;  /* 0x0000581201007387 */ /* 0x000fe80000100a00 */
[----:B------:R-:W0:Y:S04]  /*3520*/  LDS.128 R16, [0x270] ;  /* 0x00027000ff107984 */ /* 0x000e280000000c00 */
[----:B--2---:R-:W-:Y:S04]  /*3530*/  STL.64 [R1+0x40], R12 ;  /* 0x0000400c01007387 */ /* 0x004fe80000100a00 */
[----:B------:R-:W-:Y:S04]  /*3540*/  STL.64 [R1+0x48], R14 ;  /* 0x0000480e01007387 */ /* 0x000fe80000100a00 */
[----:B------:R-:W2:Y:S04]  /*3550*/  LDS.128 R12, [0x280] ;  /* 0x00028000ff0c7984 */ /* 0x000ea80000000c00 */
[----:B----4-:R4:W-:Y:S04]  /*3560*/  STL.64 [R1+0x30], R20 ;  /* 0x0000301401007387 */ /* 0x0109e80000100a00 */
[----:B------:R4:W-:Y:S04]  /*3570*/  STL.64 [R1+0x38], R22 ;  /* 0x0000381601007387 */ /* 0x0009e80000100a00 */
[----:B------:R-:W1:Y:S04]  /*3580*/  LDS.128 R20, [0x2f0] ;  /* 0x0002f000ff147984 */ /* 0x000e680000000c00 */
[----:B---3--:R-:W3:Y:S04]  /*3590*/  LDS.128 R32, [0x320] ;  /* 0x00032000ff207984 */ /* 0x008ee80000000c00 */
[----:B------:R-:W1:Y:S04]  /*35a0*/  LDS.128 R36, [0x330] ;  /* 0x00033000ff247984 */ /* 0x000e680000000c00 */
[----:B------:R-:W1:Y:S04]  /*35b0*/  LDS.128 R40, [0x340] ;  /* 0x00034000ff287984 */ /* 0x000e680000000c00 */
[----:B0-----:R4:W-:Y:S04]  /*35c0*/  STL.64 [R1+0x20], R16 ;  /* 0x0000201001007387 */ /* 0x0019e80000100a00 */
        /* <DEDUP_REMOVED lines=17> */
[----:B--2---:R4:W-:Y:S04]  /*36e0*/  STL.64 [R1], R12 ;  /* 0x0000000c01007387 */ /* 0x0049e80000100a00 */
[----:B------:R4:W-:Y:S02]  /*36f0*/  STL.64 [R1+0x8], R14 ;  /* 0x0000080e01007387 */ /* 0x0009e40000100a00 */
.L_x_664:
[----:B-1-3--:R-:W1:Y:S01]  /*3700*/  LDS.128 R108, [0x1f0] ;  /* 0x0001f000ff6c7984 */ /* 0x00ae620000000c00 */
[--C-:B-----5:R-:W-:Y:S01]  /*3710*/  IADD3 R0, R10, 0x1f, -R7.reuse ;  /* 0x0000001f0a007810 */ /* 0x120fe20007ffe807 */
[----:B------:R-:W-:Y:S01]  /*3720*/  IMAD.IADD R6, R9, 0x1, R7 ;  /* 0x0000000109067824 */ /* 0x000fe200078e0207 */
[----:B------:R-:W-:Y:S01]  /*3730*/  BSSY B0, `(.L_x_665) ;  /* 0x0000642000007945 */ /* 0x000fe20003800000 */
[----:B--2-4-:R-:W2:Y:S01]  /*3740*/  LDS.128 R12, [0x200] ;  /* 0x00020000ff0c7984 */ /* 0x014ea20000000c00 */
[----:B------:R-:W-:-:S03]  /*3750*/  SHF.R.S32.HI R3, RZ, 0x1f, R0 ;  /* 0x0000001fff037819 */ /* 0x000fc60000011400 */
[----:B------:R-:W3:Y:S01]  /*3760*/  LDS.128 R112, [0x210] ;  /* 0x00021000ff707984 */ /* 0x000ee20000000c00 */
[----:B------:R-:W-:Y:S01]  /*3770*/  LEA.HI R0, R3, R0, RZ, 0x5 ;  /* 0x0000000003007211 */ /* 0x000fe200078f28ff */
[----:B------:R-:W-:-:S03]  /*3780*/  IMAD R3, R105, c[0x0][0x1d0], R8 ;  /* 0x0000740069037a24 */ /* 0x000fc600078e0208 */
[----:B------:R-:W-:-:S05]  /*3790*/  LOP3.LUT R0, R0, 0xffffffe0, RZ, 0xc0, !PT ;  /* 0xffffffe000007812 */ /* 0x000fca00078ec0ff */
[----:B------:R-:W-:-:S05]  /*37a0*/  IMAD.IADD R4, R0, 0x1, R7 ;  /* 0x0000000100047824 */ /* 0x000fca00078e0207 */
[----:B------:R-:W-:Y:S01]  /*37b0*/  ISETP.GE.AND P0, PT, R6, R4, PT ;  /* 0x000000040600720c */ /* 0x000fe20003f06270 */
[----:B-1----:R-:W-:Y:S04]  /*37c0*/  STL.64 [R1+0xa0], R108 ;  /* 0x0000a06c01007387 */ /* 0x002fe80000100a00 */
[----:B------:R-:W-:Y:S04]  /*37d0*/  STL.64 [R1+0xa8], R110 ;  /* 0x0000a86e01007387 */ /* 0x000fe80000100a00 */
[----:B------:R-:W1:Y:S04]  /*37e0*/  LDS.128 R108, [0x220] ;  /* 0x00022000ff6c7984 */ /* 0x000e680000000c00 */
[----:B--2---:R-:W-:Y:S04]  /*37f0*/  STL.64 [R1+0x90], R12 ;  /* 0x0000900c01007387 */ /* 0x004fe80000100a00 */
[----:B------:R-:W-:Y:S04]  /*3800*/  STL.64 [R1+0x98], R14 ;  /* 0x0000980e01007387 */ /* 0x000fe80000100a00 */
[----:B------:R-:W2:Y:S04]  /*3810*/  LDS.128 R12, [0x230] ;  /* 0x00023000ff0c7984 */ /* 0x000ea80000000c00 */
[----:B---3--:R3:W-:Y:S04]  /*3820*/  STL.64 [R1+0x80], R112 ;  /* 0x0000807001007387 */ /* 0x0087e80000100a00 */
[----:B------:R3:W-:Y:S04]  /*3830*/  STL.64 [R1+0x88], R114 ;  /* 0x0000887201007387 */ /* 0x0007e80000100a00 */
[----:B-1----:R3:W-:Y:S04]  /*3840*/  STL.64 [R1+0x70], R108 ;  /* 0x0000706c01007387 */ /* 0x0027e80000100a00 */
[----:B------:R3:W-:Y:S04]  /*3850*/  STL.64 [R1+0x78], R110 ;  /* 0x0000786e01007387 */ /* 0x0007e80000100a00 */
[----:B--2---:R3:W-:Y:S04]  /*3860*/  STL.64 [R1+0x60], R12 ;  /* 0x0000600c01007387 */ /* 0x0047e80000100a00 */
[----:B------:R3:W-:Y:S04]  /*3870*/  STL.64 [R1+0x68], R14 ;  /* 0x0000680e01007387 */ /* 0x0007e80000100a00 */
[----:B------:R3:W-:Y:S01]  /*3880*/  STL [R1+0x264], R4 ;  /* 0x0002640401007387 */ /* 0x0007e20000100800 */
[----:B------:R-:W-:Y:S05]  /*3890*/  @P0 BRA `(.L_x_666) ;  /* 0x000062b000000947 */ /* 0x000fea0003800000 */
[----:B------:R-:W-:Y:S01]  /*38a0*/  IABS R0, c[0x0][0x1d4] ;  /* 0x0000750000007a13 */ /* 0x000fe20000000000 */
[----:B------:R-:W-:-:S04]  /*38b0*/  IMAD R3, R3, 0xe0, RZ ;  /* 0x000000e003037824 */ /* 0x000fc800078e02ff */
[----:B------:R-:W-:Y:S02]  /*38c0*/  IMAD.MOV.U32 R8, RZ, RZ, R0 ;  /* 0x000000ffff087224 */ /* 0x000fe400078e0000 */
[----:B------:R-:W-:Y:S02]  /*38d0*/  IMAD R3, R3, c[0x0][0x1d4], RZ ;  /* 0x0000750003037a24 */ /* 0x000fe400078e02ff */
[----:B---3--:R-:W1:Y:S08]  /*38e0*/  I2F.RP R4, R8 ;  /* 0x0000000800047306 */ /* 0x008e700000209400 */
[----:B-1----:R-:W1:Y:S02]  /*38f0*/  MUFU.RCP R4, R4 ;  /* 0x0000000400047308 */ /* 0x002e640000001000 */
[----:B-1----:R-:W-:-:S06]  /*3900*/  IADD3 R4, R4, 0xffffffe, RZ ;  /* 0x0ffffffe04047810 */ /* 0x002fcc0007ffe0ff */
[----:B------:R1:W2:Y:S02]  /*3910*/  F2I.FTZ.U32.TRUNC.NTZ R5, R4 ;  /* 0x0000000400057305 */ /* 0x0002a4000021f000 */
[----:B-1----:R-:W-:Y:S02]  /*3920*/  IMAD.MOV.U32 R4, RZ, RZ, RZ ;  /* 0x000000ffff047224 */ /* 0x002fe400078e00ff */
[----:B--2---:R-:W-:-:S04]  /*3930*/  IMAD.MOV R0, RZ, RZ, -R5 ;  /* 0x000000ffff007224 */ /* 0x004fc800078e0a05 */
[----:B------:R-:W-:-:S04]  /*3940*/  IMAD R0, R0, R8, RZ ;  /* 0x0000000800007224 */ /* 0x000fc800078e02ff */
[----:B------:R-:W-:Y:S01]  /*3950*/  IMAD.HI.U32 R4, R5, R0, R4 ;  /* 0x0000000005047227 */ /* 0x000fe200078e0004 */
[----:B------:R-:W-:-:S03]  /*3960*/  SHF.R.S32.HI R5, RZ, 0x1f, R3 ;  /* 0x0000001fff057819 */ /* 0x000fc60000011403 */
[----:B------:R-:W-:Y:S01]  /*3970*/  IMAD R0, R104, c[0x0][0x1d4], RZ ;  /* 0x0000750068007a24 */ /* 0x000fe200078e02ff */
[----:B------:R1:W-:Y:S02]  /*3980*/  STL [R1+0x268], R4 ;  /* 0x0002680401007387 */ /* 0x0003e40000100800 */
[----:B-1----:R-:W-:Y:S02]  /*3990*/  IMAD.MOV.U32 R4, RZ, RZ, R6 ;  /* 0x000000ffff047224 */ /* 0x002fe400078e0006 */
[----:B------:R-:W-:Y:S02]  /*39a0*/  SHF.R.S32.HI R6, RZ, 0x1f, R0 ;  /* 0x0000001fff067819 */ /* 0x000fe40000011400 */
.L_x_733:
[----:B------:R-:W2:Y:S04]  /*39b0*/  LDL R228, [R1+0x268] ;  /* 0x0002680001e47983 */ /* 0x000ea80000100800 */
[----:B------:R-:W1:Y:S01]  /*39c0*/  S2R R6, SR_CTAID.Y ;  /* 0x0000000000067919 */ /* 0x000e620000002600 */
[----:B------:R-:W-:-:S03]  /*39d0*/  ISETP.NE.U32.AND P0, PT, RZ, c[0x0][0x200], PT ;  /* 0x00008000ff007a0c */ /* 0x000fc60003f05070 */
[----:B------:R-:W3:Y:S01]  /*39e0*/  LDL R11, [R1+0x26c] ;  /* 0x00026c00010b7983 */ /* 0x000ee20000100800 */
[----:B------:R-:W-:-:S03]  /*39f0*/  ISETP.NE.AND.EX P0, PT, RZ, c[0x0][0x204], PT, P0 ;  /* 0x00008100ff007a0c */ /* 0x000fc60003f05300 */
[----:B-----5:R4:W5:Y:S10]  /*3a00*/  LDL R229, [R1+0x14] ;  /* 0x0000140001e57983 */ /* 0x0209740000100800 */
[----:B------:R-:W-:Y:S01]  /*3a10*/  @P0 SHF.R.S32.HI R9, RZ, 0x1f, R4 ;  /* 0x0000001fff090819 */ /* 0x000fe20000011404 */
[----:B-1----:R-:W-:-:S05]  /*3a20*/  @P0 IMAD R8, R6, c[0x0][0x1d4], RZ ;  /* 0x0000750006080a24 */ /* 0x002fca00078e02ff */
[--C-:B------:R-:W-:Y:S02]  /*3a30*/  @P0 SHF.R.S32.HI R6, RZ, 0x1f, R8.reuse ;  /* 0x0000001fff060819 */ /* 0x100fe40000011408 */
[----:B------:R-:W-:-:S04]  /*3a40*/  @P0 IADD3 R8, P1, P3, R4, c[0x0][0x200], R8 ;  /* 0x0000800004080a10 */ /* 0x000fc80007b3e008 */
[----:B------:R-:W-:-:S05]  /*3a50*/  @P0 IADD3.X R9, R9, c[0x0][0x204], R6, P1, P3 ;  /* 0x0000810009090a10 */ /* 0x000fca0000fe6406 */
[----:B------:R1:W3:Y:S01]  /*3a60*/  @P0 LDG.E.U8 R6, [R8.64] ;  /* 0x0000002408060981 */ /* 0x0002e2000c1e1100 */
[----:B------:R-:W-:Y:S02]  /*3a70*/  IABS R10, c[0x0][0x1d4] ;  /* 0x00007500000a7a13 */ /* 0x000fe40000000000 */
[----:B------:R-:W-:Y:S02]  /*3a80*/  ISETP.GE.AND P3, PT, R4, RZ, PT ;  /* 0x000000ff0400720c */ /* 0x000fe40003f66270 */
[----:B------:R-:W-:Y:S02]  /*3a90*/  ISETP.NE.AND P4, PT, RZ, c[0x0][0x1d4], PT ;  /* 0x00007500ff007a0c */ /* 0x000fe40003f85270 */
[----:B-1----:R-:W-:Y:S01]  /*3aa0*/  IABS R8, R4 ;  /* 0x0000000400087213 */ /* 0x002fe20000000000 */
[----:B------:R-:W1:Y:S01]  /*3ab0*/  S2R R230, SR_CTAID.X ;  /* 0x0000000000e67919 */ /* 0x000e620000002500 */
[----:B------:R-:W-:Y:S03]  /*3ac0*/  BSSY B1, `(.L_x_667) ;  /* 0x000003a000017945 */ /* 0x000fe60003800000 */
[----:B--2---:R-:W-:Y:S01]  /*3ad0*/  IMAD.HI.U32 R9, R228, R8, RZ ;  /* 0x00000008e4097227 */ /* 0x004fe200078e00ff */
[----:B------:R-:W-:-:S03]  /*3ae0*/  IABS R228, c[0x0][0x1d4] ;  /* 0x0000750000e47a13 */ /* 0x000fc60000000000 */
[----:B------:R-:W-:-:S04]  /*3af0*/  IMAD.MOV R9, RZ, RZ, -R9 ;  /* 0x000000ffff097224 */ /* 0x000fc800078e0a09 */
[----:B------:R-:W-:-:S05]  /*3b00*/  IMAD R8, R10, R9, R8 ;  /* 0x000000090a087224 */ /* 0x000fca00078e0208 */
[----:B------:R-:W-:-:S13]  /*3b10*/  ISETP.GT.U32.AND P1, PT, R228, R8, PT ;  /* 0x00000008e400720c */ /* 0x000fda0003f24070 */
[----:B------:R-:W-:-:S05]  /*3b20*/  @!P1 IMAD.IADD R8, R8, 0x1, -R10 ;  /* 0x0000000108089824 */ /* 0x000fca00078e0a0a */
[----:B------:R-:W-:-:S13]  /*3b30*/  ISETP.GT.U32.AND P1, PT, R228, R8, PT ;  /* 0x00000008e400720c */ /* 0x000fda0003f24070 */
[----:B------:R-:W-:Y:S01]  /*3b40*/  @!P1 IMAD.IADD R8, R8, 0x1, -R10 ;  /* 0x0000000108089824 */ /* 0x000fe200078e0a0a */
[----:B---3--:R-:W-:Y:S02]  /*3b50*/  ISETP.GE.AND P1, PT, R4, R11, PT ;  /* 0x0000000b0400720c */ /* 0x008fe40003f26270 */
[----:B------:R-:W-:Y:S01]  /*3b60*/  ISETP.NE.AND P0, PT, R6, RZ, P0 ;  /* 0x000000ff0600720c */ /* 0x000fe20000705270 */
[----:B------:R-:W-:-:S04]  /*3b70*/  IMAD.MOV.U32 R6, RZ, RZ, R8 ;  /* 0x000000ffff067224 */ /* 0x000fc800078e0008 */
[----:B------:R-:W-:Y:S01]  /*3b80*/  @!P3 IMAD.MOV R6, RZ, RZ, -R6 ;  /* 0x000000ffff06b224 */ /* 0x000fe200078e0a06 */
[----:B------:R-:W-:-:S05]  /*3b90*/  @!P4 LOP3.LUT R6, RZ, c[0x0][0x1d4], RZ, 0x33, !PT ;  /* 0x00007500ff06ca12 */ /* 0x000fca00078e33ff */
[----:B------:R-:W-:Y:S05]  /*3ba0*/  @P1 BRA `(.L_x_668) ;  /* 0x000002b000001947 */ /* 0x000fea0003800000 */
[----:B-1--4-:R-:W-:Y:S01]  /*3bb0*/  IMAD.MOV.U32 R11, RZ, RZ, c[0x0][0x1d4] ;  /* 0x00007500ff0b7624 */ /* 0x012fe200078e00ff */
[----:B------:R-:W-:Y:S01]  /*3bc0*/  CS2R R106, SRZ ;  /* 0x00000000006a7805 */ /* 0x000fe2000001ff00 */
[----:B------:R-:W-:Y:S01]  /*3bd0*/  IMAD.SHL.U32 R228, R6, 0x8, RZ ;  /* 0x0000000806e47824 */ /* 0x000fe200078e00ff */
[----:B------:R-:W-:Y:S01]  /*3be0*/  CS2R R104, SRZ ;  /* 0x0000000000687805 */ /* 0x000fe2000001ff00 */
[----:B------:R-:W-:-:S05]  /*3bf0*/  IMAD R11, R11, 0xe0, RZ ;  /* 0x000000e00b0b7824 */ /* 0x000fca00078e02ff */
[----:B------:R-:W-:-:S13]  /*3c00*/  ISETP.GE.AND P3, PT, R228, R11, PT ;  /* 0x0000000be400720c */ /* 0x000fda0003f66270 */
        /* <DEDUP_REMOVED lines=9> */
[----:B-1----:R1:W-:Y:S04]  /*3ca0*/  STL [R1+0x27c], R4 ;  /* 0x00027c0401007387 */ /* 0x0023e80000100800 */
[----:B-1----:R-:W2:Y:S04]  /*3cb0*/  LDL R4, [R1+0x50] ;  /* 0x0000500001047983 */ /* 0x002ea80000100800 */
[----:B------:R1:W-:Y:S01]  /*3cc0*/  STL [R1+0x278], R3 ;  /* 0x0002780301007387 */ /* 0x0003e20000100800 */
[----:B------:R-:W-:-:S03]  /*3cd0*/  ISETP.NE.AND P5, PT, R2, RZ, PT ;  /* 0x000000ff0200720c */ /* 0x000fc60003fa5270 */
[----:B------:R-:W3:Y:S04]  /*3ce0*/  LDL R231, [R1+0x58] ;  /* 0x0000580001e77983 */ /* 0x000ee80000100800 */
[----:B------:R-:W4:Y:S04]  /*3cf0*/  LDL R252, [R1+0x5c] ;  /* 0x00005c0001fc7983 */ /* 0x000f280000100800 */
[----:B-1----:R-:W3:Y:S02]  /*3d00*/  LDL R3, [R1+0x54] ;  /* 0x0000540001037983 */ /* 0x002ee40000100800 */
[----:B-----5:R-:W-:-:S02]  /*3d10*/  @P5 IMAD R8, R229, c[0x0][0x1d8], R230 ;  /* 0x00007600e5085a24 */ /* 0x020fc400078e02e6 */
[----:B------:R-:W-:Y:S02]  /*3d20*/  @P5 IMAD.MOV.U32 R9, RZ, RZ, 0x2 ;  /* 0x00000002ff095424 */ /* 0x000fe400078e00ff */
[----:B------:R-:W-:-:S04]  /*3d30*/  @P5 IMAD R8, R8, 0xe0, RZ ;  /* 0x000000e008085824 */ /* 0x000fc800078e02ff */
[----:B------:R-:W-:-:S06]  /*3d40*/  @P5 IMAD.WIDE R8, R8, R9, c[0x0][0x230] ;  /* 0x00008c0008085625 */ /* 0x000fcc00078e0209 */
[----:B------:R-:W4:Y:S01]  /*3d50*/  @P5 LDG.E.128 R8, [R8.64] ;  /* 0x0000002408085981 */ /* 0x000f22000c1e1d00 */
[----:B--2---:R-:W-:-:S03]  /*3d60*/  HFMA2.MMA R104, R104, 1, 1, R4 ;  /* 0x3c003c0068687835 */ /* 0x004fc60000000004 */
[----:B------:R1:W5:Y:S01]  /*3d70*/  LDL.LU R4, [R1+0x27c] ;  /* 0x00027c0001047983 */ /* 0x0003620000300800 */
[----:B---3--:R-:W-:-:S03]  /*3d80*/  HADD2 R105, R105, R3 ;  /* 0x0000000369697230 */ /* 0x008fc60000000000 */
[----:B------:R1:W5:Y:S01]  /*3d90*/  LDL.LU R3, [R1+0x278] ;  /* 0x0002780001037983 */ /* 0x0003620000300800 */
[----:B------:R-:W-:Y:S01]  /*3da0*/  HFMA2.MMA R106, R106, 1, 1, R231 ;  /* 0x3c003c006a6a7835 */ /* 0x000fe200000000e7 */
[----:B------:R-:W-:Y:S01]  /*3db0*/  SHF.R.S32.HI R231, RZ, 0x1f, R0 ;  /* 0x0000001fffe77819 */ /* 0x000fe20000011400 */
[----:B----4-:R-:W-:Y:S01]  /*3dc0*/  HADD2 R107, R107, R252 ;  /* 0x000000fc6b6b7230 */ /* 0x010fe20000000000 */
[----:B------:R-:W-:Y:S01]  /*3dd0*/  @P5 HFMA2.MMA R105, R105, R9, -RZ ;  /* 0x0000000969695235 */ /* 0x000fe200001000ff */
[----:B------:R-:W-:-:S06]  /*3de0*/  @!P3 IADD3 R9, P4, R0, R228, RZ ;  /* 0x000000e40009b210 */ /* 0x000fcc0007f9e0ff */
[----:B------:R-:W-:Y:S02]  /*3df0*/  @P5 HMUL2 R106, R106, R10 ;  /* 0x0000000a6a6a5232 */ /* 0x000fe40000000000 */
[----:B------:R-:W-:Y:S01]  /*3e00*/  @P5 HMUL2 R104, R104, R8 ;  /* 0x0000000868685232 */ /* 0x000fe20000000000 */
[----:B------:R-:W-:Y:S02]  /*3e10*/  @!P3 LEA.HI.X.SX32 R10, R228, R231, 0x1, P4 ;  /* 0x000000e7e40ab211 */ /* 0x000fe400020f0eff */
[----:B------:R-:W-:Y:S01]  /*3e20*/  @!P3 LEA R8, P4, R9, c[0x0][0x198], 0x1 ;  /* 0x000066000908ba11 */ /* 0x000fe200078808ff */
[----:B------:R-:W-:-:S03]  /*3e30*/  @P5 HFMA2.MMA R107, R107, R11, -RZ ;  /* 0x0000000b6b6b5235 */ /* 0x000fc600001000ff */
[----:B------:R-:W-:-:S05]  /*3e40*/  @!P3 LEA.HI.X R9, R9, c[0x0][0x19c], R10, 0x1, P4 ;  /* 0x000067000909ba11 */ /* 0x000fca00020f0c0a */
[----:B------:R1:W-:Y:S04]  /*3e50*/  @!P3 STG.E.128 [R8.64], R104 ;  /* 0x000000680800b986 */ /* 0x0003e8000c101d24 */
.L_x_668:
[----:B-1--4-:R-:W-:Y:S05]  /*3e60*/  BSYNC B1 ;  /* 0x0000000000017941 */ /* 0x012fea0003800000 */
.L_x_667:
[----:B------:R-:W-:Y:S01]  /*3e70*/  IMAD.MOV.U32 R9, RZ, RZ, 0xe0 ;  /* 0x000000e0ff097424 */ /* 0x000fe200078e00ff */
[----:B------:R-:W-:Y:S01]  /*3e80*/  BSSY B1, `(.L_x_669) ;  /* 0x000002c000017945 */ /* 0x000fe20003800000 */
[----:B-----5:R-:W-:Y:S02]  /*3e90*/  IMAD R8, R229, c[0x0][0x1d8], R230 ;  /* 0x00007600e5087a24 */ /* 0x020fe400078e02e6 */
[----:B------:R-:W-:Y:S02]  /*3ea0*/  IMAD.MOV.U32 R10, RZ, RZ, 0x2 ;  /* 0x00000002ff0a7424 */ /* 0x000fe400078e00ff */
[----:B------:R-:W-:-:S04]  /*3eb0*/  IMAD R8, R8, R9, 0x8 ;  /* 0x0000000808087424 */ /* 0x000fc800078e0209 */
[----:B------:R-:W-:Y:S01]  /*3ec0*/  IMAD.WIDE R8, R8, R10, c[0x0][0x230] ;  /* 0x00008c0008087625 */ /* 0x000fe200078e020a */
[----:B------:R-:W-:Y:S05]  /*3ed0*/  @P1 BRA `(.L_x_670) ;  /* 0x0000026000001947 */ /* 0x000fea0003800000 */
[----:B------:R-:W-:Y:S01]  /*3ee0*/  IADD3 R10, R6, c[0x0][0x1d4], RZ ;  /* 0x00007500060a7a10 */ /* 0x000fe20007ffe0ff */
[----:B------:R-:W-:Y:S01]  /*3ef0*/  IMAD.MOV.U32 R11, RZ, RZ, c[0x0][0x1d4] ;  /* 0x00007500ff0b7624 */ /* 0x000fe200078e00ff */
[----:B------:R-:W-:-:S03]  /*3f00*/  CS2R R110, SRZ ;  /* 0x00000000006e7805 */ /* 0x000fc6000001ff00 */
[----:B------:R-:W-:Y:S02]  /*3f10*/  IMAD R11, R11, 0xe0, RZ ;  /* 0x000000e00b0b7824 */ /* 0x000fe400078e02ff */
[----:B------:R-:W-:-:S05]  /*3f20*/  IMAD.SHL.U32 R252, R10, 0x8, RZ ;  /* 0x000000080afc7824 */ /* 0x000fca00078e00ff */
[----:B------:R-:W-:-:S13]  /*3f30*/  ISETP.GE.AND P3, PT, R252, R11, PT ;  /* 0x0000000bfc00720c */ /* 0x000fda0003f66270 */
        /* <DEDUP_REMOVED lines=13> */
[----:B------:R-:W3:Y:S04]  /*4010*/  LDL R11, [R1+0x48] ;  /* 0x00004800010b7983 */ /* 0x000ee80000100800 */
[----:B-1----:R-:W4:Y:S04]  /*4020*/  LDL R3, [R1+0x40] ;  /* 0x0000400001037983 */ /* 0x002f280000100800 */
[----:B------:R-:W2:Y:S01]  /*4030*/  @P5 LDG.E.128 R228, [R8.64] ;  /* 0x0000002408e45981 */ /* 0x000ea2000c1e1d00 */
[----:B----45:R-:W-:-:S03]  /*4040*/  HADD2 R108, R108, R3 ;  /* 0x000000036c6c7230 */ /* 0x030fc60000000000 */
[----:B------:R1:W5:Y:S01]  /*4050*/  LDL.LU R3, [R1+0x278] ;  /* 0x0002780001037983 */ /* 0x0003620000300800 */
[----:B--2---:R-:W-:-:S03]  /*4060*/  @P5 HMUL2 R108, R108, R228 ;  /* 0x000000e46c6c5232 */ /* 0x004fc60000000000 */
[----:B------:R-:W2:Y:S01]  /*4070*/  LDL R228, [R1+0x4c] ;  /* 0x00004c0001e47983 */ /* 0x000ea20000100800 */
[----:B------:R-:W-:Y:S01]  /*4080*/  HFMA2.MMA R109, R109, 1, 1, R10 ;  /* 0x3c003c006d6d7835 */ /* 0x000fe2000000000a */
[----:B---3--:R-:W-:Y:S01]  /*4090*/  HADD2 R110, R110, R11 ;  /* 0x0000000b6e6e7230 */ /* 0x008fe20000000000 */
        /* <DEDUP_REMOVED lines=10> */
.L_x_670:
[----:B-1----:R-:W-:Y:S05]  /*4140*/  BSYNC B1 ;  /* 0x0000000000017941 */ /* 0x002fea0003800000 */
.L_x_669:
[----:B------:R-:W-:Y:S01]  /*4150*/  BSSY B1, `(.L_x_671) ;  /* 0x0000029000017945 */ /* 0x000fe20003800000 */
[----:B------:R-:W-:Y:S05]  /*4160*/  @P1 BRA `(.L_x_672) ;  /* 0x0000027000001947 */ /* 0x000fea0003800000 */
[----:B------:R-:W-:Y:S01]  /*4170*/  IMAD.MOV.U32 R10, RZ, RZ, c[0x0][0x1d4] ;  /* 0x00007500ff0a7624 */ /* 0x000fe200078e00ff */
[----:B------:R-:W-:Y:S01]  /*4180*/  CS2R R14, SRZ ;  /* 0x00000000000e7805 */ /* 0x000fe2000001ff00 */
[----:B------:R-:W-:Y:S02]  /*4190*/  IMAD.MOV.U32 R11, RZ, RZ, c[0x0][0x1d4] ;  /* 0x00007500ff0b7624 */ /* 0x000fe400078e00ff */
[----:B------:R-:W-:Y:S02]  /*41a0*/  IMAD R10, R10, 0x2, R6 ;  /* 0x000000020a0a7824 */ /* 0x000fe400078e0206 */
[----:B------:R-:W-:Y:S02]  /*41b0*/  IMAD R11, R11, 0xe0, RZ ;  /* 0x000000e00b0b7824 */ /* 0x000fe400078e02ff */
[----:B------:R-:W-:-:S05]  /*41c0*/  IMAD.SHL.U32 R252, R10, 0x8, RZ ;  /* 0x000000080afc7824 */ /* 0x000fca00078e00ff */
[----:B------:R-:W-:-:S13]  /*41d0*/  ISETP.GE.AND P3, PT, R252, R11, PT ;  /* 0x0000000bfc00720c */ /* 0x000fda0003f66270 */
[----:B-----5:R-:W-:-:S04]  /*41e0*/  @!P3 IADD3 R11, P2, R3, R252, RZ ;  /* 0x000000fc030bb210 */ /* 0x020fc80007f5e0ff */
        /* <DEDUP_REMOVED lines=14> */
[----:B------:R-:W2:Y:S01]  /*42d0*/  @P5 LDG.E.128 R228, [R8.64+0x10] ;  /* 0x0000102408e45981 */ /* 0x000ea2000c1e1d00 */
        /* <DEDUP_REMOVED lines=16> */
.L_x_672:
[----:B-1----:R-:W-:Y:S05]  /*43e0*/  BSYNC B1 ;  /* 0x0000000000017941 */ /* 0x002fea0003800000 */
.L_x_671:
[----:B------:R-:W-:Y:S01]  /*43f0*/  BSSY B1, `(.L_x_673) ;  /* 0x0000029000017945 */ /* 0x000fe20003800000 */
[----:B------:R-:W-:Y:S01]  /*4400*/  IMAD.MOV.U32 R10, RZ, RZ, c[0x0][0x1d4] ;  /* 0x00007500ff0a7624 */ /* 0x000fe200078e00ff */
[----:B------:R-:W-:Y:S05]  /*4410*/  @P1 BRA `(.L_x_674) ;  /* 0x0000026000001947 */ /* 0x000fea0003800000 */
[----:B------:R-:W-:Y:S01]  /*4420*/  IMAD.MOV.U32 R11, RZ, RZ, c[0x0][0x1d4] ;  /* 0x00007500ff0b7624 */ /* 0x000fe200078e00ff */
[----:B------:R-:W-:Y:S01]  /*4430*/  CS2R R114, SRZ ;  /* 0x0000000000727805 */ /* 0x000fe2000001ff00 */
        /* <DEDUP_REMOVED lines=36> */
.L_x_674:
[----:B-1----:R-:W-:Y:S05]  /*4680*/  BSYNC B1 ;  /* 0x0000000000017941 */ /* 0x002fea0003800000 */
.L_x_673:
        /* <DEDUP_REMOVED lines=23> */
[----:B-1----:R-:W4:Y:S04]  /*4800*/  LDL R3, [R1] ;  /* 0x0000000001037983 */ /* 0x002f280000100800 */
        /* <DEDUP_REMOVED lines=17> */
.L_x_676:
[----:B-1----:R-:W-:Y:S05]  /*4920*/  BSYNC B1 ;  /* 0x0000000000017941 */ /* 0x002fea0003800000 */
.L_x_675:
        /* <DEDUP_REMOVED lines=35> */
.L_x_678:
[----:B-1----:R-:W-:Y:S05]  /*4b60*/  BSYNC B1 ;  /* 0x0000000000017941 */ /* 0x002fea0003800000 */
.L_x_677:
        /* <DEDUP_REMOVED lines=35> */
.L_x_680:
[----:B-1----:R-:W-:Y:S05]  /*4da0*/  BSYNC B1 ;  /* 0x0000000000017941 */ /* 0x002fea0003800000 */
.L_x_679:
        /* <DEDUP_REMOVED lines=35> */
.L_x_682:
[----:B-1----:R-:W-:Y:S05]  /*4fe0*/  BSYNC B1 ;  /* 0x0000000000017941 */ /* 0x002fea0003800000 */
.L_x_681:
        /* <DEDUP_REMOVED lines=35> */
.L_x_684:
[----:B-1----:R-:W-:Y:S05]  /*5220*/  BSYNC B1 ;  /* 0x0000000000017941 */ /* 0x002fea0003800000 */
.L_x_683:
        /* <DEDUP_REMOVED lines=35> */
.L_x_686:
[----:B-1----:R-:W-:Y:S05]  /*5460*/  BSYNC B1 ;  /* 0x0000000000017941 */ /* 0x002fea0003800000 */
.L_x_685:
        /* <DEDUP_REMOVED lines=35> */
.L_x_688:
[----:B-1----:R-:W-:Y:S05]  /*56a0*/  BSYNC B1 ;  /* 0x0000000000017941 */ /* 0x002fea0003800000 */
.L_x_687:
[----:B------:R-:W-:Y:S01]  /*56b0*/  BSSY B1, `(.L_x_689) ;  /* 0x0000023000017945 */ /* 0x000fe20003800000 */
[----:B------:R-:W-:Y:S05]  /*56c0*/  @P1 BRA `(.L_x_690) ;  /* 0x0000021000001947 */ /* 0x000fea0003800000 */
[----:B0-----:R-:W-:Y:S01]  /*56d0*/  IMAD.MOV.U32 R10, RZ, RZ, c[0x0][0x1d4] ;  /* 0x00007500ff0a7624 */ /* 0x001fe200078e00ff */
        /* <DEDUP_REMOVED lines=32> */
.L_x_690:
[----:B0-----:R-:W-:Y:S05]  /*58e0*/  BSYNC B1 ;  /* 0x0000000000017941 */ /* 0x001fea0003800000 */
.L_x_689:
        /* <DEDUP_REMOVED lines=35> */
.L_x_692:
[----:B0-----:R-:W-:Y:S05]  /*5b20*/  BSYNC B1 ;  /* 0x0000000000017941 */ /* 0x001fea0003800000 */
.L_x_691:
        /* <DEDUP_REMOVED lines=35> */
.L_x_694:
[----:B0-----:R-:W-:Y:S05]  /*5d60*/  BSYNC B1 ;  /* 0x0000000000017941 */ /* 0x001fea0003800000 */
.L_x_693:
        /* <DEDUP_REMOVED lines=35> */
.L_x_696:
[----:B0-----:R-:W-:Y:S05]  /*5fa0*/  BSYNC B1 ;  /* 0x0000000000017941 */ /* 0x001fea0003800000 */
.L_x_695:
        /* <DEDUP_REMOVED lines=35> */
.L_x_698:
[----:B0-----:R-:W-:Y:S05]  /*61e0*/  BSYNC B1 ;  /* 0x0000000000017941 */ /* 0x001fea0003800000 */
.L_x_697:
        /* <DEDUP_REMOVED lines=35> */
.L_x_700:
[----:B0-----:R-:W-:Y:S05]  /*6420*/  BSYNC B1 ;  /* 0x0000000000017941 */ /* 0x001fea0003800000 */
.L_x_699:
        /* <DEDUP_REMOVED lines=35> */
.L_x_702:
[----:B0-----:R-:W-:Y:S05]  /*6660*/  BSYNC B1 ;  /* 0x0000000000017941 */ /* 0x001fea0003800000 */
.L_x_701:
        /* <DEDUP_REMOVED lines=35> */
.L_x_704:
[----:B0-----:R-:W-:Y:S05]  /*68a0*/  BSYNC B1 ;  /* 0x0000000000017941 */ /* 0x001fea0003800000 */
.L_x_703:
        /* <DEDUP_REMOVED lines=35> */
.L_x_706:
[----:B0-----:R-:W-:Y:S05]  /*6ae0*/  BSYNC B1 ;  /* 0x0000000000017941 */ /* 0x001fea0003800000 */
.L_x_705:
        /* <DEDUP_REMOVED lines=35> */
.L_x_708:
[----:B0-----:R-:W-:Y:S05]  /*6d20*/  BSYNC B1 ;  /* 0x0000000000017941 */ /* 0x001fea0003800000 */
.L_x_707:
        /* <DEDUP_REMOVED lines=35> */
.L_x_710:
[----:B0-----:R-:W-:Y:S05]  /*6f60*/  BSYNC B1 ;  /* 0x0000000000017941 */ /* 0x001fea0003800000 */
.L_x_709:
        /* <DEDUP_REMOVED lines=35> */
.L_x_712:
[----:B0-----:R-:W-:Y:S05]  /*71a0*/  BSYNC B1 ;  /* 0x0000000000017941 */ /* 0x001fea0003800000 */
.L_x_711:
        /* <DEDUP_REMOVED lines=35> */
.L_x_714:
[----:B0-----:R-:W-:Y:S05]  /*73e0*/  BSYNC B1 ;  /* 0x0000000000017941 */ /* 0x001fea0003800000 */
.L_x_713:
        /* <DEDUP_REMOVED lines=35> */
.L_x_716:
[----:B0-----:R-:W-:Y:S05]  /*7620*/  BSYNC B1 ;  /* 0x0000000000017941 */ /* 0x001fea0003800000 */
.L_x_715:
        /* <DEDUP_REMOVED lines=35> */
.L_x_718:
[----:B0-----:R-:W-:Y:S05]  /*7860*/  BSYNC B1 ;  /* 0x0000000000017941 */ /* 0x001fea0003800000 */
.L_x_717:
        /* <DEDUP_REMOVED lines=35> */
.L_x_720:
[----:B0-----:R-:W-:Y:S05]  /*7aa0*/  BSYNC B1 ;  /* 0x0000000000017941 */ /* 0x001fea0003800000 */
.L_x_719:
        /* <DEDUP_REMOVED lines=35> */
.L_x_722:
[----:B0-----:R-:W-:Y:S05]  /*7ce0*/  BSYNC B1 ;  /* 0x0000000000017941 */ /* 0x001fea0003800000 */
.L_x_721:
        /* <DEDUP_REMOVED lines=35> */
.L_x_724:
[----:B0-----:R-:W-:Y:S05]  /*7f20*/  BSYNC B1 ;  /* 0x0000000000017941 */ /* 0x001fea0003800000 */
.L_x_723:
        /* <DEDUP_REMOVED lines=35> */
.L_x_726:
[----:B0-----:R-:W-:Y:S05]  /*8160*/  BSYNC B1 ;  /* 0x0000000000017941 */ /* 0x001fea0003800000 */
.L_x_725:
        /* <DEDUP_REMOVED lines=35> */
.L_x_728:
[----:B0-----:R-:W-:Y:S05]  /*83a0*/  BSYNC B1 ;  /* 0x0000000000017941 */ /* 0x001fea0003800000 */
.L_x_727:
[----:B------:R-:W-:Y:S01]  /*83b0*/  IMAD.MOV.U32 R10, RZ, RZ, c[0x0][0x1d4] ;  /* 0x00007500ff0a7624 */ /* 0x000fe200078e00ff */
[----:B------:R-:W-:Y:S03]  /*83c0*/  BSSY B1, `(.L_x_729) ;  /* 0x0000022000017945 */ /* 0x000fe60003800000 */
[----:B------:R-:W-:Y:S01]  /*83d0*/  IMAD R6, R10, 0x1f, R6 ;  /* 0x0000001f0a067824 */ /* 0x000fe200078e0206 */
[----:B------:R-:W-:Y:S05]  /*83e0*/  @P1 BRA `(.L_x_730) ;  /* 0x000001f000001947 */ /* 0x000fea0003800000 */
[----:B------:R-:W-:Y:S01]  /*83f0*/  IMAD.MOV.U32 R10, RZ, RZ, c[0x0][0x1d4] ;  /* 0x00007500ff0a7624 */ /* 0x000fe200078e00ff */
[----:B------:R-:W-:Y:S01]  /*8400*/  CS2R R226, SRZ ;  /* 0x0000000000e27805 */ /* 0x000fe2000001ff00 */
[----:B------:R-:W-:Y:S02]  /*8410*/  IMAD.SHL.U32 R6, R6, 0x8, RZ ;  /* 0x0000000806067824 */ /* 0x000fe400078e00ff */
[----:B------:R-:W-:-:S05]  /*8420*/  IMAD R10, R10, 0xe0, RZ ;  /* 0x000000e00a0a7824 */ /* 0x000fca00078e02ff */
        /* <DEDUP_REMOVED lines=13> */
[----:B-----5:R-:W-:Y:S01]  /*8500*/  HFMA2.MMA R225, R225, 1, 1, R101 ;  /* 0x3c003c00e1e17835 */ /* 0x020fe20000000065 */
[----:B------:R-:W-:Y:S01]  /*8510*/  HADD2 R224, R224, R100 ;  /* 0x00000064e0e07230 */ /* 0x000fe20000000000 */
[----:B------:R-:W-:Y:S01]  /*8520*/  SHF.R.S32.HI R228, RZ, 0x1f, R0 ;  /* 0x0000001fffe47819 */ /* 0x000fe20000011400 */
[----:B------:R-:W-:Y:S02]  /*8530*/  HADD2 R227, R227, R103 ;  /* 0x00000067e3e37230 */ /* 0x000fe40000000000 */
[----:B------:R-:W-:Y:S01]  /*8540*/  HADD2 R226, R226, R102 ;  /* 0x00000066e2e27230 */ /* 0x000fe20000000000 */
[----:B--2---:R-:W-:Y:S01]  /*8550*/  @P5 HFMA2.MMA R225, R225, R9, -RZ ;  /* 0x00000009e1e15235 */ /* 0x004fe200001000ff */
[----:B------:R-:W-:Y:S01]  /*8560*/  @!P3 IADD3 R9, P4, R0, R6, RZ ;  /* 0x000000060009b210 */ /* 0x000fe20007f9e0ff */
[----:B------:R-:W-:Y:S01]  /*8570*/  @P5 HMUL2 R224, R224, R8 ;  /* 0x00000008e0e05232 */ /* 0x000fe20000000000 */
[----:B------:R-:W-:Y:S01]  /*8580*/  @P5 HFMA2.MMA R227, R227, R11, -RZ ;  /* 0x0000000be3e35235 */ /* 0x000fe200001000ff */
[----:B------:R-:W-:Y:S01]  /*8590*/  @P5 HMUL2 R226, R226, R10 ;  /* 0x0000000ae2e25232 */ /* 0x000fe20000000000 */
[----:B------:R-:W-:-:S02]  /*85a0*/  @!P3 LEA.HI.X.SX32 R6, R6, R228, 0x1, P4 ;  /* 0x000000e40606b211 */ /* 0x000fc400020f0eff */
[----:B------:R-:W-:-:S04]  /*85b0*/  @!P3 LEA R8, P4, R9, c[0x0][0x198], 0x1 ;  /* 0x000066000908ba11 */ /* 0x000fc800078808ff */
[----:B------:R-:W-:-:S05]  /*85c0*/  @!P3 LEA.HI.X R9, R9, c[0x0][0x19c], R6, 0x1, P4 ;  /* 0x000067000909ba11 */ /* 0x000fca00020f0c06 */
[----:B------:R0:W-:Y:S04]  /*85d0*/  @!P3 STG.E.128 [R8.64], R224 ;  /* 0x000000e00800b986 */ /* 0x0001e8000c101d24 */
.L_x_730:
[----:B0-----:R-:W-:Y:S05]  /*85e0*/  BSYNC B1 ;  /* 0x0000000000017941 */ /* 0x001fea0003800000 */
.L_x_729:
[----:B------:R-:W-:Y:S01]  /*85f0*/  BSSY B1, `(.L_x_731) ;  /* 0x0000150000017945 */ /* 0x000fe20003800000 */
[----:B------:R-:W-:Y:S05]  /*8600*/  @P1 BRA `(.L_x_732) ;  /* 0x000014e000001947 */ /* 0x000fea0003800000 */
[----:B------:R-:W2:Y:S04]  /*8610*/  LDL R252, [R1+0x250] ;  /* 0x0002500001fc7983 */ /* 0x000ea80000100800 */
[----:B------:R-:W3:Y:S04]  /*8620*/  LDL R230, [R1+0x240] ;  /* 0x0002400001e67983 */ /* 0x000ee80000100800 */
[----:B------:R-:W4:Y:S04]  /*8630*/  LDL R231, [R1+0x254] ;  /* 0x0002540001e77983 */ /* 0x000f280000100800 */
[----:B------:R-:W4:Y:S04]  /*8640*/  LDL R228, [R1+0x230] ;  /* 0x0002300001e47983 */ /* 0x000f280000100800 */
[----:B------:R-:W4:Y:S04]  /*8650*/  LDL R229, [R1+0x244] ;  /* 0x0002440001e57983 */ /* 0x000f280000100800 */
[----:B------:R-:W4:Y:S04]  /*8660*/  LDL R11, [R1+0x234] ;  /* 0x00023400010b7983 */ /* 0x000f280000100800 */
[----:B------:R-:W4:Y:S04]  /*8670*/  LDL R10, [R1+0x220] ;  /* 0x00022000010a7983 */ /* 0x000f280000100800 */
[----:B------:R-:W4:Y:S04]  /*8680*/  LDL R9, [R1+0x224] ;  /* 0x0002240001097983 */ /* 0x000f280000100800 */
        /* <DEDUP_REMOVED lines=17> */
[----:B-----5:R0:W-:Y:S04]  /*87a0*/  STL [R1+0x280], R3 ;  /* 0x0002800301007387 */ /* 0x0201e80000100800 */
[----:B------:R-:W-:Y:S04]  /*87b0*/  STL [R1+0x27c], R2 ;  /* 0x00027c0201007387 */ /* 0x000fe80000100800 */
[----:B------:R1:W-:Y:S04]  /*87c0*/  STL [R1+0x278], R0 ;  /* 0x0002780001007387 */ /* 0x0003e80000100800 */
[----:B0-----:R-:W4:Y:S04]  /*87d0*/  LDL R3, [R1+0x210] ;  /* 0x0002100001037983 */ /* 0x001f280000100800 */
[----:B------:R-:W4:Y:S04]  /*87e0*/  LDL R31, [R1+0x200] ;  /* 0x00020000011f7983 */ /* 0x000f280000100800 */
[----:B-1----:R-:W4:Y:S04]  /*87f0*/  LDL R0, [R1+0x214] ;  /* 0x0002140001007983 */ /* 0x002f280000100800 */
[----:B------:R-:W4:Y:S04]  /*8800*/  LDL R29, [R1+0x1f0] ;  /* 0x0001f000011d7983 */ /* 0x000f280000100800 */
        /* <DEDUP_REMOVED lines=15> */
[----:B------:R-:W4:Y:S01]  /*8900*/  LDL R2, [R1+0x154] ;  /* 0x0001540001027983 */ /* 0x000f220000100800 */
[----:B--2---:R-:W-:-:S03]  /*8910*/  HMUL2 R8, R252, R104 ;  /* 0x00000068fc087232 */ /* 0x004fc60000000000 */
[----:B------:R-:W2:Y:S03]  /*8920*/  LDL R252, [R1+0x1d0] ;  /* 0x0001d00001fc7983 */ /* 0x000ea60000100800 */
[----:B---3--:R-:W-:Y:S02]  /*8930*/  HFMA2.MMA R8, R230, R108, R8 ;  /* 0x0000006ce6087235 */ /* 0x008fe40000000008 */
[----:B------:R-:W3:Y:S01]  /*8940*/  LDL R230, [R1+0x1c0] ;  /* 0x0001c00001e67983 */ /* 0x000ee20000100800 */
[----:B----4-:R-:W-:-:S03]  /*8950*/  HFMA2.MMA R6, R231, R105, -RZ ;  /* 0x00000069e7067235 */ /* 0x010fc600001000ff */
[----:B------:R-:W-:Y:S01]  /*8960*/  HFMA2.MMA R8, R228, R12, R8 ;  /* 0x0000000ce4087235 */ /* 0x000fe20000000008 */
[----:B------:R-:W4:Y:S04]  /*8970*/  LDL R231, [R1+0x1d4] ;  /* 0x0001d40001e77983 */ /* 0x000f280000100800 */
[----:B------:R-:W4:Y:S02]  /*8980*/  LDL R228, [R1+0x1b0] ;  /* 0x0001b00001e47983 */ /* 0x000f240000100800 */
[----:B------:R-:W-:Y:S02]  /*8990*/  HFMA2 R6, R229, R109, R6 ;  /* 0x0000006de5067231 */ /* 0x000fe40000000006 */
[----:B------:R-:W4:Y:S02]  /*89a0*/  LDL R229, [R1+0x1c4] ;  /* 0x0001c40001e57983 */ /* 0x000f240000100800 */
[----:B------:R-:W-:Y:S01]  /*89b0*/  HFMA2 R6, R11, R13, R6 ;  /* 0x0000000d0b067231 */ /* 0x000fe20000000006 */
[----:B------:R-:W-:Y:S01]  /*89c0*/  HFMA2.MMA R8, R10, R112, R8 ;  /* 0x000000700a087235 */ /* 0x000fe20000000008 */
[----:B------:R-:W4:Y:S04]  /*89d0*/  LDL R11, [R1+0x164] ;  /* 0x00016400010b7983 */ /* 0x000f280000100800 */
[----:B------:R-:W4:Y:S01]  /*89e0*/  LDL R10, [R1+0x140] ;  /* 0x00014000010a7983 */ /* 0x000f220000100800 */
[----:B------:R-:W-:-:S03]  /*89f0*/  HFMA2 R6, R9, R113, R6 ;  /* 0x0000007109067231 */ /* 0x000fc60000000006 */
[----:B------:R-:W4:Y:S01]  /*8a00*/  LDL R9, [R1+0x144] ;  /* 0x0001440001097983 */ /* 0x000f220000100800 */
[----:B------:R-:W-:-:S03]  /*8a10*/  HFMA2.MMA R8, R3, R116, R8 ;  /* 0x0000007403087235 */ /* 0x000fc60000000008 */
[----:B------:R-:W4:Y:S01]  /*8a20*/  LDL R3, [R1+0x130] ;  /* 0x0001300001037983 */ /* 0x000f220000100800 */
[----:B------:R-:W-:-:S03]  /*8a30*/  HFMA2 R6, R0, R117, R6 ;  /* 0x0000007500067231 */ /* 0x000fc60000000006 */
[----:B------:R-:W4:Y:S01]  /*8a40*/  LDL R0, [R1+0x134] ;  /* 0x0001340001007983 */ /* 0x000f220000100800 */
[----:B------:R-:W-:-:S03]  /*8a50*/  HFMA2.MMA R8, R31, R120, R8 ;  /* 0x000000781f087235 */ /* 0x000fc60000000008 */
[----:B------:R0:W5:Y:S03]  /*8a60*/  LDL.LU R31, [R1+0x2c4] ;  /* 0x0002c400011f7983 */ /* 0x0001660000300800 */
[----:B------:R-:W-:-:S06]  /*8a70*/  HFMA2.MMA R8, R29, R124, R8 ;  /* 0x0000007c1d087235 */ /* 0x000fcc0000000008 */
[----:B------:R-:W-:Y:S01]  /*8a80*/  HFMA2.MMA R8, R27, R128, R8 ;  /* 0x000000801b087235 */ /* 0x000fe20000000008 */
[----:B------:R-:W-:Y:S02]  /*8a90*/  HFMA2 R6, R30, R121, R6 ;  /* 0x000000791e067231 */ /* 0x000fe40000000006 */
[----:B------:R0:W5:Y:S02]  /*8aa0*/  LDL.LU R30, [R1+0x2c0] ;  /* 0x0002c000011e7983 */ /* 0x0001640000300800 */
[----:B------:R-:W-:Y:S02]  /*8ab0*/  HFMA2 R6, R28, R125, R6 ;  /* 0x0000007d1c067231 */ /* 0x000fe40000000006 */
[----:B------:R0:W5:Y:S02]  /*8ac0*/  LDL.LU R29, [R1+0x2bc] ;  /* 0x0002bc00011d7983 */ /* 0x0001640000300800 */
[----:B------:R-:W-:Y:S02]  /*8ad0*/  HFMA2 R6, R26, R129, R6 ;  /* 0x000000811a067231 */ /* 0x000fe40000000006 */
[----:B------:R0:W5:Y:S04]  /*8ae0*/  LDL.LU R28, [R1+0x2b8] ;  /* 0x0002b800011c7983 */ /* 0x0001680000300800 */
[----:B------:R0:W5:Y:S04]  /*8af0*/  LDL.LU R27, [R1+0x2b4] ;  /* 0x0002b400011b7983 */ /* 0x0001680000300800 */
[----:B------:R0:W5:Y:S01]  /*8b00*/  LDL.LU R26, [R1+0x2b0] ;  /* 0x0002b000011a7983 */ /* 0x0001620000300800 */
[----:B--2---:R-:W-:-:S03]  /*8b10*/  HFMA2.MMA R8, R252, R132, R8 ;  /* 0x00000084fc087235 */ /* 0x004fc60000000008 */
[----:B------:R-:W2:Y:S03]  /*8b20*/  LDL R252, [R1+0xf0] ;  /* 0x0000f00001fc7983 */ /* 0x000ea60000100800 */
[----:B---3--:R-:W-:Y:S02]  /*8b30*/  HFMA2.MMA R8, R230, R136, R8 ;  /* 0x00000088e6087235 */ /* 0x008fe40000000008 */
[----:B------:R-:W3:Y:S01]  /*8b40*/  LDL R230, [R1+0xe0] ;  /* 0x0000e00001e67983 */ /* 0x000ee20000100800 */
[----:B----4-:R-:W-:-:S03]  /*8b50*/  HFMA2 R6, R231, R133, R6 ;  /* 0x00000085e7067231 */ /* 0x010fc60000000006 */
[----:B------:R-:W4:Y:S01]  /*8b60*/  LDL R231, [R1+0xf4] ;  /* 0x0000f40001e77983 */ /* 0x000f220000100800 */
[----:B------:R-:W-:-:S03]  /*8b70*/  HFMA2.MMA R8, R228, R140, R8 ;  /* 0x0000008ce4087235 */ /* 0x000fc60000000008 */
[----:B------:R-:W2:Y:S01]  /*8b80*/  LDL R228, [R1+0xd0] ;  /* 0x0000d00001e47983 */ /* 0x000ea20000100800 */
[----:B------:R-:W-:Y:S02]  /*8b90*/  HFMA2 R6, R229, R137, R6 ;  /* 0x00000089e5067231 */ /* 0x000fe40000000006 */
[----:B------:R-:W-:Y:S01]  /*8ba0*/  HFMA2.MMA R8, R24, R144, R8 ;  /* 0x0000009018087235 */ /* 0x000fe20000000008 */
[----:B------:R-:W2:Y:S01]  /*8bb0*/  LDL R229, [R1+0xe4] ;  /* 0x0000e40001e57983 */ /* 0x000ea20000100800 */
        /* <DEDUP_REMOVED lines=183> */
[----:B------:R-:W-:-:S02]  /*9730*/  HFMA2.MMA R8, R19, R167, R8 ;  /* 0x000000a713087235 */ /* 0x000fc40000000008 */
[----:B------:R0:W5:Y:S08]  /*9740*/  LDL.LU R19, [R1+0x294] ;  /* 0x0002940001137983 */ /* 0x0001700000300800 */
[----:B------:R-:W-:Y:S02]  /*9750*/  HFMA2 R8, R18, R171, R8 ;  /* 0x000000ab12087231 */ /* 0x000fe40000000008 */
[----:B------:R0:W5:Y:S04]  /*9760*/  LDL.LU R18, [R1+0x290] ;  /* 0x0002900001127983 */ /* 0x0001680000300800 */
[----:B------:R-:W-:-:S02]  /*9770*/  HFMA2.MMA R8, R17, R175, R8 ;  /* 0x000000af11087235 */ /* 0x000fc40000000008 */
[----:B------:R0:W5:Y:S08]  /*9780*/  LDL.LU R17, [R1+0x28c] ;  /* 0x00028c0001117983 */ /* 0x0001700000300800 */
[----:B------:R-:W-:Y:S02]  /*9790*/  HFMA2 R8, R16, R179, R8 ;  /* 0x000000b310087231 */ /* 0x000fe40000000008 */
        /* <DEDUP_REMOVED lines=10> */
[----:B------:R-:W-:Y:S02]  /*9840*/  HFMA2 R8, R231, R203, R8 ;  /* 0x000000cbe7087231 */ /* 0x000fe40000000008 */
[----:B------:R-:W2:Y:S04]  /*9850*/  LDL R231, [R1+0x10] ;  /* 0x0000100001e77983 */ /* 0x000ea80000100800 */
[----:B------:R-:W-:Y:S01]  /*9860*/  HFMA2.MMA R8, R230, R207, R8 ;  /* 0x000000cfe6087235 */ /* 0x000fe20000000008 */
[----:B------:R-:W-:Y:S01]  /*9870*/  ISETP.NE.U32.AND P1, PT, RZ, c[0x0][0x218], PT ;  /* 0x00008600ff007a0c */ /* 0x000fe20003f25070 */
[----:B------:R-:W3:Y:S08]  /*9880*/  LDL R230, [R1+0x260] ;  /* 0x0002600001e67983 */ /* 0x000ef00000100800 */
[----:B------:R-:W-:-:S06]  /*9890*/  HFMA2 R8, R229, R211, R8 ;  /* 0x000000d3e5087231 */ /* 0x000fcc0000000008 */
[----:B------:R-:W-:Y:S02]  /*98a0*/  HFMA2.MMA R8, R228, R215, R8 ;  /* 0x000000d7e4087235 */ /* 0x000fe40000000008 */
[----:B------:R-:W2:Y:S08]  /*98b0*/  S2R R228, SR_CTAID.X ;  /* 0x0000000000e47919 */ /* 0x000eb00000002500 */
[----:B------:R-:W-:Y:S01]  /*98c0*/  HFMA2 R8, R11, R219, R8 ;  /* 0x000000db0b087231 */ /* 0x000fe20000000008 */
[----:B------:R-:W-:Y:S01]  /*98d0*/  ISETP.NE.AND.EX P3, PT, RZ, c[0x0][0x21c], PT, P1 ;  /* 0x00008700ff007a0c */ /* 0x000fe20003f65310 */
[----:B------:R-:W-:Y:S01]  /*98e0*/  IMAD.MOV.U32 R229, RZ, RZ, 0x2 ;  /* 0x00000002ffe57424 */ /* 0x000fe200078e00ff */
[----:B------:R-:W4:Y:S03]  /*98f0*/  LDL R11, [R1+0x18] ;  /* 0x00001800010b7983 */ /* 0x000f260000100800 */
[----:B------:R-:W-:-:S10]  /*9900*/  HFMA2.MMA R8, R10, R223, R8 ;  /* 0x000000df0a087235 */ /* 0x000fd40000000008 */
[----:B------:R-:W-:-:S04]  /*9910*/  HFMA2 R8, R9, R227, R8 ;  /* 0x000000e309087231 */ /* 0x000fc80000000008 */
[----:B------:R-:W-:-:S05]  /*9920*/  HADD2 R6, R6, R8 ;  /* 0x0000000806067230 */ /* 0x000fca0000000000 */
[--C-:B------:R-:W-:Y:S02]  /*9930*/  HADD2.F32 R10, -RZ, R6.reuse.H0_H0 ;  /* 0x20000006ff0a7230 */ /* 0x100fe40000004100 */
[----:B------:R-:W-:-:S05]  /*9940*/  HADD2.F32 R6, -RZ, R6.H1_H1 ;  /* 0x30000006ff067230 */ /* 0x000fca0000004100 */
[----:B------:R-:W-:Y:S02]  /*9950*/  FADD.FTZ R10, R10, R6 ;  /* 0x000000060a0a7221 */ /* 0x000fe40000010000 */
[----:B--2---:R-:W-:-:S05]  /*9960*/  @P3 IMAD R6, R228, c[0x0][0x220], R231 ;  /* 0x00008800e4063a24 */ /* 0x004fca00078e02e7 */
[----:B------:R-:W-:-:S05]  /*9970*/  @P3 IADD3 R6, R6, -0x1, RZ ;  /* 0xffffffff06063810 */ /* 0x000fca0007ffe0ff */
[----:B------:R-:W-:-:S04]  /*9980*/  @P3 IMAD R6, R6, c[0x0][0x220], R4 ;  /* 0x0000880006063a24 */ /* 0x000fc800078e0204 */
[----:B------:R-:W-:-:S05]  /*9990*/  @P3 IMAD.WIDE R8, R6, R229, c[0x0][0x218] ;  /* 0x0000860006083625 */ /* 0x000fca00078e02e5 */
[----:B------:R-:W2:Y:S01]  /*99a0*/  @P3 LDG.E.U16 R6, [R8.64] ;  /* 0x0000002408063981 */ /* 0x000ea2000c1e1500 */
[----:B------:R-:W-:-:S04]  /*99b0*/  ISETP.NE.U32.AND P1, PT, RZ, c[0x0][0x228], PT ;  /* 0x00008a00ff007a0c */ /* 0x000fc80003f25070 */
[----:B------:R-:W-:Y:S01]  /*99c0*/  ISETP.NE.AND.EX P1, PT, RZ, c[0x0][0x22c], PT, P1 ;  /* 0x00008b00ff007a0c */ /* 0x000fe20003f25310 */
[----:B------:R-:W-:-:S05]  /*99d0*/  IMAD.MOV.U32 R252, RZ, RZ, c[0x0][0x1e8] ;  /* 0x00007a00fffc7624 */ /* 0x000fca00078e00ff */
[----:B------:R-:W-:Y:S01]  /*99e0*/  IADD3 R252, R252, c[0x0][0x210], RZ ;  /* 0x00008400fcfc7a10 */ /* 0x000fe20007ffe0ff */
[----:B--2---:R-:W-:Y:S01]  /*99f0*/  @P3 HADD2.F32 R8, -RZ, R6.H0_H0 ;  /* 0x20000006ff083230 */ /* 0x004fe20000004100 */
[----:B------:R-:W-:-:S04]  /*9a00*/  FMUL.FTZ R6, R10, c[0x0][0x1f0] ;  /* 0x00007c000a067a20 */ /* 0x000fc80000410000 */
[----:B------:R-:W-:Y:S01]  /*9a10*/  @P3 FADD.FTZ R6, R6, R8 ;  /* 0x0000000806063221 */ /* 0x000fe20000010000 */
[C---:B------:R-:W-:Y:S02]  /*9a20*/  @P1 ISETP.GE.AND P3, PT, R4.reuse, R252, PT ;  /* 0x000000fc0400120c */ /* 0x040fe40003f66270 */
[----:B------:R-:W-:Y:S02]  /*9a30*/  @P1 IADD3 R10, R4, 0x1, -R231 ;  /* 0x00000001040a1810 */ /* 0x000fe40007ffe8e7 */
[----:B---3--:R-:W-:-:S05]  /*9a40*/  @P1 SEL R8, R230, RZ, !P3 ;  /* 0x000000ffe6081207 */ /* 0x008fca0005800000 */
[----:B------:R-:W-:Y:S02]  /*9a50*/  @P1 IMAD.IADD R10, R8, 0x1, R10 ;  /* 0x00000001080a1824 */ /* 0x000fe400078e020a */
[----:B------:R-:W-:-:S06]  /*9a60*/  @P1 IMAD.WIDE R8, R228, R229, c[0x0][0x228] ;  /* 0x00008a00e4081625 */ /* 0x000fcc00078e02e5 */
[----:B------:R-:W2:Y:S01]  /*9a70*/  @P1 LDG.E.U16 R8, [R8.64] ;  /* 0x0000002408081981 */ /* 0x000ea2000c1e1500 */
[----:B------:R-:W1:Y:S01]  /*9a80*/  @P1 I2F R10, R10 ;  /* 0x0000000a000a1306 */ /* 0x000e620000201400 */
[----:B--2---:R-:W-:-:S05]  /*9a90*/  @P1 HADD2.F32 R8, -RZ, R8.H0_H0 ;  /* 0x20000008ff081230 */ /* 0x004fca0000004100 */
[----:B-1----:R-:W-:Y:S02]  /*9aa0*/  @P1 FFMA.FTZ R6, R10, R8, R6 ;  /* 0x000000080a061223 */ /* 0x002fe40000010006 */
[----:B------:R-:W-:-:S03]  /*9ab0*/  IMAD.IADD R8, R4, 0x1, -R7 ;  /* 0x0000000104087824 */ /* 0x000fc600078e0a07 */
[----:B----4-:R-:W-:Y:S02]  /*9ac0*/  @!P0 FMNMX.FTZ R11, R11, R6, !PT ;  /* 0x000000060b0b8209 */ /* 0x010fe40007810000 */
[----:B------:R0:W-:Y:S04]  /*9ad0*/  STS [R8.X4+0x440], R6 ;  /* 0x0004400608007388 */ /* 0x0001e80000004800 */
[----:B------:R0:W-:Y:S02]  /*9ae0*/  @!P0 STL [R1+0x18], R11 ;  /* 0x0000180b01008387 */ /* 0x0001e40000100800 */
.L_x_732:
[----:B------:R-:W-:Y:S05]  /*9af0*/  BSYNC B1 ;  /* 0x0000000000017941 */ /* 0x000fea0003800000 */
.L_x_731:
[----:B0-----:R-:W2:Y:S01]  /*9b00*/  LDL R6, [R1+0x264] ;  /* 0x0002640001067983 */ /* 0x001ea20000100800 */
[----:B------:R-:W-:-:S04]  /*9b10*/  IADD3 R4, R4, 0x100, RZ ;  /* 0x0000010004047810 */ /* 0x000fc80007ffe0ff */
[----:B--2---:R-:W-:-:S13]  /*9b20*/  ISETP.GE.AND P0, PT, R4, R6, PT ;  /* 0x000000060400720c */ /* 0x004fda0003f06270 */
[----:B------:R-:W-:Y:S01]  /*9b30*/  @P0 CALL.REL.NOINC `(.L_x_666) ;  /* 0x0000001000000944 */ /* 0x000fe20003c00000 */
[----:B------:R-:W-:Y:S05]  /*9b40*/  BRA `(.L_x_733) ;  /* 0xffff9e6000007947 */ /* 0x000fea000383ffff */
.L_x_666:
[----:B------:R-:W-:Y:S05]  /*9b50*/  BSYNC B0 ;  /* 0x0000000000007941 */ /* 0x000fea0003800000 */
.L_x_665:
[----:B------:R-:W2:Y:S04]  /*9b60*/  LDL.LU R6, [R1+0x18] ;  /* 0x0000180001067983 */ /* 0x000ea80000300800 */
[----:B------:R-:W4:Y:S01]  /*9b70*/  LDL R228, [R1+0x10] ;  /* 0x0000100001e47983 */ /* 0x000f220000100800 */
[----:B------:R-:W-:Y:S03]  /*9b80*/  BSSY B0, `(.L_x_734) ;  /* 0x000008b000007945 */ /* 0x000fe60003800000 */
[----:B------:R-:W1:Y:S02]  /*9b90*/  S2R R11, SR_TID.X ;  /* 0x00000000000b7919 */ /* 0x000e640000002100 */
[----:B-1----:R-:W-:Y:S01]  /*9ba0*/  SHF.R.S32.HI R8, RZ, 0x1f, R11 ;  /* 0x0000001fff087819 */ /* 0x002fe2000001140b */
[----:B------:R-:W-:-:S03]  /*9bb0*/  IMAD.IADD R10, R11, 0x1, R7 ;  /* 0x000000010b0a7824 */ /* 0x000fc600078e0207 */
[----:B-----5:R-:W-:Y:S01]  /*9bc0*/  LEA.HI R20, R8, R11, RZ, 0x5 ;  /* 0x0000000b08147211 */ /* 0x020fe200078f28ff */
[----:B--2---:R-:W1:Y:S02]  /*9bd0*/  SHFL.BFLY PT, R0, R6, 0x10, 0x1f ;  /* 0x0e001f0006007f89 */ /* 0x004e6400000e0000 */
[----:B-1----:R-:W-:-:S05]  /*9be0*/  FMNMX.FTZ R3, R0, R6, !PT ;  /* 0x0000000600037209 */ /* 0x002fca0007810000 */
[----:B------:R-:W1:Y:S02]  /*9bf0*/  SHFL.BFLY PT, R0, R3, 0x8, 0x1f ;  /* 0x0d001f0003007f89 */ /* 0x000e6400000e0000 */
[----:B-1-3--:R-:W-:-:S05]  /*9c00*/  FMNMX.FTZ R4, R3, R0, !PT ;  /* 0x0000000003047209 */ /* 0x00afca0007810000 */
        /* <DEDUP_REMOVED lines=16> */
[----:B----4-:R-:W-:-:S03]  /*9d10*/  ISETP.GE.AND P1, PT, R10, R228, PT ;  /* 0x000000e40a00720c */ /* 0x010fc60003f26270 */
        /* <DEDUP_REMOVED lines=9> */
[----:B------:R-:W-:Y:S03]  /*9db0*/  BSSY B1, `(.L_x_736) ;  /* 0x0000023000017945 */ /* 0x000fe60003800000 */
[----:B------:R-:W-:-:S04]  /*9dc0*/  IADD3 R6, -R11, R228, R3 ;  /* 0x000000e40b067210 */ /* 0x000fc80007ffe103 */
[----:B------:R-:W-:-:S04]  /*9dd0*/  LEA.HI R3, R6, 0x1, RZ, 0x18 ;  /* 0x0000000106037811 */ /* 0x000fc800078fc0ff */
[----:B------:R-:W-:Y:S01]  /*9de0*/  LOP3.LUT P0, R4, R3, 0x3, RZ, 0xc0, !PT ;  /* 0x0000000303047812 */ /* 0x000fe2000780c0ff */
[----:B------:R-:W-:-:S12]  /*9df0*/  IMAD.MOV.U32 R3, RZ, RZ, RZ ;  /* 0x000000ffff037224 */ /* 0x000fd800078e00ff */
[----:B------:R-:W-:Y:S05]  /*9e00*/  @!P0 BRA `(.L_x_737) ;  /* 0x000001d000008947 */ /* 0x000fea0003800000 */
[----:B------:R-:W-:Y:S01]  /*9e10*/  ISETP.NE.U32.AND P0, PT, RZ, c[0x0][0x200], PT ;  /* 0x00008000ff007a0c */ /* 0x000fe20003f05070 */
[----:B------:R-:W-:Y:S02]  /*9e20*/  IMAD.MOV.U32 R8, RZ, RZ, R4 ;  /* 0x000000ffff087224 */ /* 0x000fe400078e0004 */
[----:B------:R-:W-:Y:S01]  /*9e30*/  IMAD.MOV.U32 R3, RZ, RZ, RZ ;  /* 0x000000ffff037224 */ /* 0x000fe200078e00ff */
[----:B------:R-:W-:-:S05]  /*9e40*/  ISETP.NE.AND.EX P0, PT, RZ, c[0x0][0x204], PT, P0 ;  /* 0x00008100ff007a0c */ /* 0x000fca0003f05300 */
.L_x_741:
[----:B-1----:R-:W-:Y:S01]  /*9e50*/  IMAD.IADD R4, R10, 0x1, -R7 ;  /* 0x000000010a047824 */ /* 0x002fe200078e0a07 */
[----:B------:R-:W-:Y:S01]  /*9e60*/  IADD3 R8, R8, -0x1, RZ ;  /* 0xffffffff08087810 */ /* 0x000fe20007ffe0ff */
[----:B------:R-:W-:Y:S03]  /*9e70*/  BSSY B2, `(.L_x_738) ;  /* 0x0000012000027945 */ /* 0x000fe60003800000 */
[----:B------:R-:W-:Y:S02]  /*9e80*/  ISETP.NE.AND P3, PT, R8, RZ, PT ;  /* 0x000000ff0800720c */ /* 0x000fe40003f65270 */
[----:B-12---:R-:W-:Y:S01]  /*9e90*/  LEA R9, R4, 0x440, 0x2 ;  /* 0x0000044004097811 */ /* 0x006fe200078e10ff */
[----:B------:R-:W-:Y:S05]  /*9ea0*/  @!P0 BRA `(.L_x_739) ;  /* 0x000000a000008947 */ /* 0x000fea0003800000 */
[----:B------:R-:W1:Y:S02]  /*9eb0*/  S2R R5, SR_CTAID.Y ;  /* 0x0000000000057919 */ /* 0x000e640000002600 */
[----:B-1----:R-:W-:Y:S01]  /*9ec0*/  IMAD R11, R5, c[0x0][0x1d4], RZ ;  /* 0x00007500050b7a24 */ /* 0x002fe200078e02ff */
[----:B------:R-:W-:-:S04]  /*9ed0*/  SHF.R.S32.HI R5, RZ, 0x1f, R10 ;  /* 0x0000001fff057819 */ /* 0x000fc8000001140a */
[--C-:B------:R-:W-:Y:S02]  /*9ee0*/  SHF.R.S32.HI R12, RZ, 0x1f, R11.reuse ;  /* 0x0000001fff0c7819 */ /* 0x100fe4000001140b */
[----:B------:R-:W-:-:S04]  /*9ef0*/  IADD3 R4, P4, P5, R10, c[0x0][0x200], R11 ;  /* 0x000080000a047a10 */ /* 0x000fc80007d9e00b */
[----:B------:R-:W-:-:S05]  /*9f00*/  IADD3.X R5, R5, c[0x0][0x204], R12, P4, P5 ;  /* 0x0000810005057a10 */ /* 0x000fca00027ea40c */
[----:B------:R-:W3:Y:S02]  /*9f10*/  LDG.E.U8 R4, [R4.64] ;  /* 0x0000002404047981 */ /* 0x000ee4000c1e1100 */
[----:B---3--:R-:W-:-:S13]  /*9f20*/  ISETP.NE.AND P4, PT, R4, RZ, PT ;  /* 0x000000ff0400720c */ /* 0x008fda0003f85270 */
[----:B------:R-:W-:Y:S01]  /*9f30*/  @P4 IMAD.MOV.U32 R12, RZ, RZ, RZ ;  /* 0x000000ffff0c4224 */ /* 0x000fe200078e00ff */
[----:B------:R-:W-:Y:S05]  /*9f40*/  @P4 BRA `(.L_x_740) ;  /* 0x0000004000004947 */ /* 0x000fea0003800000 */
.L_x_739:
[----:B------:R-:W1:Y:S02]  /*9f50*/  LDS R4, [R9] ;  /* 0x0000000009047984 */ /* 0x000e640000000800 */
[----:B-12---:R-:W-:-:S04]  /*9f60*/  FADD.FTZ R4, -R14, R4 ;  /* 0x000000040e047221 */ /* 0x006fc80000010100 */
[----:B------:R-:W-:-:S04]  /*9f70*/  FMUL.FTZ R4, R4, 1.4426950216293334961 ;  /* 0x3fb8aa3b04047820 */ /* 0x000fc80000410000 */
[----:B------:R1:W2:Y:S03]  /*9f80*/  MUFU.EX2 R12, R4 ;  /* 0x00000004000c7308 */ /* 0x0002a60000000800 */
.L_x_740:
[----:B------:R-:W-:Y:S05]  /*9f90*/  BSYNC B2 ;  /* 0x0000000000027941 */ /* 0x000fea0003800000 */
.L_x_738:
[----:B--2---:R2:W-:Y:S01]  /*9fa0*/  STS [R9], R12 ;  /* 0x0000000c09007388 */ /* 0x0045e20000000800 */
[----:B------:R-:W-:Y:S01]  /*9fb0*/  FADD.FTZ R3, R12, R3 ;  /* 0x000000030c037221 */ /* 0x000fe20000010000 */
[----:B------:R-:W-:Y:S01]  /*9fc0*/  IADD3 R10, R10, 0x100, RZ ;  /* 0x000001000a0a7810 */ /* 0x000fe20007ffe0ff */
[----:B------:R-:W-:Y:S05]  /*9fd0*/  @P3 BRA `(.L_x_741) ;  /* 0xfffffe7000003947 */ /* 0x000fea000383ffff */
.L_x_737:
[----:B------:R-:W-:Y:S05]  /*9fe0*/  BSYNC B1 ;  /* 0x0000000000017941 */ /* 0x000fea0003800000 */
.L_x_736:
[----:B------:R-:W-:-:S13]  /*9ff0*/  ISETP.GE.U32.AND P0, PT, R6, 0x300, PT ;  /* 0x000003000600780c */ /* 0x000fda0003f06070 */
[----:B------:R-:W-:Y:S05]  /*a000*/  @!P0 BRA `(.L_x_735) ;  /* 0x0000042000008947 */ /* 0x000fea0003800000 */
[----:B-1----:R-:W1:Y:S01]  /*a010*/  S2R R4, SR_CTAID.Y ;  /* 0x0000000000047919 */ /* 0x002e620000002600 */
[----:B------:R-:W-:-:S04]  /*a020*/  ISETP.NE.U32.AND P0, PT, RZ, c[0x0][0x200], PT ;  /* 0x00008000ff007a0c */ /* 0x000fc80003f05070 */
[----:B------:R-:W-:Y:S01]  /*a030*/  ISETP.NE.AND.EX P0, PT, RZ, c[0x0][0x204], PT, P0 ;  /* 0x00008100ff007a0c */ /* 0x000fe20003f05300 */
[----:B-1----:R-:W-:-:S05]  /*a040*/  IMAD R11, R4, c[0x0][0x1d4], RZ ;  /* 0x00007500040b7a24 */ /* 0x002fca00078e02ff */
[----:B0-----:R-:W-:Y:S02]  /*a050*/  SHF.R.S32.HI R16, RZ, 0x1f, R11 ;  /* 0x0000001fff107819 */ /* 0x001fe4000001140b */
.L_x_754:
[----:B-1----:R-:W3:Y:S01]  /*a060*/  LDL R8, [R1+0x10] ;  /* 0x0000100001087983 */ /* 0x002ee20000100800 */
[----:B------:R-:W-:Y:S01]  /*a070*/  SHF.R.S32.HI R5, RZ, 0x1f, R10 ;  /* 0x0000001fff057819 */ /* 0x000fe2000001140a */
[C---:B------:R-:W-:Y:S01]  /*a080*/  IMAD.IADD R6, R10.reuse, 0x1, -R7 ;  /* 0x000000010a067824 */ /* 0x040fe200078e0a07 */
[C---:B------:R-:W-:Y:S01]  /*a090*/  IADD3 R4, P4, P5, R10.reuse, c[0x0][0x200], R11 ;  /* 0x000080000a047a10 */ /* 0x040fe20007d9e00b */
[----:B------:R-:W-:Y:S01]  /*a0a0*/  BSSY B1, `(.L_x_742) ;  /* 0x000000e000017945 */ /* 0x000fe20003800000 */
[----:B------:R-:W-:Y:S02]  /*a0b0*/  IADD3 R10, R10, 0x400, RZ ;  /* 0x000004000a0a7810 */ /* 0x000fe40007ffe0ff */
[----:B------:R-:W-:Y:S02]  /*a0c0*/  IADD3.X R5, R5, c[0x0][0x204], R16, P4, P5 ;  /* 0x0000810005057a10 */ /* 0x000fe400027ea410 */
[----:B---3--:R-:W-:Y:S02]  /*a0d0*/  ISETP.GE.AND P3, PT, R10, R8, PT ;  /* 0x000000080a00720c */ /* 0x008fe40003f66270 */
[----:B------:R-:W-:Y:S01]  /*a0e0*/  LEA R8, R6, 0x440, 0x2 ;  /* 0x0000044006087811 */ /* 0x000fe200078e10ff */
[----:B------:R-:W-:Y:S05]  /*a0f0*/  @!P0 BRA `(.L_x_743) ;  /* 0x0000004000008947 */ /* 0x000fea0003800000 */
[----:B------:R-:W3:Y:S02]  /*a100*/  LDG.E.U8 R6, [R4.64] ;  /* 0x0000002404067981 */ /* 0x000ee4000c1e1100 */
[----:B---3--:R-:W-:-:S13]  /*a110*/  ISETP.NE.AND P4, PT, R6, RZ, PT ;  /* 0x000000ff0600720c */ /* 0x008fda0003f85270 */
[----:B------:R-:W-:Y:S01]  /*a120*/  @P4 IMAD.MOV.U32 R6, RZ, RZ, RZ ;  /* 0x000000ffff064224 */ /* 0x000fe200078e00ff */
[----:B------:R-:W-:Y:S05]  /*a130*/  @P4 BRA `(.L_x_744) ;  /* 0x0000004000004947 */ /* 0x000fea0003800000 */
.L_x_743:
[----:B------:R-:W0:Y:S02]  /*a140*/  LDS R6, [R8] ;  /* 0x0000000008067984 */ /* 0x000e240000000800 */
[----:B0-2---:R-:W-:-:S04]  /*a150*/  FADD.FTZ R6, -R14, R6 ;  /* 0x000000060e067221 */ /* 0x005fc80000010100 */
[----:B------:R-:W-:-:S06]  /*a160*/  FMUL.FTZ R6, R6, 1.4426950216293334961 ;  /* 0x3fb8aa3b06067820 */ /* 0x000fcc0000410000 */
[----:B------:R-:W0:Y:S02]  /*a170*/  MUFU.EX2 R6, R6 ;  /* 0x0000000600067308 */ /* 0x000e240000000800 */
.L_x_744:
[----:B------:R-:W-:Y:S05]  /*a180*/  BSYNC B1 ;  /* 0x0000000000017941 */ /* 0x000fea0003800000 */
.L_x_742:
[----:B0-----:R0:W-:Y:S01]  /*a190*/  STS [R8], R6 ;  /* 0x0000000608007388 */ /* 0x0011e20000000800 */
[----:B------:R-:W-:Y:S01]  /*a1a0*/  BSSY B1, `(.L_x_745) ;  /* 0x000000b000017945 */ /* 0x000fe20003800000 */
[----:B--2---:R-:W-:Y:S01]  /*a1b0*/  FADD.FTZ R12, R6, R3 ;  /* 0x00000003060c7221 */ /* 0x004fe20000010000 */
[----:B------:R-:W-:Y:S05]  /*a1c0*/  @!P0 BRA `(.L_x_746) ;  /* 0x0000004000008947 */ /* 0x000fea0003800000 */
[----:B------:R-:W2:Y:S02]  /*a1d0*/  LDG.E.U8 R3, [R4.64+0x100] ;  /* 0x0001002404037981 */ /* 0x000ea4000c1e1100 */
[----:B--2---:R-:W-:-:S13]  /*a1e0*/  ISETP.NE.AND P4, PT, R3, RZ, PT ;  /* 0x000000ff0300720c */ /* 0x004fda0003f85270 */
[----:B------:R-:W-:Y:S01]  /*a1f0*/  @P4 IMAD.MOV.U32 R3, RZ, RZ, RZ ;  /* 0x000000ffff034224 */ /* 0x000fe200078e00ff */
[----:B------:R-:W-:Y:S05]  /*a200*/  @P4 BRA `(.L_x_747) ;  /* 0x0000004000004947 */ /* 0x000fea0003800000 */
.L_x_746:
[----:B------:R-:W1:Y:S02]  /*a210*/  LDS R3, [R8+0x400] ;  /* 0x0004000008037984 */ /* 0x000e640000000800 */
[----:B-1----:R-:W-:-:S04]  /*a220*/  FADD.FTZ R3, -R14, R3 ;  /* 0x000000030e037221 */ /* 0x002fc80000010100 */
[----:B------:R-:W-:-:S06]  /*a230*/  FMUL.FTZ R3, R3, 1.4426950216293334961 ;  /* 0x3fb8aa3b03037820 */ /* 0x000fcc0000410000 */
[----:B------:R-:W1:Y:S02]  /*a240*/  MUFU.EX2 R3, R3 ;  /* 0x0000000300037308 */ /* 0x000e640000000800 */
.L_x_747:
[----:B------:R-:W-:Y:S05]  /*a250*/  BSYNC B1 ;  /* 0x0000000000017941 */ /* 0x000fea0003800000 */
.L_x_745:
[----:B-1----:R1:W-:Y:S01]  /*a260*/  STS [R8+0x400], R3 ;  /* 0x0004000308007388 */ /* 0x0023e20000000800 */
[----:B------:R-:W-:Y:S01]  /*a270*/  BSSY B1, `(.L_x_748) ;  /* 0x000000b000017945 */ /* 0x000fe20003800000 */
[----:B------:R-:W-:Y:S01]  /*a280*/  FADD.FTZ R12, R12, R3 ;  /* 0x000000030c0c7221 */ /* 0x000fe20000010000 */
[----:B------:R-:W-:Y:S05]  /*a290*/  @!P0 BRA `(.L_x_749) ;  /* 0x0000004000008947 */ /* 0x000fea0003800000 */
[----:B-1----:R-:W2:Y:S02]  /*a2a0*/  LDG.E.U8 R3, [R4.64+0x200] ;  /* 0x0002002404037981 */ /* 0x002ea4000c1e1100 */
[----:B--2---:R-:W-:-:S13]  /*a2b0*/  ISETP.NE.AND P4, PT, R3, RZ, PT ;  /* 0x000000ff0300720c */ /* 0x004fda0003f85270 */
[----:B------:R-:W-:Y:S01]  /*a2c0*/  @P4 IMAD.MOV.U32 R3, RZ, RZ, RZ ;  /* 0x000000ffff034224 */ /* 0x000fe200078e00ff */
[----:B------:R-:W-:Y:S05]  /*a2d0*/  @P4 BRA `(.L_x_750) ;  /* 0x0000004000004947 */ /* 0x000fea0003800000 */
.L_x_749:
[----:B-1----:R-:W1:Y:S02]  /*a2e0*/  LDS R3, [R8+0x800] ;  /* 0x0008000008037984 */ /* 0x002e640000000800 */
[----:B-1----:R-:W-:-:S04]  /*a2f0*/  FADD.FTZ R3, -R14, R3 ;  /* 0x000000030e037221 */ /* 0x002fc80000010100 */
[----:B------:R-:W-:-:S06]  /*a300*/  FMUL.FTZ R3, R3, 1.4426950216293334961 ;  /* 0x3fb8aa3b03037820 */ /* 0x000fcc0000410000 */
[----:B------:R-:W1:Y:S02]  /*a310*/  MUFU.EX2 R3, R3 ;  /* 0x0000000300037308 */ /* 0x000e640000000800 */
.L_x_750:
[----:B------:R-:W-:Y:S05]  /*a320*/  BSYNC B1 ;  /* 0x0000000000017941 */ /* 0x000fea0003800000 */
.L_x_748:
[----:B-1----:R1:W-:Y:S01]  /*a330*/  STS [R8+0x800], R3 ;  /* 0x0008000308007388 */ /* 0x0023e20000000800 */
[----:B------:R-:W-:Y:S01]  /*a340*/  BSSY B1, `(.L_x_751) ;  /* 0x000000b000017945 */ /* 0x000fe20003800000 */
[----:B------:R-:W-:Y:S01]  /*a350*/  FADD.FTZ R9, R12, R3 ;  /* 0x000000030c097221 */ /* 0x000fe20000010000 */
[----:B------:R-:W-:Y:S05]  /*a360*/  @!P0 BRA `(.L_x_752) ;  /* 0x0000004000008947 */ /* 0x000fea0003800000 */
[----:B------:R-:W2:Y:S02]  /*a370*/  LDG.E.U8 R4, [R4.64+0x300] ;  /* 0x0003002404047981 */ /* 0x000ea4000c1e1100 */
[----:B--2---:R-:W-:-:S13]  /*a380*/  ISETP.NE.AND P4, PT, R4, RZ, PT ;  /* 0x000000ff0400720c */ /* 0x004fda0003f85270 */
[----:B0-----:R-:W-:Y:S01]  /*a390*/  @P4 IMAD.MOV.U32 R6, RZ, RZ, RZ ;  /* 0x000000ffff064224 */ /* 0x001fe200078e00ff */
[----:B------:R-:W-:Y:S05]  /*a3a0*/  @P4 BRA `(.L_x_753) ;  /* 0x0000004000004947 */ /* 0x000fea0003800000 */
.L_x_752:
[----:B-1----:R-:W1:Y:S02]  /*a3b0*/  LDS R3, [R8+0xc00] ;  /* 0x000c000008037984 */ /* 0x002e640000000800 */
[----:B-1----:R-:W-:-:S04]  /*a3c0*/  FADD.FTZ R3, -R14, R3 ;  /* 0x000000030e037221 */ /* 0x002fc80000010100 */
[----:B------:R-:W-:-:S04]  /*a3d0*/  FMUL.FTZ R3, R3, 1.4426950216293334961 ;  /* 0x3fb8aa3b03037820 */ /* 0x000fc80000410000 */
[----:B0-----:R0:W1:Y:S03]  /*a3e0*/  MUFU.EX2 R6, R3 ;  /* 0x0000000300067308 */ /* 0x0010660000000800 */
.L_x_753:
[----:B------:R-:W-:Y:S05]  /*a3f0*/  BSYNC B1 ;  /* 0x0000000000017941 */ /* 0x000fea0003800000 */
.L_x_751:
[----:B-1----:R1:W-:Y:S01]  /*a400*/  STS [R8+0xc00], R6 ;  /* 0x000c000608007388 */ /* 0x0023e20000000800 */
[----:B0-----:R-:W-:Y:S01]  /*a410*/  FADD.FTZ R3, R9, R6 ;  /* 0x0000000609037221 */ /* 0x001fe20000010000 */
[----:B------:R-:W-:Y:S05]  /*a420*/  @!P3 BRA `(.L_x_754) ;  /* 0xfffffc300000b947 */ /* 0x000fea000383ffff */
.L_x_735:
[----:B------:R-:W-:Y:S05]  /*a430*/  BSYNC B0 ;  /* 0x0000000000007941 */ /* 0x000fea0003800000 */
.L_x_734:
[----:B-1----:R-:W1:Y:S01]  /*a440*/  SHFL.BFLY PT, R4, R3, 0x10, 0x1f ;  /* 0x0e001f0003047f89 */ /* 0x002e6200000e0000 */
[----:B--2---:R-:W2:Y:S01]  /*a450*/  LDC.U8 R12, c[0x0][0x26c] ;  /* 0x00009b00ff0c7b82 */ /* 0x004ea20000000000 */
[----:B------:R-:W-:Y:S01]  /*a460*/  UMOV UR4, 0x4 ;  /* 0x0000000400047882 */ /* 0x000fe20000000000 */
[----:B------:R-:W-:Y:S01]  /*a470*/  BSSY B0, `(.L_x_755) ;  /* 0x000006b000007945 */ /* 0x000fe20003800000 */
[----:B------:R-:W3:Y:S01]  /*a480*/  S2R R13, SR_TID.X ;  /* 0x00000000000d7919 */ /* 0x000ee20000002100 */
[----:B------:R-:W-:Y:S02]  /*a490*/  ULDC UR5, c[0x0][0x1d4] ;  /* 0x0000750000057ab9 */ /* 0x000fe40000000800 */
[----:B------:R-:W-:Y:S01]  /*a4a0*/  UIADD3 UR4, UR4, UR5, URZ ;  /* 0x0000000504047290 */ /* 0x000fe2000fffe03f */
[----:B------:R-:W4:Y:S03]  /*a4b0*/  S2R R15, SR_CTAID.Y ;  /* 0x00000000000f7919 */ /* 0x000f260000002600 */
[----:B------:R-:W-:Y:S01]  /*a4c0*/  USHF.R.S32.HI UR5, URZ, 0x1f, UR4 ;  /* 0x0000001f3f057899 */ /* 0x000fe20008011404 */
[----:B0-----:R-:W4:Y:S03]  /*a4d0*/  S2R R17, SR_CTAID.X ;  /* 0x0000000000117919 */ /* 0x001f260000002500 */
[----:B------:R-:W-:-:S04]  /*a4e0*/  ULEA.HI UR5, UR5, UR4, URZ, 0x2 ;  /* 0x0000000405057291 */ /* 0x000fc8000f8f103f */
[----:B------:R-:W-:-:S04]  /*a4f0*/  USHF.L.U32 UR5, UR5, 0x2, URZ ;  /* 0x0000000205057899 */ /* 0x000fc8000800063f */
[----:B------:R-:W-:Y:S01]  /*a500*/  ULOP3.LUT UR5, UR5, 0xfffffff0, URZ, 0xc0, !UPT ;  /* 0xfffffff005057892 */ /* 0x000fe2000f8ec03f */
[----:B-1----:R-:W-:Y:S01]  /*a510*/  FADD.FTZ R4, R4, R3 ;  /* 0x0000000304047221 */ /* 0x002fe20000010000 */
[----:B---3--:R-:W-:-:S04]  /*a520*/  LOP3.LUT P0, R10, R13, 0x1f, RZ, 0xc0, !PT ;  /* 0x0000001f0d0a7812 */ /* 0x008fc8000780c0ff */
[----:B------:R-:W0:Y:S01]  /*a530*/  SHFL.BFLY PT, R5, R4, 0x8, 0x1f ;  /* 0x0d001f0004057f89 */ /* 0x000e2200000e0000 */
[----:B------:R-:W-:Y:S01]  /*a540*/  IMAD.U32 R18, RZ, RZ, UR5 ;  /* 0x00000005ff127e24 */ /* 0x000fe2000f8e00ff */
[----:B------:R-:W-:-:S04]  /*a550*/  ISETP.GT.U32.AND P3, PT, R10, 0x7, PT ;  /* 0x000000070a00780c */ /* 0x000fc80003f64070 */
[----:B------:R-:W-:Y:S01]  /*a560*/  IADD3 R52, R18, 0x440, RZ ;  /* 0x0000044012347810 */ /* 0x000fe20007ffe0ff */
[----:B----4-:R-:W-:Y:S02]  /*a570*/  IMAD R15, R15, c[0x0][0x1d8], R17 ;  /* 0x000076000f0f7a24 */ /* 0x010fe400078e0211 */
        /* <DEDUP_REMOVED lines=9> */
[----:B------:R0:W-:Y:S04]  /*a610*/  @!P0 STS [R3+0x20], R8 ;  /* 0x0000200803008388 */ /* 0x0001e80000000800 */
[----:B------:R-:W-:Y:S01]  /*a620*/  BAR.SYNC.DEFER_BLOCKING 0x0 ;  /* 0x0000000000007b1d */ /* 0x000fe20000010000 */
[----:B--2---:R-:W-:-:S13]  /*a630*/  ISETP.NE.AND P0, PT, R12, RZ, PT ;  /* 0x000000ff0c00720c */ /* 0x004fda0003f05270 */
[----:B0-----:R-:W-:-:S04]  /*a640*/  @P0 IMAD.MOV.U32 R3, RZ, RZ, c[0x0][0x268] ;  /* 0x00009a00ff030624 */ /* 0x001fc800078e00ff */
[----:B------:R-:W-:-:S04]  /*a650*/  @P0 IMAD R3, R15, R3, c[0x0][0x1ec] ;  /* 0x00007b000f030624 */ /* 0x000fc800078e0203 */
[----:B------:R-:W-:Y:S01]  /*a660*/  @P0 IMAD R3, R3, c[0x0][0x1d4], RZ ;  /* 0x0000750003030a24 */ /* 0x000fe200078e02ff */
[----:B------:R-:W0:Y:S04]  /*a670*/  @!P3 LDS R8, [R10.X4+0x20] ;  /* 0x000020000a08b984 */ /* 0x000e280000004800 */
[----:B0-----:R-:W0:Y:S02]  /*a680*/  SHFL.BFLY PT, R5, R8, 0x4, 0x1f ;  /* 0x0c801f0008057f89 */ /* 0x001e2400000e0000 */
[----:B0-----:R-:W-:-:S05]  /*a690*/  FADD.FTZ R5, R5, R8 ;  /* 0x0000000805057221 */ /* 0x001fca0000010000 */
[----:B------:R-:W0:Y:S02]  /*a6a0*/  SHFL.BFLY PT, R4, R5, 0x2, 0x1f ;  /* 0x0c401f0005047f89 */ /* 0x000e2400000e0000 */
[----:B0-----:R-:W-:-:S05]  /*a6b0*/  FADD.FTZ R4, R5, R4 ;  /* 0x0000000405047221 */ /* 0x001fca0000010000 */
[----:B------:R-:W0:Y:S02]  /*a6c0*/  SHFL.BFLY PT, R9, R4, 0x1, 0x1f ;  /* 0x0c201f0004097f89 */ /* 0x000e2400000e0000 */
[----:B0-----:R-:W-:Y:S02]  /*a6d0*/  FADD.FTZ R9, R4, R9 ;  /* 0x0000000904097221 */ /* 0x001fe40000010000 */
[----:B------:R-:W-:Y:S02]  /*a6e0*/  CS2R R4, SRZ ;  /* 0x0000000000047805 */ /* 0x000fe4000001ff00 */
[--C-:B------:R-:W-:Y:S01]  /*a6f0*/  @P0 SHF.R.S32.HI R5, RZ, 0x1f, R3.reuse ;  /* 0x0000001fff050819 */ /* 0x100fe20000011403 */
[----:B------:R-:W-:Y:S01]  /*a700*/  @P0 IMAD.MOV.U32 R4, RZ, RZ, R3 ;  /* 0x000000ffff040224 */ /* 0x000fe200078e0003 */
[----:B------:R-:W0:Y:S01]  /*a710*/  SHFL.IDX PT, R9, R9, RZ, 0x1f ;  /* 0x00001fff09097589 */ /* 0x000e2200000e0000 */
[----:B------:R-:W-:Y:S05]  /*a720*/  @P1 BRA `(.L_x_756) ;  /* 0x000003f000001947 */ /* 0x000fea0003800000 */
[----:B------:R-:W2:Y:S01]  /*a730*/  LDL R15, [R1+0x10] ;  /* 0x00001000010f7983 */ /* 0x000ea20000100800 */
[----:B------:R-:W-:Y:S01]  /*a740*/  LOP3.LUT R3, RZ, R7, RZ, 0x33, !PT ;  /* 0x00000007ff037212 */ /* 0x000fe200078e33ff */
[----:B0-----:R-:W-:Y:S01]  /*a750*/  FADD.FTZ R9, R9, 9.9999999747524270788e-07 ;  /* 0x358637bd09097421 */ /* 0x001fe20000010000 */
[----:B------:R-:W-:Y:S02]  /*a760*/  BSSY B1, `(.L_x_757) ;  /* 0x0000017000017945 */ /* 0x000fe40003800000 */
[----:B--2---:R-:W-:-:S04]  /*a770*/  IADD3 R3, -R13, R15, R3 ;  /* 0x0000000f0d037210 */ /* 0x004fc80007ffe103 */
[C---:B------:R-:W-:Y:S02]  /*a780*/  LEA.HI R6, R3.reuse, 0x1, RZ, 0x18 ;  /* 0x0000000103067811 */ /* 0x040fe400078fc0ff */
[----:B------:R-:W-:Y:S01]  /*a790*/  ISETP.GE.U32.AND P1, PT, R3, 0x300, PT ;  /* 0x000003000300780c */ /* 0x000fe20003f26070 */
[----:B------:R-:W-:Y:S01]  /*a7a0*/  IMAD.IADD R3, R13, 0x1, R7 ;  /* 0x000000010d037824 */ /* 0x000fe200078e0207 */
[----:B------:R-:W-:Y:S01]  /*a7b0*/  LOP3.LUT P3, R6, R6, 0x3, RZ, 0xc0, !PT ;  /* 0x0000000306067812 */ /* 0x000fe2000786c0ff */
[----:B------:R0:W1:-:S12]  /*a7c0*/  MUFU.RCP R13, R9 ;  /* 0x00000009000d7308 */ /* 0x0000580000001000 */
[----:B0-----:R-:W-:Y:S05]  /*a7d0*/  @!P3 BRA `(.L_x_758) ;  /* 0x000000f00000b947 */ /* 0x001fea0003800000 */
.L_x_759:
[C---:B------:R-:W-:Y:S01]  /*a7e0*/  IMAD.IADD R15, R3.reuse, 0x1, -R7 ;  /* 0x00000001030f7824 */ /* 0x040fe200078e0a07 */
[C---:B0-----:R-:W-:Y:S02]  /*a7f0*/  @P0 IADD3 R9, P3, R3.reuse, R4, RZ ;  /* 0x0000000403090210 */ /* 0x041fe40007f7e0ff */
[----:B------:R-:W-:Y:S02]  /*a800*/  IADD3 R6, R6, -0x1, RZ ;  /* 0xffffffff06067810 */ /* 0x000fe40007ffe0ff */
[----:B------:R-:W0:Y:S01]  /*a810*/  LDS R8, [R15.X4+0x440] ;  /* 0x000440000f087984 */ /* 0x000e220000004800 */
[C---:B------:R-:W-:Y:S02]  /*a820*/  @P0 LEA.HI.X.SX32 R10, R3.reuse, R5, 0x1, P3 ;  /* 0x00000005030a0211 */ /* 0x040fe400018f0eff */
[----:B------:R-:W-:Y:S01]  /*a830*/  IADD3 R3, R3, 0x100, RZ ;  /* 0x0000010003037810 */ /* 0x000fe20007ffe0ff */
[----:B01----:R-:W-:Y:S01]  /*a840*/  FMUL.FTZ R17, R8, R13 ;  /* 0x0000000d08117220 */ /* 0x003fe20000410000 */
        /* <DEDUP_REMOVED lines=8> */
.L_x_758:
[----:B------:R-:W-:Y:S05]  /*a8d0*/  BSYNC B1 ;  /* 0x0000000000017941 */ /* 0x000fea0003800000 */
.L_x_757:
[----:B------:R-:W-:Y:S05]  /*a8e0*/  @!P1 BRA `(.L_x_756) ;  /* 0x0000023000009947 */ /* 0x000fea0003800000 */
[----:B------:R-:W-:Y:S02]  /*a8f0*/  ISETP.NE.AND P1, PT, R12, RZ, PT ;  /* 0x000000ff0c00720c */ /* 0x000fe40003f25270 */
.L_x_760:
[----:B------:R-:W2:Y:S01]  /*a900*/  LDL R22, [R1+0x10] ;  /* 0x0000100001167983 */ /* 0x000ea20000100800 */
[----:B0-----:R-:W-:-:S04]  /*a910*/  IMAD.IADD R9, R3, 0x1, -R7 ;  /* 0x0000000103097824 */ /* 0x001fc800078e0a07 */
[C---:B------:R-:W-:Y:S01]  /*a920*/  IMAD R12, R9.reuse, 0x2, R52 ;  /* 0x00000002090c7824 */ /* 0x040fe200078e0234 */
[----:B------:R0:W3:Y:S01]  /*a930*/  LDS R6, [R9.X4+0x440] ;  /* 0x0004400009067984 */ /* 0x0000e20000004800 */
[----:B------:R-:W-:Y:S02]  /*a940*/  LEA R11, R9, 0x440, 0x2 ;  /* 0x00000440090b7811 */ /* 0x000fe400078e10ff */
[----:B0-----:R-:W-:-:S04]  /*a950*/  IADD3 R9, P0, R4, R3, RZ ;  /* 0x0000000304097210 */ /* 0x001fc80007f1e0ff */
[C---:B------:R-:W-:Y:S02]  /*a960*/  LEA.HI.X.SX32 R10, R3.reuse, R5, 0x1, P0 ;  /* 0x00000005030a7211 */ /* 0x040fe400000f0eff */
[----:B------:R-:W-:Y:S01]  /*a970*/  IADD3 R3, R3, 0x400, RZ ;  /* 0x0000040003037810 */ /* 0x000fe20007ffe0ff */
[----:B-1-3--:R-:W-:-:S05]  /*a980*/  FMUL.FTZ R15, R6, R13 ;  /* 0x0000000d060f7220 */ /* 0x00afca0000410000 */
[----:B------:R-:W-:-:S04]  /*a990*/  F2FP.PACK_AB R6, RZ, R15 ;  /* 0x0000000fff06723e */ /* 0x000fc800000000ff */
[----:B------:R-:W-:-:S05]  /*a9a0*/  PRMT R8, R6, 0x7610, R8 ;  /* 0x0000761006087816 */ /* 0x000fca0000000008 */
[----:B------:R0:W-:Y:S04]  /*a9b0*/  STS.U16 [R12], R8 ;  /* 0x000000080c007388 */ /* 0x0001e80000000400 */
[----:B------:R-:W1:Y:S01]  /*a9c0*/  LDS R6, [R11+0x400] ;  /* 0x000400000b067984 */ /* 0x000e620000000800 */
[----:B0-----:R-:W-:-:S04]  /*a9d0*/  LEA R8, P0, R9, c[0x0][0x260], 0x2 ;  /* 0x0000980009087a11 */ /* 0x001fc800078010ff */
[----:B------:R-:W-:-:S05]  /*a9e0*/  LEA.HI.X R9, R9, c[0x0][0x264], R10, 0x2, P0 ;  /* 0x0000990009097a11 */ /* 0x000fca00000f140a */
[----:B------:R-:W-:Y:S01]  /*a9f0*/  @P1 STG.E [R8.64], R15 ;  /* 0x0000000f08001986 */ /* 0x000fe2000c101924 */
[----:B-1----:R-:W-:-:S05]  /*aa00*/  FMUL.FTZ R17, R6, R13 ;  /* 0x0000000d06117220 */ /* 0x002fca0000410000 */
[----:B------:R-:W-:Y:S01]  /*aa10*/  F2FP.PACK_AB R6, RZ, R17 ;  /* 0x00000011ff06723e */ /* 0x000fe200000000ff */
[----:B------:R-:W-:Y:S03]  /*aa20*/  @P1 STG.E [R8.64+0x400], R17 ;  /* 0x0004001108001986 */ /* 0x000fe6000c101924 */
[----:B------:R-:W-:-:S05]  /*aa30*/  PRMT R14, R6, 0x7610, R14 ;  /* 0x00007610060e7816 */ /* 0x000fca000000000e */
[----:B------:R-:W-:Y:S04]  /*aa40*/  STS.U16 [R12+0x200], R14 ;  /* 0x0002000e0c007388 */ /* 0x000fe80000000400 */
[----:B------:R-:W0:Y:S02]  /*aa50*/  LDS R6, [R11+0x800] ;  /* 0x000800000b067984 */ /* 0x000e240000000800 */
[----:B0-----:R-:W-:-:S05]  /*aa60*/  FMUL.FTZ R19, R6, R13 ;  /* 0x0000000d06137220 */ /* 0x001fca0000410000 */
[----:B------:R-:W-:Y:S01]  /*aa70*/  F2FP.PACK_AB R6, RZ, R19 ;  /* 0x00000013ff06723e */ /* 0x000fe200000000ff */
[----:B------:R-:W-:Y:S03]  /*aa80*/  @P1 STG.E [R8.64+0x800], R19 ;  /* 0x0008001308001986 */ /* 0x000fe6000c101924 */
[----:B------:R-:W-:-:S05]  /*aa90*/  PRMT R16, R6, 0x7610, R16 ;  /* 0x0000761006107816 */ /* 0x000fca0000000010 */
[----:B------:R-:W-:Y:S04]  /*aaa0*/  STS.U16 [R12+0x400], R16 ;  /* 0x000400100c007388 */ /* 0x000fe80000000400 */
[----:B------:R-:W0:Y:S02]  /*aab0*/  LDS R6, [R11+0xc00] ;  /* 0x000c00000b067984 */ /* 0x000e240000000800 */
[----:B0-----:R-:W-:-:S05]  /*aac0*/  FMUL.FTZ R21, R6, R13 ;  /* 0x0000000d06157220 */ /* 0x001fca0000410000 */
[----:B------:R-:W-:Y:S01]  /*aad0*/  F2FP.PACK_AB R6, RZ, R21 ;  /* 0x00000015ff06723e */ /* 0x000fe200000000ff */
[----:B------:R0:W-:Y:S04]  /*aae0*/  @P1 STG.E [R8.64+0xc00], R21 ;  /* 0x000c001508001986 */ /* 0x0001e8000c101924 */
[----:B------:R0:W-:Y:S01]  /*aaf0*/  STS.U16 [R12+0x600], R6 ;  /* 0x000600060c007388 */ /* 0x0001e20000000400 */
[----:B--2---:R-:W-:-:S13]  /*ab00*/  ISETP.GE.AND P0, PT, R3, R22, PT ;  /* 0x000000160300720c */ /* 0x004fda0003f06270 */
[----:B0-----:R-:W-:Y:S05]  /*ab10*/  @!P0 BRA `(.L_x_760) ;  /* 0xfffffde000008947 */ /* 0x001fea000383ffff */
.L_x_756:
[----:B------:R-:W-:Y:S05]  /*ab20*/  BSYNC B0 ;  /* 0x0000000000007941 */ /* 0x000fea0003800000 */
.L_x_755:
[----:B0-----:R-:W2:Y:S04]  /*ab30*/  LDL.LU R8, [R1+0x270] ;  /* 0x0002700001087983 */ /* 0x001ea80000300800 */
[----:B------:R-:W3:Y:S01]  /*ab40*/  LDL R25, [R1+0x26c] ;  /* 0x00026c0001197983 */ /* 0x000ee20000100800 */
[----:B------:R-:W-:Y:S01]  /*ab50*/  SHF.R.S32.HI R20, RZ, 0x5, R20 ;  /* 0x00000005ff147819 */ /* 0x000fe20000011414 */
[----:B------:R-:W-:Y:S01]  /*ab60*/  ULDC UR4, c[0x0][0x1d4] ;  /* 0x0000750000047ab9 */ /* 0x000fe20000000800 */
[----:B------:R-:W-:Y:S01]  /*ab70*/  ISETP.GT.OR P1, PT, R0, 0x1b, P2 ;  /* 0x0000001b0000780c */ /* 0x000fe20001724670 */
[----:B------:R-:W0:Y:S01]  /*ab80*/  S2R R22, SR_CTAID.X ;  /* 0x0000000000167919 */ /* 0x000e220000002500 */
[----:B------:R-:W-:Y:S01]  /*ab90*/  UIMAD UR4, UR4, 0xe0, URZ ;  /* 0x000000e0040478a4 */ /* 0x000fe2000f8e023f */
[----:B------:R-:W-:Y:S01]  /*aba0*/  BSSY B0, `(.L_x_761) ;  /* 0x000001d000007945 */ /* 0x000fe20003800000 */
[----:B------:R-:W-:Y:S01]  /*abb0*/  CS2R R10, SRZ ;  /* 0x00000000000a7805 */ /* 0x000fe2000001ff00 */
[----:B------:R-:W0:Y:S02]  /*abc0*/  S2R R6, SR_CTAID.Y ;  /* 0x0000000000067919 */ /* 0x000e240000002600 */
[----:B0-----:R-:W-:-:S02]  /*abd0*/  IMAD R4, R6, c[0x0][0x1d8], R22 ;  /* 0x0000760006047a24 */ /* 0x001fc400078e0216 */
[----:B--2---:R-:W-:Y:S02]  /*abe0*/  IMAD R5, R8, c[0x0][0x1d8], RZ ;  /* 0x0000760008057a24 */ /* 0x004fe400078e02ff */
[----:B------:R-:W-:Y:S01]  /*abf0*/  CS2R R8, SRZ ;  /* 0x0000000000087805 */ /* 0x000fe2000001ff00 */
[----:B---3--:R-:W-:Y:S01]  /*ac00*/  SHF.R.S32.HI R3, RZ, 0x1f, R25 ;  /* 0x0000001fff037819 */ /* 0x008fe20000011419 */
[----:B------:R-:W-:-:S03]  /*ac10*/  IMAD R6, R5, c[0x0][0x1d0], R22 ;  /* 0x0000740005067a24 */ /* 0x000fc600078e0216 */
[----:B------:R-:W-:-:S04]  /*ac20*/  LEA.HI R3, R3, R25, RZ, 0x3 ;  /* 0x0000001903037211 */ /* 0x000fc800078f18ff */
[----:B------:R-:W-:-:S05]  /*ac30*/  LOP3.LUT R3, R3, 0xfffffff8, RZ, 0xc0, !PT ;  /* 0xfffffff803037812 */ /* 0x000fca00078ec0ff */
[----:B------:R-:W-:-:S05]  /*ac40*/  IMAD.IADD R3, R25, 0x1, -R3 ;  /* 0x0000000119037824 */ /* 0x000fca00078e0a03 */
[CC--:B------:R-:W-:Y:S02]  /*ac50*/  ISETP.NE.OR P3, PT, R20.reuse, R3.reuse, P1 ;  /* 0x000000031400720c */ /* 0x0c0fe40000f65670 */
[----:B------:R-:W-:Y:S01]  /*ac60*/  ISETP.NE.AND P0, PT, R20, R3, PT ;  /* 0x000000031400720c */ /* 0x000fe20003f05270 */
[C---:B------:R-:W-:Y:S01]  /*ac70*/  IMAD.SHL.U32 R3, R0.reuse, 0x8, RZ ;  /* 0x0000000800037824 */ /* 0x040fe200078e00ff */
[----:B------:R-:W-:-:S03]  /*ac80*/  ISETP.GT.AND P1, PT, R0, 0x1b, PT ;  /* 0x0000001b0000780c */ /* 0x000fc60003f24270 */
        /* <DEDUP_REMOVED lines=13> */
.L_x_763:
[----:B-----5:R0:W-:Y:S02]  /*ad60*/  STS.128 [R0.X16+0x240], R8 ;  /* 0x0002400800007388 */ /* 0x0201e4000000cc00 */
.L_x_762:
[----:B------:R-:W-:Y:S05]  /*ad70*/  BSYNC B0 ;  /* 0x0000000000007941 */ /* 0x000fea0003800000 */
.L_x_761:
[----:B------:R-:W-:Y:S01]  /*ad80*/  BAR.SYNC.DEFER_BLOCKING 0x0 ;  /* 0x0000000000007b1d */ /* 0x000fe20000010000 */
[----:B------:R-:W-:Y:S01]  /*ad90*/  CS2R R14, SRZ ;  /* 0x00000000000e7805 */ /* 0x000fe2000001ff00 */
[----:B-1----:R-:W-:Y:S01]  /*ada0*/  CS2R R12, SRZ ;  /* 0x00000000000c7805 */ /* 0x002fe2000001ff00 */
[----:B------:R-:W-:Y:S01]  /*adb0*/  IMAD.MOV.U32 R6, RZ, RZ, RZ ;  /* 0x000000ffff067224 */ /* 0x000fe200078e00ff */
[----:B------:R-:W-:Y:S01]  /*adc0*/  CS2R R16, SRZ ;  /* 0x0000000000107805 */ /* 0x000fe2000001ff00 */
[----:B------:R-:W-:Y:S01]  /*add0*/  IMAD.MOV.U32 R5, RZ, RZ, RZ ;  /* 0x000000ffff057224 */ /* 0x000fe200078e00ff */
[----:B------:R-:W-:Y:S01]  /*ade0*/  BSSY B0, `(.L_x_764) ;  /* 0x0000194000007945 */ /* 0x000fe20003800000 */
[----:B------:R-:W-:Y:S05]  /*adf0*/  @P1 BRA `(.L_x_765) ;  /* 0x0000192000001947 */ /* 0x000fea0003800000 */
[C---:B------:R-:W-:Y:S01]  /*ae00*/  IMAD.IADD R31, R20.reuse, 0x1, R7 ;  /* 0x00000001141f7824 */ /* 0x040fe200078e0207 */
[----:B------:R-:W-:Y:S01]  /*ae10*/  IMNMX R36, R25, c[0x0][0x1d4], PT ;  /* 0x0000750019247a17 */ /* 0x000fe20003800200 */
[----:B------:R-:W-:Y:S01]  /*ae20*/  BSSY B1, `(.L_x_766) ;  /* 0x000009d000017945 */ /* 0x000fe20003800000 */
[----:B------:R-:W-:-:S02]  /*ae30*/  IMAD R37, R20, 0x2, R52 ;  /* 0x0000000214257824 */ /* 0x000fc400078e0234 */
[----:B------:R-:W-:-:S05]  /*ae40*/  IMAD R24, R31, 0xe0, RZ ;  /* 0x000000e01f187824 */ /* 0x000fca00078e02ff */
[----:B------:R-:W-:Y:S02]  /*ae50*/  SHF.R.S32.HI R26, RZ, 0x1f, R24 ;  /* 0x0000001fff1a7819 */ /* 0x000fe40000011418 */
[----:B------:R-:W-:-:S04]  /*ae60*/  IADD3 R15, P3, R19, R24, RZ ;  /* 0x00000018130f7210 */ /* 0x000fc80007f7e0ff */
[----:B------:R-:W-:Y:S01]  /*ae70*/  LEA R28, P4, R15, c[0x0][0x1a0], 0x1 ;  /* 0x000068000f1c7a11 */ /* 0x000fe200078808ff */
[----:B------:R-:W-:Y:S01]  /*ae80*/  IMAD.X R32, R21, 0x1, R26, P3 ;  /* 0x0000000115207824 */ /* 0x000fe200018e061a */
[----:B------:R-:W-:-:S04]  /*ae90*/  ISETP.GE.AND P3, PT, R31, R36, PT ;  /* 0x000000241f00720c */ /* 0x000fc80003f66270 */
[----:B------:R-:W-:Y:S01]  /*aea0*/  LEA.HI.X R29, R15, c[0x0][0x1a4], R32, 0x1, P4 ;  /* 0x000069000f1d7a11 */ /* 0x000fe200020f0c20 */
[----:B------:R-:W-:-:S08]  /*aeb0*/  IMAD.MOV.U32 R15, RZ, RZ, RZ ;  /* 0x000000ffff0f7224 */ /* 0x000fd000078e00ff */
[----:B------:R-:W-:Y:S05]  /*aec0*/  @P3 BRA `(.L_x_767) ;  /* 0x0000092000003947 */ /* 0x000fea0003800000 */
[----:B------:R-:W2:Y:S04]  /*aed0*/  LDL R27, [R1+0x10] ;  /* 0x00001000011b7983 */ /* 0x000ea80000100800 */
[----:B------:R-:W3:Y:S01]  /*aee0*/  LDL R25, [R1+0x14] ;  /* 0x0000140001197983 */ /* 0x000ee20000100800 */
[----:B------:R-:W-:Y:S01]  /*aef0*/  ULDC UR4, c[0x0][0x1d4] ;  /* 0x0000750000047ab9 */ /* 0x000fe20000000800 */
[----:B------:R-:W-:Y:S01]  /*af00*/  IADD3 R5, -R7, -0x2, -R20 ;  /* 0xfffffffe07057810 */ /* 0x000fe20007ffe914 */
[----:B------:R-:W-:Y:S01]  /*af10*/  ULOP3.LUT UR4, URZ, UR4, URZ, 0x33, !UPT ;  /* 0x000000043f047292 */ /* 0x000fe2000f8e333f */
[----:B------:R-:W-:Y:S01]  /*af20*/  IMAD.MOV.U32 R33, RZ, RZ, 0x2 ;  /* 0x00000002ff217424 */ /* 0x000fe200078e00ff */
[----:B------:R-:W-:Y:S01]  /*af30*/  BSSY B2, `(.L_x_768) ;  /* 0x0000037000027945 */ /* 0x000fe20003800000 */
[----:B------:R-:W-:Y:S01]  /*af40*/  CS2R R16, SRZ ;  /* 0x0000000000107805 */ /* 0x000fe2000001ff00 */
[----:B------:R-:W-:Y:S01]  /*af50*/  IMAD.MOV.U32 R38, RZ, RZ, R31 ;  /* 0x000000ffff267224 */ /* 0x000fe200078e001f */
[----:B------:R-:W-:Y:S01]  /*af60*/  CS2R R12, SRZ ;  /* 0x00000000000c7805 */ /* 0x000fe2000001ff00 */
[----:B------:R-:W-:Y:S01]  /*af70*/  CS2R R14, SRZ ;  /* 0x00000000000e7805 */ /* 0x000fe2000001ff00 */
[----:B--2---:R-:W-:-:S02]  /*af80*/  IMAD.MOV R6, RZ, RZ, -R27 ;  /* 0x000000ffff067224 */ /* 0x004fc400078e0a1b */
[----:B---3--:R-:W-:-:S03]  /*af90*/  IMAD R32, R25, c[0x0][0x1d8], R22 ;  /* 0x0000760019207a24 */ /* 0x008fc600078e0216 */
[----:B------:R-:W-:Y:S01]  /*afa0*/  IMNMX R6, R6, UR4, !PT ;  /* 0x0000000406067c17 */ /* 0x000fe2000f800200 */
[----:B------:R-:W-:-:S04]  /*afb0*/  IMAD R32, R32, 0xe0, R3 ;  /* 0x000000e020207824 */ /* 0x000fc800078e0203 */
[----:B------:R-:W-:Y:S02]  /*afc0*/  IMAD.IADD R25, R5, 0x1, -R6 ;  /* 0x0000000105197824 */ /* 0x000fe400078e0a06 */
[----:B------:R-:W-:Y:S02]  /*afd0*/  IMAD.MOV.U32 R5, RZ, RZ, RZ ;  /* 0x000000ffff057224 */ /* 0x000fe400078e00ff */
[----:B------:R-:W-:Y:S01]  /*afe0*/  IMAD.MOV.U32 R6, RZ, RZ, RZ ;  /* 0x000000ffff067224 */ /* 0x000fe200078e00ff */
[----:B------:R-:W-:Y:S01]  /*aff0*/  LOP3.LUT P3, RZ, R25, 0x8, RZ, 0xc0, !PT ;  /* 0x0000000819ff7812 */ /* 0x000fe2000786c0ff */
[----:B------:R-:W-:-:S12]  /*b000*/  IMAD.WIDE R32, R32, R33, c[0x0][0x238] ;  /* 0x00008e0020207625 */ /* 0x000fd800078e0221 */
[----:B------:R-:W-:Y:S05]  /*b010*/  @P3 BRA `(.L_x_769) ;  /* 0x0000028000003947 */ /* 0x000fea0003800000 */
[----:B------:R-:W-:-:S05]  /*b020*/  IADD3 R24, P2, R23, R24, RZ ;  /* 0x0000001817187210 */ /* 0x000fca0007f5e0ff */
[----:B------:R-:W-:Y:S01]  /*b030*/  IMAD.X R5, R30, 0x1, R26, P2 ;  /* 0x000000011e057824 */ /* 0x000fe200010e061a */
[----:B------:R-:W-:-:S04]  /*b040*/  LEA R12, P2, R24, c[0x0][0x1a0], 0x1 ;  /* 0x00006800180c7a11 */ /* 0x000fc800078408ff */
[----:B------:R-:W-:Y:S02]  /*b050*/  LEA.HI.X R13, R24, c[0x0][0x1a4], R5, 0x1, P2 ;  /* 0x00006900180d7a11 */ /* 0x000fe400010f0c05 */
[----:B------:R-:W1:Y:S04]  /*b060*/  LDS.U16 R5, [R37] ;  /* 0x0000000025057984 */ /* 0x000e680000000400 */
[----:B------:R-:W5:Y:S01]  /*b070*/  LDG.E.128 R12, [R12.64] ;  /* 0x000000240c0c7981 */ /* 0x000f62000c1e1d00 */
[----:B------:R-:W-:Y:S02]  /*b080*/  ULDC UR4, c[0x0][0x1ec] ;  /* 0x00007b0000047ab9 */ /* 0x000fe40000000800 */
[----:B------:R-:W-:-:S06]  /*b090*/  UISETP.NE.AND UP0, UPT, URZ, UR4, UPT ;  /* 0x000000043f00728c */ /* 0x000fcc000bf05270 */
[----:B------:R-:W-:Y:S01]  /*b0a0*/  PLOP3.LUT P2, PT, PT, PT, UP0, 0x80, 0x0 ;  /* 0x000000000000781c */ /* 0x000fe20003f4f008 */
[----:B-1----:R-:W-:-:S12]  /*b0b0*/  HADD2.F32 R24, -RZ, R5.H0_H0 ;  /* 0x20000005ff187230 */ /* 0x002fd80000004100 */
        /* <DEDUP_REMOVED lines=13> */
.L_x_770:
[--C-:B-----5:R-:W-:Y:S01]  /*b190*/  HADD2.F32 R27, -RZ, R13.reuse.H0_H0 ;  /* 0x2000000dff1b7230 */ /* 0x120fe20000004100 */
[----:B------:R-:W-:Y:S01]  /*b1a0*/  IADD3 R38, R31, 0x8, RZ ;  /* 0x000000081f267810 */ /* 0x000fe20007ffe0ff */
[--C-:B------:R-:W-:Y:S02]  /*b1b0*/  HADD2.F32 R5, -RZ, R12.reuse.H0_H0 ;  /* 0x2000000cff057230 */ /* 0x100fe40000004100 */
        /* <DEDUP_REMOVED lines=9> */
[----:B------:R-:W-:Y:S01]  /*b250*/  HADD2.F32 R15, -RZ, R15.H1_H1 ;  /* 0x3000000fff0f7230 */ /* 0x000fe20000004100 */
[----:B------:R-:W-:-:S02]  /*b260*/  FFMA.FTZ R12, R24, R35, RZ ;  /* 0x00000023180c7223 */ /* 0x000fc400000100ff */
[C---:B------:R-:W-:Y:S02]  /*b270*/  FFMA.FTZ R13, R24.reuse, R39, RZ ;  /* 0x00000027180d7223 */ /* 0x040fe400000100ff */
[C---:B------:R-:W-:Y:S02]  /*b280*/  FFMA.FTZ R14, R24.reuse, R41, RZ ;  /* 0x00000029180e7223 */ /* 0x040fe400000100ff */
[----:B------:R-:W-:Y:S02]  /*b290*/  FFMA.FTZ R15, R24, R15, RZ ;  /* 0x0000000f180f7223 */ /* 0x000fe400000100ff */
.L_x_769:
[----:B------:R-:W-:Y:S05]  /*b2a0*/  BSYNC B2 ;  /* 0x0000000000027941 */ /* 0x000fea0003800000 */
.L_x_768:
[----:B------:R-:W-:-:S13]  /*b2b0*/  LOP3.LUT P3, RZ, R25, 0xfffffff8, RZ, 0xc0, !PT ;  /* 0xfffffff819ff7812 */ /* 0x000fda000786c0ff */
[----:B------:R-:W-:Y:S05]  /*b2c0*/  @!P3 BRA `(.L_x_767) ;  /* 0x000005200000b947 */ /* 0x000fea0003800000 */
[----:B------:R-:W-:Y:S02]  /*b2d0*/  ULDC UR4, c[0x0][0x1ec] ;  /* 0x00007b0000047ab9 */ /* 0x000fe40000000800 */
[----:B------:R-:W-:-:S06]  /*b2e0*/  UISETP.NE.AND UP0, UPT, URZ, UR4, UPT ;  /* 0x000000043f00728c */ /* 0x000fcc000bf05270 */
[----:B------:R-:W-:Y:S02]  /*b2f0*/  PLOP3.LUT P2, PT, PT, PT, UP0, 0x80, 0x0 ;  /* 0x000000000000781c */ /* 0x000fe40003f4f008 */
.L_x_773:
[----:B------:R-:W-:Y:S01]  /*b300*/  IMAD R24, R38, 0xe0, RZ ;  /* 0x000000e026187824 */ /* 0x000fe200078e02ff */
[----:B------:R-:W-:-:S04]  /*b310*/  ISETP.NE.AND P5, PT, R2, RZ, PT ;  /* 0x000000ff0200720c */ /* 0x000fc80003fa5270 */
[----:B------:R-:W-:Y:S02]  /*b320*/  SHF.R.S32.HI R25, RZ, 0x1f, R24 ;  /* 0x0000001fff197819 */ /* 0x000fe40000011418 */
[-C--:B------:R-:W-:Y:S02]  /*b330*/  IADD3 R35, P3, R23, R24.reuse, RZ ;  /* 0x0000001817237210 */ /* 0x080fe40007f7e0ff */
[----:B------:R-:W-:-:S03]  /*b340*/  IADD3 R26, P4, R19, R24, RZ ;  /* 0x00000018131a7210 */ /* 0x000fc60007f9e0ff */
[--C-:B------:R-:W-:Y:S01]  /*b350*/  IMAD.X R40, R30, 0x1, R25.reuse, P3 ;  /* 0x000000011e287824 */ /* 0x100fe200018e0619 */
[----:B------:R-:W-:Y:S01]  /*b360*/  LEA R24, P3, R35, c[0x0][0x1a0], 0x1 ;  /* 0x0000680023187a11 */ /* 0x000fe200078608ff */
[----:B------:R-:W-:Y:S01]  /*b370*/  IMAD.X R27, R21, 0x1, R25, P4 ;  /* 0x00000001151b7824 */ /* 0x000fe200020e0619 */
[C---:B------:R-:W-:Y:S02]  /*b380*/  LEA R34, P4, R26.reuse, c[0x0][0x1a0], 0x1 ;  /* 0x000068001a227a11 */ /* 0x040fe400078808ff */
[----:B------:R-:W-:Y:S02]  /*b390*/  LEA.HI.X R25, R35, c[0x0][0x1a4], R40, 0x1, P3 ;  /* 0x0000690023197a11 */ /* 0x000fe400018f0c28 */
[----:B------:R-:W-:-:S03]  /*b3a0*/  LEA.HI.X R35, R26, c[0x0][0x1a4], R27, 0x1, P4 ;  /* 0x000069001a237a11 */ /* 0x000fc600020f0c1b */
[----:B------:R1:W5:Y:S01]  /*b3b0*/  LDG.E.128 R40, [R24.64] ;  /* 0x0000002418287981 */ /* 0x000362000c1e1d00 */
[----:B------:R-:W-:Y:S05]  /*b3c0*/  @P2 BRA `(.L_x_771) ;  /* 0x000000b000002947 */ /* 0x000fea0003800000 */
[----:B------:R-:W2:Y:S04]  /*b3d0*/  @P5 LDG.E.128 R48, [R32.64] ;  /* 0x0000002420305981 */ /* 0x000ea8000c1e1d00 */
[----:B------:R-:W3:Y:S02]  /*b3e0*/  LDS.128 R44, [R0.X16+0x240] ;  /* 0x00024000002c7984 */ /* 0x000ee4000000cc00 */
[----:B---3-5:R-:W-:Y:S01]  /*b3f0*/  HFMA2.MMA R40, R40, 1, 1, R44 ;  /* 0x3c003c0028287835 */ /* 0x028fe2000000002c */
        /* <DEDUP_REMOVED lines=8> */
.L_x_771:
[----:B-1----:R-:W5:Y:S01]  /*b480*/  LDG.E.128 R24, [R24.64+0xe00] ;  /* 0x000e002418187981 */ /* 0x002f62000c1e1d00 */
[----:B------:R-:W-:Y:S01]  /*b490*/  IMAD.IADD R39, R38, 0x1, -R7 ;  /* 0x0000000126277824 */ /* 0x000fe200078e0a07 */
[----:B-----5:R-:W-:Y:S02]  /*b4a0*/  HADD2.F32 R45, -RZ, R40.H0_H0 ;  /* 0x20000028ff2d7230 */ /* 0x020fe40000004100 */
[----:B------:R-:W-:Y:S01]  /*b4b0*/  HADD2.F32 R46, -RZ, R41.H0_H0 ;  /* 0x20000029ff2e7230 */ /* 0x000fe20000004100 */
[----:B------:R-:W-:Y:S01]  /*b4c0*/  IMAD R48, R39, 0x2, R18 ;  /* 0x0000000227307824 */ /* 0x000fe200078e0212 */
[----:B------:R-:W-:Y:S02]  /*b4d0*/  HADD2.F32 R47, -RZ, R42.H0_H0 ;  /* 0x2000002aff2f7230 */ /* 0x000fe40000004100 */
[----:B------:R-:W-:Y:S02]  /*b4e0*/  HADD2.F32 R49, -RZ, R43.H0_H0 ;  /* 0x2000002bff317230 */ /* 0x000fe40000004100 */
[----:B------:R-:W1:Y:S01]  /*b4f0*/  LDS.U16 R44, [R48+0x440] ;  /* 0x00044000302c7984 */ /* 0x000e620000000400 */
[----:B--2---:R-:W-:-:S02]  /*b500*/  HADD2.F32 R40, -RZ, R40.H1_H1 ;  /* 0x30000028ff287230 */ /* 0x004fc40000004100 */
[----:B------:R-:W-:Y:S02]  /*b510*/  HADD2.F32 R41, -RZ, R41.H1_H1 ;  /* 0x30000029ff297230 */ /* 0x000fe40000004100 */
[----:B------:R-:W-:Y:S02]  /*b520*/  HADD2.F32 R42, -RZ, R42.H1_H1 ;  /* 0x3000002aff2a7230 */ /* 0x000fe40000004100 */
[----:B------:R-:W-:Y:S02]  /*b530*/  HADD2.F32 R43, -RZ, R43.H1_H1 ;  /* 0x3000002bff2b7230 */ /* 0x000fe40000004100 */
[----:B-1----:R-:W-:-:S05]  /*b540*/  HADD2.F32 R44, -RZ, R44.H0_H0 ;  /* 0x2000002cff2c7230 */ /* 0x002fca0000004100 */
[C---:B------:R-:W-:Y:S02]  /*b550*/  FFMA.FTZ R46, R44.reuse, R46, R5 ;  /* 0x0000002e2c2e7223 */ /* 0x040fe40000010005 */
[C---:B------:R-:W-:Y:S02]  /*b560*/  FFMA.FTZ R45, R44.reuse, R45, R16 ;  /* 0x0000002d2c2d7223 */ /* 0x040fe40000010010 */
[C---:B------:R-:W-:Y:S02]  /*b570*/  FFMA.FTZ R17, R44.reuse, R40, R17 ;  /* 0x000000282c117223 */ /* 0x040fe40000010011 */
[C---:B------:R-:W-:Y:S02]  /*b580*/  FFMA.FTZ R41, R44.reuse, R41, R6 ;  /* 0x000000292c297223 */ /* 0x040fe40000010006 */
[C---:B------:R-:W-:Y:S02]  /*b590*/  FFMA.FTZ R47, R44.reuse, R47, R12 ;  /* 0x0000002f2c2f7223 */ /* 0x040fe4000001000c */
[----:B------:R-:W-:-:S02]  /*b5a0*/  FFMA.FTZ R42, R44, R42, R13 ;  /* 0x0000002a2c2a7223 */ /* 0x000fc4000001000d */
        /* <DEDUP_REMOVED lines=15> */
.L_x_772:
[----:B------:R-:W2:Y:S01]  /*b6a0*/  LDS.U16 R5, [R5+0x10] ;  /* 0x0000100005057984 */ /* 0x000ea20000000400 */
[----:B------:R-:W-:Y:S01]  /*b6b0*/  IADD3 R38, R38, 0x10, RZ ;  /* 0x0000001026267810 */ /* 0x000fe20007ffe0ff */
[--C-:B------:R-:W-:Y:S02]  /*b6c0*/  HADD2.F32 R6, -RZ, R25.reuse.H0_H0 ;  /* 0x20000019ff067230 */ /* 0x100fe40000004100 */
[----:B------:R-:W-:Y:S01]  /*b6d0*/  HADD2.F32 R12, -RZ, R25.H1_H1 ;  /* 0x30000019ff0c7230 */ /* 0x000fe20000004100 */
[----:B------:R-:W-:Y:S01]  /*b6e0*/  ISETP.GE.AND P3, PT, R38, R36, PT ;  /* 0x000000242600720c */ /* 0x000fe20003f66270 */
[----:B------:R-:W-:Y:S02]  /*b6f0*/  HADD2.F32 R16, -RZ, R24.H0_H0 ;  /* 0x20000018ff107230 */ /* 0x000fe40000004100 */
        /* <DEDUP_REMOVED lines=15> */
.L_x_767:
[----:B------:R-:W-:Y:S05]  /*b7f0*/  BSYNC B1 ;  /* 0x0000000000017941 */ /* 0x000fea0003800000 */
.L_x_766:
[----:B------:R-:W2:Y:S02]  /*b800*/  LDL R24, [R1+0x26c] ;  /* 0x00026c0001187983 */ /* 0x000ea40000100800 */
[----:B--2---:R-:W-:-:S13]  /*b810*/  ISETP.GE.AND P3, PT, R31, R24, PT ;  /* 0x000000181f00720c */ /* 0x004fda0003f66270 */
[----:B------:R-:W-:Y:S05]  /*b820*/  @P3 BRA `(.L_x_765) ;  /* 0x00000ef000003947 */ /* 0x000fea0003800000 */
[----:B------:R-:W2:Y:S04]  /*b830*/  LDL R24, [R1+0x10] ;  /* 0x0000100001187983 */ /* 0x000ea80000100800 */
[----:B------:R-:W3:Y:S01]  /*b840*/  LDL R25, [R1+0x14] ;  /* 0x0000140001197983 */ /* 0x000ee20000100800 */
[----:B------:R-:W-:Y:S01]  /*b850*/  BSSY B1, `(.L_x_774) ;  /* 0x000004c000017945 */ /* 0x000fe20003800000 */
[----:B--2---:R-:W-:-:S05]  /*b860*/  IADD3 R24, -R20, -0x2, R24 ;  /* 0xfffffffe14187810 */ /* 0x004fca0007ffe118 */
[----:B------:R-:W-:Y:S02]  /*b870*/  IMAD.IADD R32, R24, 0x1, -R7 ;  /* 0x0000000118207824 */ /* 0x000fe400078e0a07 */
[----:B---3--:R-:W-:Y:S02]  /*b880*/  IMAD R24, R25, c[0x0][0x1d8], R22 ;  /* 0x0000760019187a24 */ /* 0x008fe400078e0216 */
[----:B------:R-:W-:Y:S01]  /*b890*/  IMAD.MOV.U32 R25, RZ, RZ, 0x2 ;  /* 0x00000002ff197424 */ /* 0x000fe200078e00ff */
        /* <DEDUP_REMOVED lines=29> */
[----:B------:R-:W-:-:S05]  /*ba70*/  @!P4 LOP3.LUT R26, RZ, c[0x0][0x1d4], RZ, 0x33, !PT ;  /* 0x00007500ff1aca12 */ /* 0x000fca00078e33ff */
        /* <DEDUP_REMOVED lines=23> */
.L_x_778:
[----:B--2--5:R-:W-:Y:S02]  /*bbf0*/  HADD2.F32 R26, -RZ, R40.H0_H0 ;  /* 0x20000028ff1a7230 */ /* 0x024fe40000004100 */
[--C-:B-1----:R-:W-:Y:S02]  /*bc00*/  HADD2.F32 R28, -RZ, R41.reuse.H0_H0 ;  /* 0x20000029ff1c7230 */ /* 0x102fe40000004100 */
        /* <DEDUP_REMOVED lines=14> */
.L_x_777:
[----:B------:R-:W-:Y:S05]  /*bcf0*/  BSYNC B2 ;  /* 0x0000000000027941 */ /* 0x000fea0003800000 */
.L_x_776:
[----:B------:R-:W-:Y:S02]  /*bd00*/  IADD3 R31, R31, 0x8, RZ ;  /* 0x000000081f1f7810 */ /* 0x000fe40007ffe0ff */
.L_x_775:
[----:B------:R-:W-:Y:S05]  /*bd10*/  BSYNC B1 ;  /* 0x0000000000017941 */ /* 0x000fea0003800000 */
.L_x_774:
        /* <DEDUP_REMOVED lines=15> */
.L_x_785:
        /* <DEDUP_REMOVED lines=55> */
.L_x_781:
        /* <DEDUP_REMOVED lines=16> */
.L_x_780:
[----:B------:R-:W-:Y:S05]  /*c280*/  BSYNC B1 ;  /* 0x0000000000017941 */ /* 0x000fea0003800000 */
.L_x_779:
        /* <DEDUP_REMOVED lines=50> */
.L_x_784:
        /* <DEDUP_REMOVED lines=16> */
.L_x_783:
[----:B------:R-:W-:Y:S05]  /*c6b0*/  BSYNC B1 ;  /* 0x0000000000017941 */ /* 0x000fea0003800000 */
.L_x_782:
[----:B------:R-:W2:Y:S01]  /*c6c0*/  LDL R26, [R1+0x26c] ;  /* 0x00026c00011a7983 */ /* 0x000ea20000100800 */
[----:B------:R-:W-:Y:S02]  /*c6d0*/  IADD3 R31, R31, 0x10, RZ ;  /* 0x000000101f1f7810 */ /* 0x000fe40007ffe0ff */
[----:B------:R-:W-:Y:S02]  /*c6e0*/  IADD3 R33, R33, 0x20, RZ ;  /* 0x0000002021217810 */ /* 0x000fe40007ffe0ff */
[----:B------:R-:W-:Y:S02]  /*c6f0*/  IADD3 R32, R32, 0xe00, RZ ;  /* 0x00000e0020207810 */ /* 0x000fe40007ffe0ff */
[----:B--2---:R-:W-:-:S13]  /*c700*/  ISETP.GE.AND P3, PT, R31, R26, PT ;  /* 0x0000001a1f00720c */ /* 0x004fda0003f66270 */
[----:B------:R-:W-:Y:S05]  /*c710*/  @!P3 BRA `(.L_x_785) ;  /* 0xfffff6f00000b947 */ /* 0x000fea000383ffff */
.L_x_765:
[----:B------:R-:W-:Y:S05]  /*c720*/  BSYNC B0 ;  /* 0x0000000000007941 */ /* 0x000fea0003800000 */
.L_x_764:
[----:B------:R-:W-:Y:S01]  /*c730*/  ISETP.GT.OR P0, PT, R0, 0x1b, P0 ;  /* 0x0000001b0000780c */ /* 0x000fe20000704670 */
[----:B------:R-:W-:-:S12]  /*c740*/  BSSY B0, `(.L_x_786) ;  /* 0x0000039000007945 */ /* 0x000fd80003800000 */
[----:B------:R-:W-:Y:S05]  /*c750*/  @P0 BRA `(.L_x_787) ;  /* 0x0000037000000947 */ /* 0x000fea0003800000 */
[----:B------:R-:W2:Y:S04]  /*c760*/  LDL.LU R27, [R1+0x26c] ;  /* 0x00026c00011b7983 */ /* 0x000ea80000300800 */
[----:B------:R-:W3:Y:S01]  /*c770*/  LDL.LU R26, [R1+0x10] ;  /* 0x00001000011a7983 */ /* 0x000ee20000300800 */
[----:B0-----:R-:W-:Y:S01]  /*c780*/  IMAD.MOV.U32 R0, RZ, RZ, 0xe0 ;  /* 0x000000e0ff007424 */ /* 0x001fe200078e00ff */
[----:B------:R-:W-:Y:S01]  /*c790*/  BSSY B1, `(.L_x_788) ;  /* 0x0000023000017945 */ /* 0x000fe20003800000 */
[----:B--2---:R-:W-:Y:S02]  /*c7a0*/  IMAD.MOV.U32 R28, RZ, RZ, R27 ;  /* 0x000000ffff1c7224 */ /* 0x004fe400078e001b */
[----:B---3--:R-:W-:-:S05]  /*c7b0*/  IMAD R0, R26, R0, -0xe0 ;  /* 0xffffff201a007424 */ /* 0x008fca00078e0200 */
[----:B------:R-:W-:-:S04]  /*c7c0*/  IADD3 R23, P0, R19, R0, RZ ;  /* 0x0000000013177210 */ /* 0x000fc80007f1e0ff */
[----:B------:R-:W-:Y:S02]  /*c7d0*/  LEA.HI.X.SX32 R0, R0, R21, 0x1, P0 ;  /* 0x0000001500007211 */ /* 0x000fe400000f0eff */
[----:B------:R-:W-:-:S04]  /*c7e0*/  LEA R24, P0, R23, c[0x0][0x1a0], 0x1 ;  /* 0x0000680017187a11 */ /* 0x000fc800078008ff */
[----:B------:R-:W-:-:S06]  /*c7f0*/  LEA.HI.X R25, R23, c[0x0][0x1a4], R0, 0x1, P0 ;  /* 0x0000690017197a11 */ /* 0x000fcc00000f0c00 */
[----:B------:R-:W5:Y:S01]  /*c800*/  LDG.E.128 R24, [R24.64] ;  /* 0x0000002418187981 */ /* 0x000f62000c1e1d00 */
[----:B------:R-:W-:-:S04]  /*c810*/  IMAD.IADD R7, R28, 0x1, -R7 ;  /* 0x000000011c077824 */ /* 0x000fc800078e0a07 */
[----:B------:R-:W-:-:S06]  /*c820*/  IMAD R0, R7, 0x2, R18 ;  /* 0x0000000207007824 */ /* 0x000fcc00078e0212 */
[----:B------:R-:W0:Y:S02]  /*c830*/  LDS.U16 R0, [R0+0x440] ;  /* 0x0004400000007984 */ /* 0x000e240000000400 */
[----:B0-----:R-:W-:Y:S01]  /*c840*/  HADD2.F32 R7, -RZ, R0.H0_H0 ;  /* 0x20000000ff077230 */ /* 0x001fe20000004100 */
[----:B------:R-:W-:Y:S05]  /*c850*/  @P2 BRA `(.L_x_789) ;  /* 0x0000016000002947 */ /* 0x000fea0003800000 */
[----:B------:R-:W2:Y:S01]  /*c860*/  LDL.LU R28, [R1+0x14] ;  /* 0x00001400011c7983 */ /* 0x000ea20000300800 */
[----:B------:R-:W-:-:S03]  /*c870*/  ISETP.NE.AND P3, PT, R2, RZ, PT ;  /* 0x000000ff0200720c */ /* 0x000fc60003f65270 */
[----:B------:R-:W3:Y:S10]  /*c880*/  LDL.LU R34, [R1+0x274] ;  /* 0x0002740001227983 */ /* 0x000ef40000300800 */
[----:B------:R-:W-:-:S02]  /*c890*/  @P3 IMAD.MOV.U32 R23, RZ, RZ, 0x2 ;  /* 0x00000002ff173424 */ /* 0x000fc400078e00ff */
[----:B--2---:R-:W-:-:S04]  /*c8a0*/  @P3 IMAD R22, R28, c[0x0][0x1d8], R22 ;  /* 0x000076001c163a24 */ /* 0x004fc800078e0216 */
[----:B------:R-:W-:-:S04]  /*c8b0*/  @P3 IMAD R22, R22, 0xe0, R3 ;  /* 0x000000e016163824 */ /* 0x000fc800078e0203 */
[----:B------:R-:W-:-:S05]  /*c8c0*/  @P3 IMAD.WIDE R22, R22, R23, c[0x0][0x238] ;  /* 0x00008e0016163625 */ /* 0x000fca00078e0217 */
[----:B------:R-:W2:Y:S01]  /*c8d0*/  @P3 LDG.E.128 R28, [R22.64] ;  /* 0x00000024161c3981 */ /* 0x000ea2000c1e1d00 */
[----:B---3--:R-:W-:Y:S01]  /*c8e0*/  IMAD R0, R34, 0xe0, RZ ;  /* 0x000000e022007824 */ /* 0x008fe200078e02ff */
        /* <DEDUP_REMOVED lines=13> */
.L_x_789:
[----:B------:R-:W-:Y:S05]  /*c9c0*/  BSYNC B1 ;  /* 0x0000000000017941 */ /* 0x000fea0003800000 */
.L_x_788:
[----:B-----5:R-:W-:Y:S02]  /*c9d0*/  HADD2.F32 R0, -RZ, R24.H0_H0 ;  /* 0x20000018ff007230 */ /* 0x020fe40000004100 */
[--C-:B------:R-:W-:Y:S02]  /*c9e0*/  HADD2.F32 R2, -RZ, R25.reuse.H0_H0 ;  /* 0x20000019ff027230 */ /* 0x100fe40000004100 */
[----:B0-----:R-:W-:Y:S01]  /*c9f0*/  HADD2.F32 R8, -RZ, R26.H0_H0 ;  /* 0x2000001aff087230 */ /* 0x001fe20000004100 */
        /* <DEDUP_REMOVED lines=13> */
.L_x_787:
[----:B------:R-:W-:Y:S05]  /*cad0*/  BSYNC B0 ;  /* 0x0000000000007941 */ /* 0x000fea0003800000 */
.L_x_786:
[----:B------:R-:W1:Y:S04]  /*cae0*/  S2R R18, SR_TID.X ;  /* 0x0000000000127919 */ /* 0x000e680000002100 */
[----:B------:R-:W-:Y:S06]  /*caf0*/  BAR.SYNC.DEFER_BLOCKING 0x0 ;  /* 0x0000000000007b1d */ /* 0x000fec0000010000 */
[----:B------:R-:W-:Y:S05]  /*cb00*/  @P1 BRA `(.L_x_790) ;  /* 0x0000064000001947 */ /* 0x000fea0003800000 */
[----:B01----:R-:W-:Y:S01]  /*cb10*/  LOP3.LUT R0, R18, 0xffffff80, RZ, 0xc0, !PT ;  /* 0xffffff8012007812 */ /* 0x003fe200078ec0ff */
[----:B------:R-:W-:Y:S01]  /*cb20*/  IMAD R20, R20, 0xe0, R3 ;  /* 0x000000e014147824 */ /* 0x000fe200078e0203 */
[----:B------:R-:W-:-:S02]  /*cb30*/  LOP3.LUT R2, R18, 0xffffffc0, RZ, 0xc0, !PT ;  /* 0xffffffc012027812 */ /* 0x000fc400078ec0ff */
[----:B------:R-:W-:Y:S02]  /*cb40*/  ISETP.NE.AND P0, PT, R0, 0x80, PT ;  /* 0x000000800000780c */ /* 0x000fe40003f05270 */
[----:B------:R-:W-:Y:S02]  /*cb50*/  LOP3.LUT R7, R18, 0xffffffe0, RZ, 0xc0, !PT ;  /* 0xffffffe012077812 */ /* 0x000fe400078ec0ff */
        /* <DEDUP_REMOVED lines=12> */
.L_x_791:
[----:B------:R-:W-:Y:S01]  /*cc20*/  WARPSYNC 0xffffffff ;  /* 0xffffffff00007948 */ /* 0x000fe20003800000 */
[----:B------:R-:W-:Y:S06]  /*cc30*/  BAR.SYNC.DEFER_BLOCKING 0x0 ;  /* 0x0000000000007b1d */ /* 0x000fec0000010000 */
[----:B------:R-:W-:Y:S01]  /*cc40*/  BSSY B0, `(.L_x_792) ;  /* 0x0000013000007945 */ /* 0x000fe20003800000 */
[----:B------:R-:W-:Y:S05]  /*cc50*/  @P2 BRA `(.L_x_793) ;  /* 0x0000011000002947 */ /* 0x000fea0003800000 */
[----:B0-----:R-:W0:Y:S02]  /*cc60*/  LDS.128 R8, [R20] ;  /* 0x0000000014087984 */ /* 0x001e240000000c00 */
[----:B0-----:R-:W-:-:S02]  /*cc70*/  HADD2.F32 R7, -RZ, R8.H0_H0 ;  /* 0x20000008ff077230 */ /* 0x001fc40000004100 */
[--C-:B------:R-:W-:Y:S02]  /*cc80*/  HADD2.F32 R0, -RZ, R9.reuse.H0_H0 ;  /* 0x20000009ff007230 */ /* 0x100fe40000004100 */
[----:B------:R-:W-:Y:S01]  /*cc90*/  HADD2.F32 R19, -RZ, R10.H0_H0 ;  /* 0x2000000aff137230 */ /* 0x000fe20000004100 */
[----:B------:R-:W-:Y:S01]  /*cca0*/  FADD.FTZ R16, R16, R7 ;  /* 0x0000000710107221 */ /* 0x000fe20000010000 */
[----:B------:R-:W-:Y:S01]  /*ccb0*/  HADD2.F32 R8, -RZ, R8.H1_H1 ;  /* 0x30000008ff087230 */ /* 0x000fe20000004100 */
        /* <DEDUP_REMOVED lines=11> */
.L_x_793:
[----:B------:R-:W-:Y:S05]  /*cd70*/  BSYNC B0 ;  /* 0x0000000000007941 */ /* 0x000fea0003800000 */
.L_x_792:
        /* <DEDUP_REMOVED lines=8> */
.L_x_795:
[----:B------:R-:W-:Y:S05]  /*ce00*/  BSYNC B0 ;  /* 0x0000000000007941 */ /* 0x000fea0003800000 */
.L_x_794:
[----:B------:R-:W-:Y:S06]  /*ce10*/  BAR.SYNC.DEFER_BLOCKING 0x0 ;  /* 0x0000000000007b1d */ /* 0x000fec0000010000 */
[----:B------:R-:W-:Y:S01]  /*ce20*/  BSSY B0, `(.L_x_796) ;  /* 0x0000013000007945 */ /* 0x000fe20003800000 */
[----:B------:R-:W-:Y:S05]  /*ce30*/  @P4 BRA `(.L_x_797) ;  /* 0x0000011000004947 */ /* 0x000fea0003800000 */
[----:B0-----:R-:W0:Y:S02]  /*ce40*/  LDS.128 R8, [R20] ;  /* 0x0000000014087984 */ /* 0x001e240000000c00 */
[----:B0-----:R-:W-:Y:S02]  /*ce50*/  HADD2.F32 R7, -RZ, R8.H0_H0 ;  /* 0x20000008ff077230 */ /* 0x001fe40000004100 */
[----:B------:R-:W-:-:S02]  /*ce60*/  HADD2.F32 R0, -RZ, R9.H0_H0 ;  /* 0x20000009ff007230 */ /* 0x000fc40000004100 */
        /* <DEDUP_REMOVED lines=14> */
.L_x_797:
[----:B------:R-:W-:Y:S05]  /*cf50*/  BSYNC B0 ;  /* 0x0000000000007941 */ /* 0x000fea0003800000 */
.L_x_796:
        /* <DEDUP_REMOVED lines=8> */
.L_x_799:
[----:B------:R-:W-:Y:S05]  /*cfe0*/  BSYNC B0 ;  /* 0x0000000000007941 */ /* 0x000fea0003800000 */
.L_x_798:
[----:B------:R-:W-:Y:S06]  /*cff0*/  BAR.SYNC.DEFER_BLOCKING 0x0 ;  /* 0x0000000000007b1d */ /* 0x000fec0000010000 */
[----:B------:R-:W-:Y:S01]  /*d000*/  BSSY B0, `(.L_x_800) ;  /* 0x0000013000007945 */ /* 0x000fe20003800000 */
[----:B------:R-:W-:Y:S05]  /*d010*/  @P6 BRA `(.L_x_801) ;  /* 0x0000011000006947 */ /* 0x000fea0003800000 */
[----:B0-----:R-:W0:Y:S02]  /*d020*/  LDS.128 R20, [R20] ;  /* 0x0000000014147984 */ /* 0x001e240000000c00 */
[----:B0-----:R-:W-:Y:S02]  /*d030*/  HADD2.F32 R2, -RZ, R21.H0_H0 ;  /* 0x20000015ff027230 */ /* 0x001fe40000004100 */
[----:B------:R-:W-:-:S02]  /*d040*/  HADD2.F32 R9, -RZ, R22.H0_H0 ;  /* 0x20000016ff097230 */ /* 0x000fc40000004100 */
[--C-:B------:R-:W-:Y:S01]  /*d050*/  HADD2.F32 R7, -RZ, R20.reuse.H0_H0 ;  /* 0x20000014ff077230 */ /* 0x100fe20000004100 */
        /* <DEDUP_REMOVED lines=13> */
.L_x_801:
[----:B------:R-:W-:Y:S05]  /*d130*/  BSYNC B0 ;  /* 0x0000000000007941 */ /* 0x000fea0003800000 */
.L_x_800:
[----:B------:R-:W-:Y:S06]  /*d140*/  BAR.SYNC.DEFER_BLOCKING 0x0 ;  /* 0x0000000000007b1d */ /* 0x000fec0000010000 */
.L_x_790:
[----:B01----:R-:W-:-:S04]  /*d150*/  IADD3 R0, R18, 0x1f, RZ ;  /* 0x0000001f12007810 */ /* 0x003fc80007ffe0ff */
[----:B------:R-:W-:-:S13]  /*d160*/  ISETP.GT.U32.OR P1, PT, R0, 0x3e, P1 ;  /* 0x0000003e0000780c */ /* 0x000fda0000f24470 */
[----:B------:R-:W-:Y:S05]  /*d170*/  @P1 EXIT ;  /* 0x000000000000194d */ /* 0x000fea0003800000 */
[----:B------:R-:W-:-:S05]  /*d180*/  IMAD.MOV.U32 R2, RZ, RZ, 0x2 ;  /* 0x00000002ff027424 */ /* 0x000fca00078e00ff */
        /* <DEDUP_REMOVED lines=13> */
.L_x_802:
[----:B------:R-:W-:Y:S02]  /*d260*/  IMAD.MOV.U32 R8, RZ, RZ, c[0x0][0x250] ;  /* 0x00009400ff087624 */ /* 0x000fe400078e00ff */
[----:B------:R-:W-:-:S05]  /*d270*/  IMAD.MOV.U32 R9, RZ, RZ, c[0x0][0x254] ;  /* 0x00009500ff097624 */ /* 0x000fca00078e00ff */
[----:B------:R-:W2:Y:S01]  /*d280*/  LDG.E R8, [R8.64] ;  /* 0x0000002408087981 */ /* 0x000ea2000c1e1900 */
[----:B------:R-:W-:-:S05]  /*d290*/  IMAD R10, R4, 0xe0, R3 ;  /* 0x000000e0040a7824 */ /* 0x000fca00078e0203 */
[----:B------:R-:W-:Y:S01]  /*d2a0*/  IADD3 R4, P0, R10, c[0x0][0x160], RZ ;  /* 0x000058000a047a10 */ /* 0x000fe20007f1e0ff */
[C---:B--2---:R-:W-:Y:S02]  /*d2b0*/  FMUL.FTZ R17, R8.reuse, R17 ;  /* 0x0000001108117220 */ /* 0x044fe40000410000 */
[C---:B------:R-:W-:Y:S02]  /*d2c0*/  FMUL.FTZ R5, R8.reuse, R5 ;  /* 0x0000000508057220 */ /* 0x040fe40000410000 */
[C---:B------:R-:W-:Y:S02]  /*d2d0*/  FMUL.FTZ R6, R8.reuse, R6 ;  /* 0x0000000608067220 */ /* 0x040fe40000410000 */
[----:B------:R-:W0:Y:S01]  /*d2e0*/  F2I.S8.NTZ R17, R17 ;  /* 0x0000001100117305 */ /* 0x000e220000202100 */
[C---:B------:R-:W-:Y:S02]  /*d2f0*/  FMUL.FTZ R12, R8.reuse, R12 ;  /* 0x0000000c080c7220 */ /* 0x040fe40000410000 */
[----:B------:R-:W-:-:S02]  /*d300*/  FMUL.FTZ R13, R8, R13 ;  /* 0x0000000d080d7220 */ /* 0x000fc40000410000 */
        /* <DEDUP_REMOVED lines=41> */
[----:B------:R-:W-:Y:S02]  /*d5a0*/  PRMT R0, R0, 0x7710, RZ ;  /* 0x0000771000007816 */ /* 0x000fe400000000ff */
[----:B------:R-:W-:Y:S02]  /*d5b0*/  PRMT R2, R6, 0x4210, R7 ;  /* 0x0000421006027816 */ /* 0x000fe40000000007 */
[----:B------:R-:W-:-:S02]  /*d5c0*/  LEA.HI.X.SX32 R5, R10, c[0x0][0x164], 0x1, P0 ;  /* 0x000059000a057a11 */ /* 0x000fc400000f0eff */
[----:B------:R-:W-:-:S05]  /*d5d0*/  PRMT R3, R3, 0x4210, R0 ;  /* 0x0000421003037816 */ /* 0x000fca0000000000 */
[----:B------:R-:W-:Y:S01]  /*d5e0*/  STG.E.64 [R4.64], R2 ;  /* 0x0000000204007986 */ /* 0x000fe2000c101b24 */
[----:B------:R-:W-:Y:S05]  /*d5f0*/  EXIT ;  /* 0x000000000000794d */ /* 0x000fea0003800000 */
.L_x_660:
[----:B------:R-:W-:Y:S01]  /*d600*/  IMAD.MOV.U32 R3, RZ, RZ, 0x10 ;  /* 0x00000010ff037424 */ /* 0x000fe200078e00ff */
[----:B0-----:R-:W-:Y:S01]  /*d610*/  MOV R4, 0xd650 ;  /* 0x0000d65000047802 */ /* 0x001fe20000000f00 */
[----:B------:R-:W-:Y:S02]  /*d620*/  IMAD.MOV.U32 R0, RZ, RZ, 0x1f ;  /* 0x0000001fff007424 */ /* 0x000fe400078e00ff */
[----:B------:R-:W-:Y:S02]  /*d630*/  IMAD.MOV.U32 R7, RZ, RZ, -0x1 ;  /* 0xffffffffff077424 */ /* 0x000fe400078e00ff */
[----:B--2---:R-:W-:Y:S05]  /*d640*/  CALL.REL.NOINC `($__internal_3_$__cuda_sm70_shflsync_bfly_p) ;  /* 0x000001b000007944 */ /* 0x004fea0003c00000 */
[----:B01----:R-:W-:Y:S05]  /*d650*/  BRA `(.L_x_803) ;  /* 0xffff561000007947 */ /* 0x003fea000383ffff */
.L_x_661:
[----:B-1----:R-:W-:Y:S01]  /*d660*/  IMAD.MOV.U32 R6, RZ, RZ, R9 ;  /* 0x000000ffff067224 */ /* 0x002fe200078e0009 */
[----:B0-----:R-:W-:Y:S01]  /*d670*/  MOV R4, 0xd6c0 ;  /* 0x0000d6c000047802 */ /* 0x001fe20000000f00 */
[----:B------:R-:W-:Y:S02]  /*d680*/  IMAD.MOV.U32 R3, RZ, RZ, 0x8 ;  /* 0x00000008ff037424 */ /* 0x000fe400078e00ff */
[----:B------:R-:W-:Y:S02]  /*d690*/  IMAD.MOV.U32 R0, RZ, RZ, 0x1f ;  /* 0x0000001fff007424 */ /* 0x000fe400078e00ff */
[----:B------:R-:W-:-:S02]  /*d6a0*/  IMAD.MOV.U32 R7, RZ, RZ, -0x1 ;  /* 0xffffffffff077424 */ /* 0x000fc400078e00ff */
[----:B--2---:R-:W-:Y:S05]  /*d6b0*/  CALL.REL.NOINC `($__internal_3_$__cuda_sm70_shflsync_bfly_p) ;  /* 0x0000014000007944 */ /* 0x004fea0003c00000 */
[----:B01----:R-:W-:Y:S01]  /*d6c0*/  FADD.FTZ R6, R9, R0 ;  /* 0x0000000009067221 */ /* 0x003fe20000010000 */
[----:B------:R-:W-:Y:S01]  /*d6d0*/  MOV R4, 0xd720 ;  /* 0x0000d72000047802 */ /* 0x000fe20000000f00 */
[----:B------:R-:W-:-:S02]  /*d6e0*/  IMAD.MOV.U32 R3, RZ, RZ, 0x4 ;  /* 0x00000004ff037424 */ /* 0x000fc400078e00ff */
[----:B------:R-:W-:Y:S02]  /*d6f0*/  IMAD.MOV.U32 R0, RZ, RZ, 0x1f ;  /* 0x0000001fff007424 */ /* 0x000fe400078e00ff */
[----:B------:R-:W-:Y:S02]  /*d700*/  IMAD.MOV.U32 R7, RZ, RZ, -0x1 ;  /* 0xffffffffff077424 */ /* 0x000fe400078e00ff */
[----:B------:R-:W-:Y:S05]  /*d710*/  CALL.REL.NOINC `($__internal_3_$__cuda_sm70_shflsync_bfly_p) ;  /* 0x000000e000007944 */ /* 0x000fea0003c00000 */
[----:B01----:R-:W-:Y:S01]  /*d720*/  FADD.FTZ R6, R6, R0 ;  /* 0x0000000006067221 */ /* 0x003fe20000010000 */
[----:B------:R-:W-:Y:S01]  /*d730*/  MOV R4, 0xd780 ;  /* 0x0000d78000047802 */ /* 0x000fe20000000f00 */
[----:B------:R-:W-:Y:S02]  /*d740*/  IMAD.MOV.U32 R3, RZ, RZ, 0x2 ;  /* 0x00000002ff037424 */ /* 0x000fe400078e00ff */
[----:B------:R-:W-:Y:S02]  /*d750*/  IMAD.MOV.U32 R0, RZ, RZ, 0x1f ;  /* 0x0000001fff007424 */ /* 0x000fe400078e00ff */
[----:B------:R-:W-:Y:S02]  /*d760*/  IMAD.MOV.U32 R7, RZ, RZ, -0x1 ;  /* 0xffffffffff077424 */ /* 0x000fe400078e00ff */
[----:B------:R-:W-:Y:S05]  /*d770*/  CALL.REL.NOINC `($__internal_3_$__cuda_sm70_shflsync_bfly_p) ;  /* 0x0000008000007944 */ /* 0x000fea0003c00000 */
[----:B01----:R-:W-:Y:S01]  /*d780*/  FADD.FTZ R6, R6, R0 ;  /* 0x0000000006067221 */ /* 0x003fe20000010000 */
[----:B------:R-:W-:Y:S01]  /*d790*/  MOV R4, 0xd7e0 ;  /* 0x0000d7e000047802 */ /* 0x000fe20000000f00 */
[----:B------:R-:W-:-:S02]  /*d7a0*/  IMAD.MOV.U32 R3, RZ, RZ, 0x1 ;  /* 0x00000001ff037424 */ /* 0x000fc400078e00ff */
[----:B------:R-:W-:Y:S02]  /*d7b0*/  IMAD.MOV.U32 R0, RZ, RZ, 0x1f ;  /* 0x0000001fff007424 */ /* 0x000fe400078e00ff */
[----:B------:R-:W-:Y:S02]  /*d7c0*/  IMAD.MOV.U32 R7, RZ, RZ, -0x1 ;  /* 0xffffffffff077424 */ /* 0x000fe400078e00ff */
[----:B------:R-:W-:Y:S05]  /*d7d0*/  CALL.REL.NOINC `($__internal_3_$__cuda_sm70_shflsync_bfly_p) ;  /* 0x0000002000007944 */ /* 0x000fea0003c00000 */
[----:B-1----:R-:W-:Y:S01]  /*d7e0*/  IMAD.MOV.U32 R5, RZ, RZ, R0 ;  /* 0x000000ffff057224 */ /* 0x002fe200078e0000 */
[----:B0-----:R-:W-:Y:S05]  /*d7f0*/  BRA `(.L_x_804) ;  /* 0xffff550000007947 */ /* 0x001fea000383ffff */
        .weak           $__internal_3_$__cuda_sm70_shflsync_bfly_p
        .type           $__internal_3_$__cuda_sm70_shflsync_bfly_p,@function
        .size           $__internal_3_$__cuda_sm70_shflsync_bfly_p,(.L_x_4309 - $__internal_3_$__cuda_sm70_shflsync_bfly_p)
$__internal_3_$__cuda_sm70_shflsync_bfly_p:
[----:B------:R-:W-:Y:S01]  /*d800*/  IMAD.MOV.U32 R5, RZ, RZ, 0x0 ;  /* 0x00000000ff057424 */ /* 0x000fe200078e00ff */
[----:B------:R-:W-:Y:S04]  /*d810*/  WARPSYNC R7 ;  /* 0x0000000700007348 */ /* 0x000fe80003800000 */
[----:B------:R0:W1:Y:S01]  /*d820*/  SHFL.BFLY PT, R0, R6, R3, R0 ;  /* 0x0c00000306007389 */ /* 0x00006200000e0000 */
[----:B------:R-:W-:Y:S05]  /*d830*/  RET.REL.NODEC R4 `(_ZN4mmha33masked_multihead_attention_kernelItLi224ELi256ELi1ELi32ELi256ELb1ELb0EEEv26Multihead_attention_paramsIT_XT5_EE) ;  /* 0xffff27c004007950 */ /* 0x000fea0003c3ffff */
.L_x_805:
        /* <DEDUP_REMOVED lines=12> */
.L_x_4309:


//--------------------- .text._ZN4mmha33masked_multihead_attention_kernelItLi224ELi256ELi2ELi32ELi128ELb1ELb0EEEv26Multihead_attention_paramsIT_XT5_EE --------------------------
	.section	.text._ZN4mmha33masked_multihead_attention_kernelItLi224ELi256ELi2ELi32ELi128ELb1ELb0EEEv26Multihead_attention_paramsIT_XT5_EE,"ax",@progbits
	.sectioninfo	@"SHI_REGISTERS=229"
	.align	128
        .global         _ZN4mmha33masked_multihead_attention_kernelItLi224ELi256ELi2ELi32ELi128ELb1ELb0EEEv26Multihead_attention_paramsIT_XT5_EE
        .type           _ZN4mmha33masked_multihead_attention_kernelItLi224ELi256ELi2ELi32ELi128ELb1ELb0EEEv26Multihead_attention_paramsIT_XT5_EE,@function
        .size           _ZN4mmha33masked_multihead_attention_kernelItLi224ELi256ELi2ELi32ELi128ELb1ELb0EEEv26Multihead_attention_paramsIT_XT5_EE,(.L_x_4310 - _ZN4mmha33masked_multihead_attention_kernelItLi224ELi256ELi2ELi32ELi128ELb1ELb0EEEv26Multihead_attention_paramsIT_XT5_EE)
        .other          _ZN4mmha33masked_multihead_attention_kernelItLi224ELi256ELi2ELi32ELi128ELb1ELb0EEEv26Multihead_attention_paramsIT_XT5_EE,@"STO_CUDA_ENTRY STV_DEFAULT"
_ZN4mmha33masked_multihead_attention_kernelItLi224ELi256ELi2ELi32ELi128ELb1ELb0EEEv26Multihead_attention_paramsIT_XT5_EE:
.text._ZN4mmha33masked_multihead_attention_kernelItLi224ELi256ELi2ELi32ELi128ELb1ELb0EEEv26Multihead_attention_paramsIT_XT5_EE:
        /* <DEDUP_REMOVED lines=11> */
.L_x_806:
        /* <DEDUP_REMOVED lines=38> */
[----:B------:R-:W-:Y:S01]  /*0310*/  ISETP.GT.AND P0, PT, R19, 0x1b, PT ;  /* 0x0000001b1300780c */ /* 0x000fe20003f04270 */
        /* <DEDUP_REMOVED lines=69> */
[----:B------:R-:W-:Y:S01]  /*0770*/  I2F.S8 R15, R35 ;  /* 0x00000023000f7306 */ /* 0x000fe20000001400 */
[----:B------:R-:W-:Y:S02]  /*0780*/  PRMT R0, R34, 0x9910, RZ ;  /* 0x0000991022007816 */ /* 0x000fe400000000ff */
[----:B0-----:R-:W-:Y:S02]  /*0790*/  PRMT R3, R35, 0x9910, RZ ;  /* 0x0000991023037816 */ /* 0x001fe400000000ff */
[----:B------:R-:W-:Y:S02]  /*07a0*/  PRMT R2, R32, 0x9910, RZ ;  /* 0x0000991020027816 */ /* 0x000fe400000000ff */
[--C-:B------:R-:W-:Y:S01]  /*07b0*/  SHF.R.U32.HI R20, RZ, 0x10, R35.reuse ;  /* 0x00000010ff147819 */ /* 0x100fe20000011623 */
[----:B------:R-:W3:Y:S01]  /*07c0*/  I2F.S8 R12, R32 ;  /* 0x00000020000c7306 */ /* 0x000ee20000001400 */
[----:B------:R-:W-:-:S02]  /*07d0*/  SHF.R.S32.HI R21, RZ, 0x18, R35 ;  /* 0x00000018ff157819 */ /* 0x000fc40000011423 */
[----:B------:R-:W-:Y:S02]  /*07e0*/  SHF.R.S32.HI R0, RZ, 0x8, R0 ;  /* 0x00000008ff007819 */ /* 0x000fe40000011400 */
[----:B------:R-:W-:Y:S02]  /*07f0*/  SHF.R.S32.HI R3, RZ, 0x8, R3 ;  /* 0x00000008ff037819 */ /* 0x000fe40000011403 */
[----:B------:R-:W-:Y:S01]  /*0800*/  SHF.R.S32.HI R2, RZ, 0x8, R2 ;  /* 0x00000008ff027819 */ /* 0x000fe20000011402 */
[----:B------:R-:W0:Y:S08]  /*0810*/  I2F.S8 R20, R20 ;  /* 0x0000001400147306 */ /* 0x000e300000001400 */
[----:B------:R-:W1:Y:S01]  /*0820*/  I2F.S16 R21, R21 ;  /* 0x0000001500157306 */ /* 0x000e620000101400 */
[----:B---3--:R-:W-:-:S07]  /*0830*/  FMUL.FTZ R32, R12, R33 ;  /* 0x000000210c207220 */ /* 0x008fce0000410000 */
[----:B------:R2:W3:Y:S08]  /*0840*/  I2F.S8 R14, R34 ;  /* 0x00000022000e7306 */ /* 0x0004f00000001400 */
[----:B------:R-:W4:Y:S01]  /*0850*/  I2F.S16 R0, R0 ;  /* 0x0000000000007306 */ /* 0x000f220000101400 */
[-C--:B--2---:R-:W-:Y:S02]  /*0860*/  FMUL.FTZ R34, R15, R33.reuse ;  /* 0x000000210f227220 */ /* 0x084fe40000410000 */
[----:B0-----:R-:W-:-:S02]  /*0870*/  FMUL.FTZ R15, R20, R33 ;  /* 0x00000021140f7220 */ /* 0x001fc40000410000 */
[----:B-1----:R-:W-:-:S03]  /*0880*/  FMUL.FTZ R12, R21, R33 ;  /* 0x00000021150c7220 */ /* 0x002fc60000410000 */
[----:B------:R-:W0:Y:S01]  /*0890*/  I2F.S16 R3, R3 ;  /* 0x0000000300037306 */ /* 0x000e220000101400 */
[----:B---3--:R-:W-:Y:S01]  /*08a0*/  FMUL.FTZ R14, R14, R33 ;  /* 0x000000210e0e7220 */ /* 0x008fe20000410000 */
[----:B------:R-:W-:-:S06]  /*08b0*/  F2FP.PACK_AB R15, R12, R15 ;  /* 0x0000000f0c0f723e */ /* 0x000fcc00000000ff */
[----:B------:R-:W1:Y:S01]  /*08c0*/  I2F.S16 R2, R2 ;  /* 0x0000000200027306 */ /* 0x000e620000101400 */
[----:B----4-:R-:W-:-:S05]  /*08d0*/  FMUL.FTZ R13, R0, R33 ;  /* 0x00000021000d7220 */ /* 0x010fca0000410000 */
[----:B------:R-:W-:Y:S01]  /*08e0*/  F2FP.PACK_AB R12, R13, R14 ;  /* 0x0000000e0d0c723e */ /* 0x000fe200000000ff */
[----:B0-----:R-:W-:-:S05]  /*08f0*/  FMUL.FTZ R21, R3, R33 ;  /* 0x0000002103157220 */ /* 0x001fca0000410000 */
[----:B------:R-:W-:Y:S01]  /*0900*/  F2FP.PACK_AB R14, R21, R34 ;  /* 0x00000022150e723e */ /* 0x000fe200000000ff */
[----:B-1----:R-:W-:-:S05]  /*0910*/  FMUL.FTZ R33, R2, R33 ;  /* 0x0000002102217220 */ /* 0x002fca0000410000 */
[----:B------:R-:W-:Y:S02]  /*0920*/  F2FP.PACK_AB R13, R33, R32 ;  /* 0x00000020210d723e */ /* 0x000fe400000000ff */
.L_x_808:
[----:B------:R-:W-:Y:S05]  /*0930*/  BSYNC B0 ;  /* 0x0000000000007941 */ /* 0x000fea0003800000 */
.L_x_807:
        /* <DEDUP_REMOVED lines=13> */
.L_x_810:
[----:B------:R-:W-:Y:S05]  /*0a10*/  BSYNC B0 ;  /* 0x0000000000007941 */ /* 0x000fea0003800000 */
.L_x_809:
        /* <DEDUP_REMOVED lines=11> */
.L_x_811:
        /* <DEDUP_REMOVED lines=67> */
.L_x_814:
        /* <DEDUP_REMOVED lines=9> */
.L_x_815:
        /* <DEDUP_REMOVED lines=100> */
.L_x_819:
        /* <DEDUP_REMOVED lines=114> */
.L_x_822:
[----:B------:R-:W-:Y:S05]  /*1cf0*/  BSYNC B2 ;  /* 0x0000000000027941 */ /* 0x000fea0003800000 */
.L_x_821:
        /* <DEDUP_REMOVED lines=16> */
.L_x_820:
[----:B------:R-:W-:Y:S05]  /*1e00*/  BSYNC B1 ;  /* 0x0000000000017941 */ /* 0x000fea0003800000 */
.L_x_818:
        /* <DEDUP_REMOVED lines=16> */
.L_x_817:
[----:B------:R-:W-:Y:S05]  /*1f10*/  BSYNC B0 ;  /* 0x0000000000007941 */ /* 0x000fea0003800000 */
.L_x_816:
[----:B------:R-:W-:Y:S06]  /*1f20*/  BAR.SYNC.DEFER_BLOCKING 0x0 ;  /* 0x0000000000007b1d */ /* 0x000fec0000010000 */
[----:B------:R-:W-:Y:S01]  /*1f30*/  BSSY B0, `(.L_x_823) ;  /* 0x0000005000007945 */ /* 0x000fe20003800000 */
[----:B------:R-:W-:Y:S05]  /*1f40*/  @!P6 BRA `(.L_x_824) ;  /* 0x000000300000e947 */ /* 0x000fea0003800000 */
[----:B------:R-:W-:Y:S01]  /*1f50*/  ISETP.NE.AND P0, PT, RZ, c[0x0][0x1ec], PT ;  /* 0x00007b00ff007a0c */ /* 0x000fe20003f05270 */
[----:B0-----:R0:W1:-:S12]  /*1f60*/  LDS.128 R36, [R0] ;  /* 0x0000000000247984 */ /* 0x0010580000000c00 */
[----:B------:R0:W2:Y:S02]  /*1f70*/  @!P0 LDS.128 R28, [R2] ;  /* 0x00000000021c8984 */ /* 0x0000a40000000c00 */
.L_x_824:
[----:B------:R-:W-:Y:S05]  /*1f80*/  BSYNC B0 ;  /* 0x0000000000007941 */ /* 0x000fea0003800000 */
.L_x_823:
[----:B------:R-:W-:Y:S06]  /*1f90*/  BAR.SYNC.DEFER_BLOCKING 0x0 ;  /* 0x0000000000007b1d */ /* 0x000fec0000010000 */
[----:B------:R-:W-:Y:S05]  /*1fa0*/  BRA `(.L_x_813) ;  /* 0x00000aa000007947 */ /* 0x000fea0003800000 */
.L_x_812:
        /* <DEDUP_REMOVED lines=73> */
.L_x_825:
        /* <DEDUP_REMOVED lines=96> */
.L_x_826:
[----:B------:R-:W-:Y:S05]  /*2a40*/  BSYNC B0 ;  /* 0x0000000000007941 */ /* 0x000fea0003800000 */
.L_x_813:
        /* <DEDUP_REMOVED lines=22> */
.L_x_1035:
        /* <DEDUP_REMOVED lines=9> */
.L_x_1036:
[----:B01----:R-:W-:Y:S02]  /*2c40*/  FADD.FTZ R2, R5, R2 ;  /* 0x0000000205027221 */ /* 0x003fe40000010000 */
.L_x_828:
[----:B------:R-:W-:Y:S05]  /*2c50*/  BSYNC B0 ;  /* 0x0000000000007941 */ /* 0x000fea0003800000 */
.L_x_827:
        /* <DEDUP_REMOVED lines=18> */
.L_x_832:
[----:B------:R0:W-:Y:S02]  /*2d80*/  STS [R7.X4+0x420], R0 ;  /* 0x0004200007007388 */ /* 0x0001e40000004800 */
.L_x_831:
[----:B------:R-:W-:Y:S02]  /*2d90*/  WARPSYNC 0xffffffff ;  /* 0xffffffff00007948 */ /* 0x000fe40003800000 */
[----:B------:R-:W-:Y:S01]  /*2da0*/  BAR.SYNC.DEFER_BLOCKING 0x0 ;  /* 0x0000000000007b1d */ /* 0x000fe20000010000 */
[C---:B------:R-:W-:Y:S02]  /*2db0*/  LEA.HI R76, R19.reuse, R19, RZ, 0x1 ;  /* 0x00000013134c7211 */ /* 0x040fe400078f08ff */
        /* <DEDUP_REMOVED lines=77> */
.L_x_833:
        /* <DEDUP_REMOVED lines=18> */
.L_x_967:
[----:B------:R-:W-:-:S04]  /*33b0*/  ISETP.NE.U32.AND P0, PT, RZ, c[0x0][0x200], PT ;  /* 0x00008000ff007a0c */ /* 0x000fc80003f05070 */
[----:B------:R-:W-:-:S13]  /*33c0*/  ISETP.NE.AND.EX P0, PT, RZ, c[0x0][0x204], PT, P0 ;  /* 0x00008100ff007a0c */ /* 0x000fda0003f05300 */
[----:B------:R-:W-:Y:S01]  /*33d0*/  @P0 IMAD R218, R25, c[0x0][0x1d4], RZ ;  /* 0x0000750019da0a24 */ /* 0x000fe200078e02ff */
[----:B------:R-:W-:-:S04]  /*33e0*/  @P0 SHF.R.S32.HI R144, RZ, 0x1f, R213 ;  /* 0x0000001fff900819 */ /* 0x000fc800000114d5 */
[--C-:B------:R-:W-:Y:S02]  /*33f0*/  @P0 SHF.R.S32.HI R145, RZ, 0x1f, R218.reuse ;  /* 0x0000001fff910819 */ /* 0x100fe400000114da */
[----:B------:R-:W-:-:S04]  /*3400*/  @P0 IADD3 R218, P1, P3, R213, c[0x0][0x200], R218 ;  /* 0x00008000d5da0a10 */ /* 0x000fc80007b3e0da */
[----:B------:R-:W-:-:S06]  /*3410*/  @P0 IADD3.X R219, R144, c[0x0][0x204], R145, P1, P3 ;  /* 0x0000810090db0a10 */ /* 0x000fcc0000fe6491 */
[----:B------:R1:W2:Y:S01]  /*3420*/  @P0 LDG.E.U8 R219, [R218.64] ;  /* 0x00000024dadb0981 */ /* 0x0002a2000c1e1100 */
[----:B------:R-:W-:Y:S01]  /*3430*/  IABS R221, c[0x0][0x1d4] ;  /* 0x0000750000dd7a13 */ /* 0x000fe20000000000 */
[----:B------:R-:W-:Y:S01]  /*3440*/  BSSY B1, `(.L_x_836) ;  /* 0x0000032000017945 */ /* 0x000fe20003800000 */
[----:B------:R-:W-:Y:S02]  /*3450*/  ISETP.GE.AND P3, PT, R213, RZ, PT ;  /* 0x000000ffd500720c */ /* 0x000fe40003f66270 */
[----:B------:R-:W3:Y:S01]  /*3460*/  I2F.RP R222, R221 ;  /* 0x000000dd00de7306 */ /* 0x000ee20000209400 */
[----:B------:R-:W-:Y:S02]  /*3470*/  ISETP.NE.AND P4, PT, RZ, c[0x0][0x1d4], PT ;  /* 0x00007500ff007a0c */ /* 0x000fe40003f85270 */
[----:B-1----:R-:W-:-:S05]  /*3480*/  IABS R218, R213 ;  /* 0x000000d500da7213 */ /* 0x002fca0000000000 */
[----:B---3--:R-:W1:Y:S02]  /*3490*/  MUFU.RCP R222, R222 ;  /* 0x000000de00de7308 */ /* 0x008e640000001000 */
        /* <DEDUP_REMOVED lines=12> */
[----:B------:R-:W-:Y:S01]  /*3560*/  @!P1 IMAD.IADD R218, R218, 0x1, -R221 ;  /* 0x00000001dada9824 */ /* 0x000fe200078e0add */
[----:B------:R-:W-:-:S03]  /*3570*/  ISETP.GE.AND P1, PT, R213, R26, PT ;  /* 0x0000001ad500720c */ /* 0x000fc60003f26270 */
[----:B------:R-:W-:Y:S01]  /*3580*/  @!P3 IMAD.MOV R218, RZ, RZ, -R218 ;  /* 0x000000ffffdab224 */ /* 0x000fe200078e0ada */
[----:B------:R-:W-:Y:S02]  /*3590*/  @!P4 LOP3.LUT R218, RZ, c[0x0][0x1d4], RZ, 0x33, !PT ;  /* 0x00007500ffdaca12 */ /* 0x000fe400078e33ff */
[----:B--2---:R-:W-:-:S07]  /*35a0*/  ISETP.NE.AND P0, PT, R219, RZ, P0 ;  /* 0x000000ffdb00720c */ /* 0x004fce0000705270 */
[----:B------:R-:W-:Y:S05]  /*35b0*/  @P1 BRA `(.L_x_837) ;  /* 0x000001a000001947 */ /* 0x000fea0003800000 */
[----:B------:R-:W-:Y:S01]  /*35c0*/  IMAD.SHL.U32 R224, R218, 0x8, RZ ;  /* 0x00000008dae07824 */ /* 0x000fe200078e00ff */
[----:B------:R-:W-:Y:S01]  /*35d0*/  BSSY B2, `(.L_x_838) ;  /* 0x0000009000027945 */ /* 0x000fe20003800000 */
[----:B------:R-:W-:-:S03]  /*35e0*/  CS2R R142, SRZ ;  /* 0x00000000008e7805 */ /* 0x000fc6000001ff00 */
[----:B------:R-:W-:-:S13]  /*35f0*/  ISETP.GE.AND P3, PT, R224, R212, PT ;  /* 0x000000d4e000720c */ /* 0x000fda0003f66270 */
[----:B------:R-:W-:Y:S05]  /*3600*/  @P3 BRA `(.L_x_839) ;  /* 0x0000005000003947 */ /* 0x000fea0003800000 */
[----:B------:R-:W-:-:S04]  /*3610*/  IADD3 R143, P2, R211, R224, RZ ;  /* 0x000000e0d38f7210 */ /* 0x000fc80007f5e0ff */
[----:B------:R-:W-:Y:S02]  /*3620*/  LEA.HI.X.SX32 R144, R224, R217, 0x1, P2 ;  /* 0x000000d9e0907211 */ /* 0x000fe400010f0eff */
[----:B------:R-:W-:-:S04]  /*3630*/  LEA R142, P2, R143, c[0x0][0x198], 0x1 ;  /* 0x000066008f8e7a11 */ /* 0x000fc800078408ff */
[----:B------:R-:W-:-:S06]  /*3640*/  LEA.HI.X R143, R143, c[0x0][0x19c], R144, 0x1, P2 ;  /* 0x000067008f8f7a11 */ /* 0x000fcc00010f0c90 */
[----:B------:R-:W5:Y:S03]  /*3650*/  LDG.E.64 R142, [R142.64] ;  /* 0x000000248e8e7981 */ /* 0x000f66000c1e1b00 */
.L_x_839:
[----:B------:R-:W-:Y:S05]  /*3660*/  BSYNC B2 ;  /* 0x0000000000027941 */ /* 0x000fea0003800000 */
.L_x_838:
        /* <DEDUP_REMOVED lines=15> */
.L_x_837:
[----:B------:R-:W-:Y:S05]  /*3760*/  BSYNC B1 ;  /* 0x0000000000017941 */ /* 0x000fea0003800000 */
.L_x_836:
[----:B-1----:R-:W-:Y:S01]  /*3770*/  IMAD.MOV.U32 R145, RZ, RZ, 0x2 ;  /* 0x00000002ff917424 */ /* 0x002fe200078e00ff */
        /* <DEDUP_REMOVED lines=14> */
.L_x_843:
[----:B------:R-:W-:Y:S05]  /*3860*/  BSYNC B2 ;  /* 0x0000000000027941 */ /* 0x000fea0003800000 */
.L_x_842:
[----:B------:R-:W-:Y:S02]  /*3870*/  ULDC UR4, c[0x0][0x1ec] ;  /* 0x00007b0000047ab9 */ /* 0x000fe40000000800 */
[----:B------:R-:W-:-:S06]  /*3880*/  UISETP.NE.AND UP0, UPT, URZ, UR4, UPT ;  /* 0x000000043f00728c */ /* 0x000fcc000bf05270 */
[----:B------:R-:W-:-:S13]  /*3890*/  PLOP3.LUT P2, PT, PT, PT, UP0, 0x80, 0x0 ;  /* 0x000000000000781c */ /* 0x000fda0003f4f008 */
[----:B------:R-:W-:Y:S05]  /*38a0*/  @P2 BRA `(.L_x_841) ;  /* 0x000000b000002947 */ /* 0x000fea0003800000 */
[----:B------:R-:W-:-:S13]  /*38b0*/  ISETP.NE.AND P5, PT, R220, RZ, PT ;  /* 0x000000ffdc00720c */ /* 0x000fda0003fa5270 */
[----:B------:R-:W2:Y:S01]  /*38c0*/  @P5 LDG.E.64 R222, [R144.64] ;  /* 0x0000002490de5981 */ /* 0x000ea2000c1e1b00 */
        /* <DEDUP_REMOVED lines=9> */
.L_x_841:
[----:B------:R-:W-:Y:S05]  /*3960*/  BSYNC B1 ;  /* 0x0000000000017941 */ /* 0x000fea0003800000 */
.L_x_840:
        /* <DEDUP_REMOVED lines=14> */
.L_x_847:
[----:B------:R-:W-:Y:S05]  /*3a50*/  BSYNC B2 ;  /* 0x0000000000027941 */ /* 0x000fea0003800000 */
.L_x_846:
        /* <DEDUP_REMOVED lines=10> */
[----:B-1----:R-:W-:-:S04]  /*3b00*/  @!P3 LEA R224, P4, R219, c[0x0][0x198], 0x1 ;  /* 0x00006600dbe0ba11 */ /* 0x002fc800078808ff */
[----:B------:R-:W-:Y:S01]  /*3b10*/  @!P3 LEA.HI.X R225, R219, c[0x0][0x19c], R226, 0x1, P4 ;  /* 0x00006700dbe1ba11 */ /* 0x000fe200020f0ce2 */
[----:B--2---:R-:W-:Y:S01]  /*3b20*/  @P5 HFMA2.MMA R149, R149, R223, -RZ ;  /* 0x000000df95955235 */ /* 0x004fe200001000ff */
[----:B------:R-:W-:-:S06]  /*3b30*/  @P5 HMUL2 R148, R148, R222 ;  /* 0x000000de94945232 */ /* 0x000fcc0000000000 */
[----:B------:R1:W-:Y:S04]  /*3b40*/  @!P3 STG.E.64 [R224.64], R148 ;  /* 0x00000094e000b986 */ /* 0x0003e8000c101b24 */
.L_x_845:
[----:B------:R-:W-:Y:S05]  /*3b50*/  BSYNC B1 ;  /* 0x0000000000017941 */ /* 0x000fea0003800000 */
.L_x_844:
        /* <DEDUP_REMOVED lines=14> */
.L_x_851:
[----:B------:R-:W-:Y:S05]  /*3c40*/  BSYNC B2 ;  /* 0x0000000000027941 */ /* 0x000fea0003800000 */
.L_x_850:
        /* <DEDUP_REMOVED lines=10> */
[----:B-1----:R-:W-:-:S04]  /*3cf0*/  @!P3 LEA R224, P4, R219, c[0x0][0x198], 0x1 ;  /* 0x00006600dbe0ba11 */ /* 0x002fc800078808ff */
[----:B------:R-:W-:Y:S01]  /*3d00*/  @!P3 LEA.HI.X R225, R219, c[0x0][0x19c], R226, 0x1, P4 ;  /* 0x00006700dbe1ba11 */ /* 0x000fe200020f0ce2 */
[----:B--2---:R-:W-:Y:S01]  /*3d10*/  @P5 HFMA2.MMA R151, R151, R223, -RZ ;  /* 0x000000df97975235 */ /* 0x004fe200001000ff */
[----:B------:R-:W-:-:S06]  /*3d20*/  @P5 HMUL2 R150, R150, R222 ;  /* 0x000000de96965232 */ /* 0x000fcc0000000000 */
[----:B------:R0:W-:Y:S04]  /*3d30*/  @!P3 STG.E.64 [R224.64], R150 ;  /* 0x00000096e000b986 */ /* 0x0001e8000c101b24 */
.L_x_849:
[----:B------:R-:W-:Y:S05]  /*3d40*/  BSYNC B1 ;  /* 0x0000000000017941 */ /* 0x000fea0003800000 */
.L_x_848:
[----:B------:R-:W-:Y:S01]  /*3d50*/  BSSY B1, `(.L_x_852) ;  /* 0x000001e000017945 */ /* 0x000fe20003800000 */
[----:B------:R-:W-:Y:S01]  /*3d60*/  IMAD.MOV.U32 R219, RZ, RZ, c[0x0][0x1d4] ;  /* 0x00007500ffdb7624 */ /* 0x000fe200078e00ff */
[----:B------:R-:W-:Y:S05]  /*3d70*/  @P1 BRA `(.L_x_853) ;  /* 0x000001b000001947 */ /* 0x000fea0003800000 */
[----:B------:R-:W-:Y:S01]  /*3d80*/  IMAD R152, R219, 0x4, R218 ;  /* 0x00000004db987824 */ /* 0x000fe200078e02da */
[----:B------:R-:W-:Y:S03]  /*3d90*/  BSSY B2, `(.L_x_854) ;  /* 0x000000a000027945 */ /* 0x000fe60003800000 */
        /* <DEDUP_REMOVED lines=9> */
.L_x_855:
[----:B------:R-:W-:Y:S05]  /*3e30*/  BSYNC B2 ;  /* 0x0000000000027941 */ /* 0x000fea0003800000 */
.L_x_854:
        /* <DEDUP_REMOVED lines=15> */
.L_x_853:
[----:B------:R-:W-:Y:S05]  /*3f30*/  BSYNC B1 ;  /* 0x0000000000017941 */ /* 0x000fea0003800000 */
.L_x_852:
[----:B------:R-:W-:Y:S01]  /*3f40*/  BSSY B1, `(.L_x_856) ;  /* 0x000001d000017945 */ /* 0x000fe20003800000 */
        /* <DEDUP_REMOVED lines=12> */
.L_x_859:
[----:B------:R-:W-:Y:S05]  /*4010*/  BSYNC B2 ;  /* 0x0000000000027941 */ /* 0x000fea0003800000 */
.L_x_858:
        /* <DEDUP_REMOVED lines=15> */
.L_x_857:
[----:B------:R-:W-:Y:S05]  /*4110*/  BSYNC B1 ;  /* 0x0000000000017941 */ /* 0x000fea0003800000 */
.L_x_856:
        /* <DEDUP_REMOVED lines=13> */
.L_x_863:
[----:B------:R-:W-:Y:S05]  /*41f0*/  BSYNC B2 ;  /* 0x0000000000027941 */ /* 0x000fea0003800000 */
.L_x_862:
        /* <DEDUP_REMOVED lines=15> */
.L_x_861:
[----:B------:R-:W-:Y:S05]  /*42f0*/  BSYNC B1 ;  /* 0x0000000000017941 */ /* 0x000fea0003800000 */
.L_x_860:
        /* <DEDUP_REMOVED lines=13> */
.L_x_867:
[----:B------:R-:W-:Y:S05]  /*43d0*/  BSYNC B2 ;  /* 0x0000000000027941 */ /* 0x000fea0003800000 */
.L_x_866:
        /* <DEDUP_REMOVED lines=15> */
.L_x_865:
[----:B------:R-:W-:Y:S05]  /*44d0*/  BSYNC B1 ;  /* 0x0000000000017941 */ /* 0x000fea0003800000 */
.L_x_864:
        /* <DEDUP_REMOVED lines=13> */
.L_x_871:
[----:B------:R-:W-:Y:S05]  /*45b0*/  BSYNC B2 ;  /* 0x0000000000027941 */ /* 0x000fea0003800000 */
.L_x_870:
        /* <DEDUP_REMOVED lines=15> */
.L_x_869:
[----:B------:R-:W-:Y:S05]  /*46b0*/  BSYNC B1 ;  /* 0x0000000000017941 */ /* 0x000fea0003800000 */
.L_x_868:
        /* <DEDUP_REMOVED lines=13> */
.L_x_875:
[----:B------:R-:W-:Y:S05]  /*4790*/  BSYNC B2 ;  /* 0x0000000000027941 */ /* 0x000fea0003800000 */
.L_x_874:
        /* <DEDUP_REMOVED lines=15> */
.L_x_873:
[----:B------:R-:W-:Y:S05]  /*4890*/  BSYNC B1 ;  /* 0x0000000000017941 */ /* 0x000fea0003800000 */
.L_x_872:
        /* <DEDUP_REMOVED lines=13> */
.L_x_879:
[----:B------:R-:W-:Y:S05]  /*4970*/  BSYNC B2 ;  /* 0x0000000000027941 */ /* 0x000fea0003800000 */
.L_x_878:
        /* <DEDUP_REMOVED lines=15> */
.L_x_877:
[----:B------:R-:W-:Y:S05]  /*4a70*/  BSYNC B1 ;  /* 0x0000000000017941 */ /* 0x000fea0003800000 */
.L_x_876:
        /* <DEDUP_REMOVED lines=13> */
.L_x_883:
[----:B------:R-:W-:Y:S05]  /*4b50*/  BSYNC B2 ;  /* 0x0000000000027941 */ /* 0x000fea0003800000 */
.L_x_882:
        /* <DEDUP_REMOVED lines=15> */
.L_x_881:
[----:B------:R-:W-:Y:S05]  /*4c50*/  BSYNC B1 ;  /* 0x0000000000017941 */ /* 0x000fea0003800000 */
.L_x_880:
        /* <DEDUP_REMOVED lines=13> */
.L_x_887:
[----:B------:R-:W-:Y:S05]  /*4d30*/  BSYNC B2 ;  /* 0x0000000000027941 */ /* 0x000fea0003800000 */
.L_x_886:
        /* <DEDUP_REMOVED lines=15> */
.L_x_885:
[----:B------:R-:W-:Y:S05]  /*4e30*/  BSYNC B1 ;  /* 0x0000000000017941 */ /* 0x000fea0003800000 */
.L_x_884:
        /* <DEDUP_REMOVED lines=13> */
.L_x_891:
[----:B------:R-:W-:Y:S05]  /*4f10*/  BSYNC B2 ;  /* 0x0000000000027941 */ /* 0x000fea0003800000 */
.L_x_890:
        /* <DEDUP_REMOVED lines=15> */
.L_x_889:
[----:B------:R-:W-:Y:S05]  /*5010*/  BSYNC B1 ;  /* 0x0000000000017941 */ /* 0x000fea0003800000 */
.L_x_888:
        /* <DEDUP_REMOVED lines=13> */
.L_x_895:
[----:B------:R-:W-:Y:S05]  /*50f0*/  BSYNC B2 ;  /* 0x0000000000027941 */ /* 0x000fea0003800000 */
.L_x_894:
        /* <DEDUP_REMOVED lines=15> */
.L_x_893:
[----:B------:R-:W-:Y:S05]  /*51f0*/  BSYNC B1 ;  /* 0x0000000000017941 */ /* 0x000fea0003800000 */
.L_x_892:
        /* <DEDUP_REMOVED lines=13> */
.L_x_899:
[----:B------:R-:W-:Y:S05]  /*52d0*/  BSYNC B2 ;  /* 0x0000000000027941 */ /* 0x000fea0003800000 */
.L_x_898:
        /* <DEDUP_REMOVED lines=15> */
.L_x_897:
[----:B------:R-:W-:Y:S05]  /*53d0*/  BSYNC B1 ;  /* 0x0000000000017941 */ /* 0x000fea0003800000 */
.L_x_896:
        /* <DEDUP_REMOVED lines=13> */
.L_x_903:
[----:B------:R-:W-:Y:S05]  /*54b0*/  BSYNC B2 ;  /* 0x0000000000027941 */ /* 0x000fea0003800000 */
.L_x_902:
        /* <DEDUP_REMOVED lines=15> */
.L_x_901:
[----:B------:R-:W-:Y:S05]  /*55b0*/  BSYNC B1 ;  /* 0x0000000000017941 */ /* 0x000fea0003800000 */
.L_x_900:
        /* <DEDUP_REMOVED lines=13> */
.L_x_907:
[----:B------:R-:W-:Y:S05]  /*5690*/  BSYNC B2 ;  /* 0x0000000000027941 */ /* 0x000fea0003800000 */
.L_x_906:
        /* <DEDUP_REMOVED lines=15> */
.L_x_905:
[----:B------:R-:W-:Y:S05]  /*5790*/  BSYNC B1 ;  /* 0x0000000000017941 */ /* 0x000fea0003800000 */
.L_x_904:
        /* <DEDUP_REMOVED lines=13> */
.L_x_911:
[----:B------:R-:W-:Y:S05]  /*5870*/  BSYNC B2 ;  /* 0x0000000000027941 */ /* 0x000fea0003800000 */
.L_x_910:
        /* <DEDUP_REMOVED lines=15> */
.L_x_909:
[----:B------:R-:W-:Y:S05]  /*5970*/  BSYNC B1 ;  /* 0x0000000000017941 */ /* 0x000fea0003800000 */
.L_x_908:
        /* <DEDUP_REMOVED lines=13> */
.L_x_915:
[----:B------:R-:W-:Y:S05]  /*5a50*/  BSYNC B2 ;  /* 0x0000000000027941 */ /* 0x000fea0003800000 */
.L_x_914:
        /* <DEDUP_REMOVED lines=15> */
.L_x_913:
[----:B------:R-:W-:Y:S05]  /*5b50*/  BSYNC B1 ;  /* 0x0000000000017941 */ /* 0x000fea0003800000 */
.L_x_912:
        /* <DEDUP_REMOVED lines=13> */
.L_x_919:
[----:B------:R-:W-:Y:S05]  /*5c30*/  BSYNC B2 ;  /* 0x0000000000027941 */ /* 0x000fea0003800000 */
.L_x_918:
        /* <DEDUP_REMOVED lines=15> */
.L_x_917:
[----:B------:R-:W-:Y:S05]  /*5d30*/  BSYNC B1 ;  /* 0x0000000000017941 */ /* 0x000fea0003800000 */
.L_x_916:
        /* <DEDUP_REMOVED lines=13> */
.L_x_923:
[----:B------:R-:W-:Y:S05]  /*5e10*/  BSYNC B2 ;  /* 0x0000000000027941 */ /* 0x000fea0003800000 */
.L_x_922:
        /* <DEDUP_REMOVED lines=15> */
.L_x_921:
[----:B------:R-:W-:Y:S05]  /*5f10*/  BSYNC B1 ;  /* 0x0000000000017941 */ /* 0x000fea0003800000 */
.L_x_920:
        /* <DEDUP_REMOVED lines=13> */
.L_x_927:
[----:B------:R-:W-:Y:S05]  /*5ff0*/  BSYNC B2 ;  /* 0x0000000000027941 */ /* 0x000fea0003800000 */
.L_x_926:
        /* <DEDUP_REMOVED lines=15> */
.L_x_925:
[----:B------:R-:W-:Y:S05]  /*60f0*/  BSYNC B1 ;  /* 0x0000000000017941 */ /* 0x000fea0003800000 */
.L_x_924:
        /* <DEDUP_REMOVED lines=13> */
.L_x_931:
[----:B------:R-:W-:Y:S05]  /*61d0*/  BSYNC B2 ;  /* 0x0000000000027941 */ /* 0x000fea0003800000 */
.L_x_930:
        /* <DEDUP_REMOVED lines=15> */
.L_x_929:
[----:B------:R-:W-:Y:S05]  /*62d0*/  BSYNC B1 ;  /* 0x0000000000017941 */ /* 0x000fea0003800000 */
.L_x_928:
        /* <DEDUP_REMOVED lines=13> */
.L_x_935:
[----:B------:R-:W-:Y:S05]  /*63b0*/  BSYNC B2 ;  /* 0x0000000000027941 */ /* 0x000fea0003800000 */
.L_x_934:
        /* <DEDUP_REMOVED lines=15> */
.L_x_933:
[----:B------:R-:W-:Y:S05]  /*64b0*/  BSYNC B1 ;  /* 0x0000000000017941 */ /* 0x000fea0003800000 */
.L_x_932:
        /* <DEDUP_REMOVED lines=13> */
.L_x_939:
[----:B------:R-:W-:Y:S05]  /*6590*/  BSYNC B2 ;  /* 0x0000000000027941 */ /* 0x000fea0003800000 */
.L_x_938:
        /* <DEDUP_REMOVED lines=15> */
.L_x_937:
[----:B------:R-:W-:Y:S05]  /*6690*/  BSYNC B1 ;  /* 0x0000000000017941 */ /* 0x000fea0003800000 */
.L_x_936:
        /* <DEDUP_REMOVED lines=13> */
.L_x_943:
[----:B------:R-:W-:Y:S05]  /*6770*/  BSYNC B2 ;  /* 0x0000000000027941 */ /* 0x000fea0003800000 */
.L_x_942:
        /* <DEDUP_REMOVED lines=15> */
.L_x_941:
[----:B------:R-:W-:Y:S05]  /*6870*/  BSYNC B1 ;  /* 0x0000000000017941 */ /* 0x000fea0003800000 */
.L_x_940:
        /* <DEDUP_REMOVED lines=13> */
.L_x_947:
[----:B------:R-:W-:Y:S05]  /*6950*/  BSYNC B2 ;  /* 0x0000000000027941 */ /* 0x000fea0003800000 */
.L_x_946:
        /* <DEDUP_REMOVED lines=15> */
.L_x_945:
[----:B------:R-:W-:Y:S05]  /*6a50*/  BSYNC B1 ;  /* 0x0000000000017941 */ /* 0x000fea0003800000 */
.L_x_944:
        /* <DEDUP_REMOVED lines=13> */
.L_x_951:
[----:B------:R-:W-:Y:S05]  /*6b30*/  BSYNC B2 ;  /* 0x0000000000027941 */ /* 0x000fea0003800000 */
.L_x_950:
        /* <DEDUP_REMOVED lines=15> */
.L_x_949:
[----:B------:R-:W-:Y:S05]  /*6c30*/  BSYNC B1 ;  /* 0x0000000000017941 */ /* 0x000fea0003800000 */
.L_x_948:
        /* <DEDUP_REMOVED lines=13> */
.L_x_955:
[----:B------:R-:W-:Y:S05]  /*6d10*/  BSYNC B2 ;  /* 0x0000000000027941 */ /* 0x000fea0003800000 */
.L_x_954:
        /* <DEDUP_REMOVED lines=15> */
.L_x_953:
[----:B------:R-:W-:Y:S05]  /*6e10*/  BSYNC B1 ;  /* 0x0000000000017941 */ /* 0x000fea0003800000 */
.L_x_952:
        /* <DEDUP_REMOVED lines=13> */
.L_x_959:
[----:B------:R-:W-:Y:S05]  /*6ef0*/  BSYNC B2 ;  /* 0x0000000000027941 */ /* 0x000fea0003800000 */
.L_x_958:
        /* <DEDUP_REMOVED lines=15> */
.L_x_957:
[----:B------:R-:W-:Y:S05]  /*6ff0*/  BSYNC B1 ;  /* 0x0000000000017941 */ /* 0x000fea0003800000 */
.L_x_956:
        /* <DEDUP_REMOVED lines=13> */
.L_x_963:
[----:B------:R-:W-:Y:S05]  /*70d0*/  BSYNC B2 ;  /* 0x0000000000027941 */ /* 0x000fea0003800000 */
.L_x_962:
        /* <DEDUP_REMOVED lines=15> */
.L_x_961:
[----:B------:R-:W-:Y:S05]  /*71d0*/  BSYNC B1 ;  /* 0x0000000000017941 */ /* 0x000fea0003800000 */
.L_x_960:
[----:B-----5:R-:W-:Y:S01]  /*71e0*/  HMUL2 R144, R2, R142 ;  /* 0x0000008e02907232 */ /* 0x020fe20000000000 */
[----:B------:R-:W-:Y:S01]  /*71f0*/  HFMA2.MMA R145, R3, R143, -RZ ;  /* 0x0000008f03917235 */ /* 0x000fe200001000ff */
[----:B01----:R-:W-:-:S04]  /*7200*/  LOP3.LUT R224, R19, 0x1, RZ, 0xc0, !PT ;  /* 0x0000000113e07812 */ /* 0x003fc800078ec0ff */
        /* <DEDUP_REMOVED lines=68> */
.L_x_1037:
        /* <DEDUP_REMOVED lines=12> */
[----:B------:R-:W-:Y:S02]  /*7710*/  @P3 IMAD R144, R144, c[0x0][0x220], R213 ;  /* 0x0000880090903a24 */ /* 0x000fe400078e02d5 */
[----:B------:R-:W-:-:S04]  /*7720*/  @P1 IMAD.WIDE R218, R18, R219, c[0x0][0x228] ;  /* 0x00008a0012da1625 */ /* 0x000fc800078e02db */
[----:B------:R-:W-:Y:S02]  /*7730*/  @P3 IMAD.WIDE R144, R144, R145, c[0x0][0x218] ;  /* 0x0000860090903625 */ /* 0x000fe400078e0291 */
[----:B------:R-:W2:Y:S04]  /*7740*/  @P1 LDG.E.U16 R218, [R218.64] ;  /* 0x00000024dada1981 */ /* 0x000ea8000c1e1500 */
[----:B------:R-:W3:Y:S01]  /*7750*/  @P3 LDG.E.U16 R144, [R144.64] ;  /* 0x0000002490903981 */ /* 0x000ee2000c1e1500 */
[C---:B------:R-:W-:Y:S02]  /*7760*/  @P1 ISETP.GE.AND P4, PT, R213.reuse, R214, PT ;  /* 0x000000d6d500120c */ /* 0x040fe40003f86270 */
[----:B0-----:R-:W-:Y:S02]  /*7770*/  @P1 IADD3 R223, R213, 0x1, -R22 ;  /* 0x00000001d5df1810 */ /* 0x001fe40007ffe816 */
[----:B------:R-:W-:-:S05]  /*7780*/  @P1 SEL R222, R17, RZ, !P4 ;  /* 0x000000ff11de1207 */ /* 0x000fca0006000000 */
[----:B------:R-:W-:-:S04]  /*7790*/  @P1 IMAD.IADD R223, R222, 0x1, R223 ;  /* 0x00000001dedf1824 */ /* 0x000fc800078e02df */
        /* <DEDUP_REMOVED lines=9> */
.L_x_966:
[----:B------:R-:W-:Y:S05]  /*7830*/  BSYNC B1 ;  /* 0x0000000000017941 */ /* 0x000fea0003800000 */
.L_x_965:
[----:B------:R-:W-:-:S04]  /*7840*/  IADD3 R213, R213, 0x40, RZ ;  /* 0x00000040d5d57810 */ /* 0x000fc80007ffe0ff */
[----:B------:R-:W-:-:S13]  /*7850*/  ISETP.GE.AND P0, PT, R213, R208, PT ;  /* 0x000000d0d500720c */ /* 0x000fda0003f06270 */
[----:B0-----:R-:W-:Y:S01]  /*7860*/  @P0 CALL.REL.NOINC `(.L_x_835) ;  /* 0x0000001000000944 */ /* 0x001fe20003c00000 */
[----:B------:R-:W-:Y:S05]  /*7870*/  BRA `(.L_x_967) ;  /* 0xffffbb3000007947 */ /* 0x000fea000383ffff */
.L_x_835:
[----:B------:R-:W-:Y:S05]  /*7880*/  BSYNC B0 ;  /* 0x0000000000007941 */ /* 0x000fea0003800000 */
.L_x_834:
[----:B------:R-:W-:Y:S05]  /*7890*/  BRA.DIV ~URZ, `(.L_x_968) ;  /* 0x000039627f007947 */ /* 0x000fea000b800000 */
[----:B------:R1:W2:Y:S02]  /*78a0*/  SHFL.BFLY PT, R3, R0, 0x10, 0x1f ;  /* 0x0e001f0000037f89 */ /* 0x0002a400000e0000 */
.L_x_1038:
[----:B--2---:R-:W-:Y:S01]  /*78b0*/  FMNMX.FTZ R5, R3, R0, !PT ;  /* 0x0000000003057209 */ /* 0x004fe20007810000 */
[----:B------:R-:W-:Y:S05]  /*78c0*/  BRA.DIV ~URZ, `(.L_x_969) ;  /* 0x000039b27f007947 */ /* 0x000fea000b800000 */
[----:B-1----:R-:W1:Y:S02]  /*78d0*/  SHFL.BFLY PT, R0, R5, 0x8, 0x1f ;  /* 0x0d001f0005007f89 */ /* 0x002e6400000e0000 */
[----:B-1----:R-:W-:-:S05]  /*78e0*/  FMNMX.FTZ R0, R5, R0, !PT ;  /* 0x0000000005007209 */ /* 0x002fca0007810000 */
[----:B------:R-:W1:Y:S02]  /*78f0*/  SHFL.BFLY PT, R3, R0, 0x4, 0x1f ;  /* 0x0c801f0000037f89 */ /* 0x000e6400000e0000 */
[----:B-1----:R-:W-:-:S05]  /*7900*/  FMNMX.FTZ R3, R0, R3, !PT ;  /* 0x0000000300037209 */ /* 0x002fca0007810000 */
[----:B------:R1:W2:Y:S02]  /*7910*/  SHFL.BFLY PT, R2, R3, 0x2, 0x1f ;  /* 0x0c401f0003027f89 */ /* 0x0002a400000e0000 */
.L_x_1039:
        /* <DEDUP_REMOVED lines=36> */
.L_x_977:
        /* <DEDUP_REMOVED lines=15> */
.L_x_975:
[----:B------:R-:W0:Y:S02]  /*7c50*/  LDS R2, [R11] ;  /* 0x000000000b027984 */ /* 0x000e240000000800 */
[----:B01----:R-:W-:-:S04]  /*7c60*/  FADD.FTZ R2, -R9, R2 ;  /* 0x0000000209027221 */ /* 0x003fc80000010100 */
[----:B------:R-:W-:-:S04]  /*7c70*/  FMUL.FTZ R2, R2, 1.4426950216293334961 ;  /* 0x3fb8aa3b02027820 */ /* 0x000fc80000410000 */
[----:B------:R0:W1:Y:S03]  /*7c80*/  MUFU.EX2 R10, R2 ;  /* 0x00000002000a7308 */ /* 0x0000660000000800 */
.L_x_976:
[----:B------:R-:W-:Y:S05]  /*7c90*/  BSYNC B2 ;  /* 0x0000000000027941 */ /* 0x000fea0003800000 */
.L_x_974:
[----:B-1----:R1:W-:Y:S01]  /*7ca0*/  STS [R11], R10 ;  /* 0x0000000a0b007388 */ /* 0x0023e20000000800 */
[----:B------:R-:W-:Y:S01]  /*7cb0*/  FADD.FTZ R5, R10, R5 ;  /* 0x000000050a057221 */ /* 0x000fe20000010000 */
[----:B------:R-:W-:Y:S01]  /*7cc0*/  IADD3 R8, R8, 0x80, RZ ;  /* 0x0000008008087810 */ /* 0x000fe20007ffe0ff */
[----:B------:R-:W-:Y:S05]  /*7cd0*/  @P3 BRA `(.L_x_977) ;  /* 0xfffffe8000003947 */ /* 0x000fea000383ffff */
.L_x_973:
[----:B------:R-:W-:Y:S05]  /*7ce0*/  BSYNC B1 ;  /* 0x0000000000017941 */ /* 0x000fea0003800000 */
.L_x_972:
[----:B------:R-:W-:-:S13]  /*7cf0*/  ISETP.GE.U32.AND P0, PT, R4, 0x180, PT ;  /* 0x000001800400780c */ /* 0x000fda0003f06070 */
[----:B------:R-:W-:Y:S05]  /*7d00*/  @!P0 BRA `(.L_x_971) ;  /* 0x0000040000008947 */ /* 0x000fea0003800000 */
[----:B------:R-:W-:Y:S01]  /*7d10*/  IMAD R13, R25, c[0x0][0x1d4], RZ ;  /* 0x00007500190d7a24 */ /* 0x000fe200078e02ff */
[----:B------:R-:W-:-:S04]  /*7d20*/  ISETP.NE.U32.AND P0, PT, RZ, c[0x0][0x200], PT ;  /* 0x00008000ff007a0c */ /* 0x000fc80003f05070 */
[----:B------:R-:W-:Y:S02]  /*7d30*/  ISETP.NE.AND.EX P0, PT, RZ, c[0x0][0x204], PT, P0 ;  /* 0x00008100ff007a0c */ /* 0x000fe40003f05300 */
[----:B------:R-:W-:Y:S02]  /*7d40*/  SHF.R.S32.HI R6, RZ, 0x1f, R13 ;  /* 0x0000001fff067819 */ /* 0x000fe4000001140d */
.L_x_990:
        /* <DEDUP_REMOVED lines=13> */
.L_x_979:
[----:B------:R-:W0:Y:S02]  /*7e20*/  LDS R4, [R11] ;  /* 0x000000000b047984 */ /* 0x000e240000000800 */
[----:B0-----:R-:W-:-:S04]  /*7e30*/  FADD.FTZ R4, -R9, R4 ;  /* 0x0000000409047221 */ /* 0x001fc80000010100 */
[----:B------:R-:W-:-:S06]  /*7e40*/  FMUL.FTZ R4, R4, 1.4426950216293334961 ;  /* 0x3fb8aa3b04047820 */ /* 0x000fcc0000410000 */
[----:B------:R-:W0:Y:S02]  /*7e50*/  MUFU.EX2 R4, R4 ;  /* 0x0000000400047308 */ /* 0x000e240000000800 */
.L_x_980:
[----:B------:R-:W-:Y:S05]  /*7e60*/  BSYNC B1 ;  /* 0x0000000000017941 */ /* 0x000fea0003800000 */
.L_x_978:
        /* <DEDUP_REMOVED lines=8> */
.L_x_982:
[----:B0-----:R-:W0:Y:S02]  /*7ef0*/  LDS R4, [R11+0x200] ;  /* 0x000200000b047984 */ /* 0x001e240000000800 */
[----:B0-----:R-:W-:-:S04]  /*7f00*/  FADD.FTZ R4, -R9, R4 ;  /* 0x0000000409047221 */ /* 0x001fc80000010100 */
[----:B------:R-:W-:-:S06]  /*7f10*/  FMUL.FTZ R4, R4, 1.4426950216293334961 ;  /* 0x3fb8aa3b04047820 */ /* 0x000fcc0000410000 */
[----:B------:R-:W0:Y:S02]  /*7f20*/  MUFU.EX2 R4, R4 ;  /* 0x0000000400047308 */ /* 0x000e240000000800 */
.L_x_983:
[----:B------:R-:W-:Y:S05]  /*7f30*/  BSYNC B1 ;  /* 0x0000000000017941 */ /* 0x000fea0003800000 */
.L_x_981:
        /* <DEDUP_REMOVED lines=8> */
.L_x_985:
[----:B0-----:R-:W0:Y:S02]  /*7fc0*/  LDS R4, [R11+0x400] ;  /* 0x000400000b047984 */ /* 0x001e240000000800 */
[----:B0-----:R-:W-:-:S04]  /*7fd0*/  FADD.FTZ R4, -R9, R4 ;  /* 0x0000000409047221 */ /* 0x001fc80000010100 */
[----:B------:R-:W-:-:S06]  /*7fe0*/  FMUL.FTZ R4, R4, 1.4426950216293334961 ;  /* 0x3fb8aa3b04047820 */ /* 0x000fcc0000410000 */
[----:B------:R-:W0:Y:S02]  /*7ff0*/  MUFU.EX2 R4, R4 ;  /* 0x0000000400047308 */ /* 0x000e240000000800 */
.L_x_986:
[----:B------:R-:W-:Y:S05]  /*8000*/  BSYNC B1 ;  /* 0x0000000000017941 */ /* 0x000fea0003800000 */
.L_x_984:
        /* <DEDUP_REMOVED lines=8> */
.L_x_988:
[----:B------:R-:W1:Y:S02]  /*8090*/  LDS R2, [R11+0x600] ;  /* 0x000600000b027984 */ /* 0x000e640000000800 */
[----:B-1----:R-:W-:-:S04]  /*80a0*/  FADD.FTZ R2, -R9, R2 ;  /* 0x0000000209027221 */ /* 0x002fc80000010100 */
[----:B------:R-:W-:-:S04]  /*80b0*/  FMUL.FTZ R2, R2, 1.4426950216293334961 ;  /* 0x3fb8aa3b02027820 */ /* 0x000fc80000410000 */
[----:B0-----:R0:W1:Y:S03]  /*80c0*/  MUFU.EX2 R4, R2 ;  /* 0x0000000200047308 */ /* 0x0010660000000800 */
.L_x_989:
[----:B------:R-:W-:Y:S05]  /*80d0*/  BSYNC B1 ;  /* 0x0000000000017941 */ /* 0x000fea0003800000 */
.L_x_987:
[----:B-1----:R1:W-:Y:S01]  /*80e0*/  STS [R11+0x600], R4 ;  /* 0x000600040b007388 */ /* 0x0023e20000000800 */
[----:B------:R-:W-:Y:S01]  /*80f0*/  FADD.FTZ R5, R5, R4 ;  /* 0x0000000405057221 */ /* 0x000fe20000010000 */
[----:B------:R-:W-:Y:S05]  /*8100*/  @!P3 BRA `(.L_x_990) ;  /* 0xfffffc400000b947 */ /* 0x000fea000383ffff */
.L_x_971:
[----:B------:R-:W-:Y:S05]  /*8110*/  BSYNC B0 ;  /* 0x0000000000007941 */ /* 0x000fea0003800000 */
.L_x_970:
        /* <DEDUP_REMOVED lines=26> */
[----:B-1----:R-:W-:-:S13]  /*82c0*/  ISETP.NE.AND P0, PT, R10, RZ, PT ;  /* 0x000000ff0a00720c */ /* 0x002fda0003f05270 */
[----:B0-----:R-:W-:-:S04]  /*82d0*/  @P0 IMAD.MOV.U32 R5, RZ, RZ, c[0x0][0x268] ;  /* 0x00009a00ff050624 */ /* 0x001fc800078e00ff */
[----:B------:R-:W-:-:S04]  /*82e0*/  @P0 IMAD R16, R16, R5, c[0x0][0x1ec] ;  /* 0x00007b0010100624 */ /* 0x000fc800078e0205 */
[----:B------:R-:W-:Y:S01]  /*82f0*/  @P0 IMAD R5, R16, c[0x0][0x1d4], RZ ;  /* 0x0000750010050a24 */ /* 0x000fe200078e02ff */
[----:B------:R-:W0:Y:S04]  /*8300*/  @!P3 LDS R6, [R8.X4+0x10] ;  /* 0x000010000806b984 */ /* 0x000e280000004800 */
[----:B0-----:R-:W0:Y:S02]  /*8310*/  SHFL.BFLY PT, R3, R6, 0x2, 0x1f ;  /* 0x0c401f0006037f89 */ /* 0x001e2400000e0000 */
        /* <DEDUP_REMOVED lines=17> */
.L_x_995:
[C---:B------:R-:W-:Y:S01]  /*8430*/  IMAD.IADD R12, R7.reuse, 0x1, -R209 ;  /* 0x00000001070c7824 */ /* 0x040fe200078e0ad1 */
[C---:B------:R-:W-:Y:S02]  /*8440*/  @P0 IADD3 R5, P3, R7.reuse, R2, RZ ;  /* 0x0000000207050210 */ /* 0x040fe40007f7e0ff */
        /* <DEDUP_REMOVED lines=13> */
.L_x_994:
[----:B------:R-:W-:Y:S05]  /*8520*/  BSYNC B1 ;  /* 0x0000000000017941 */ /* 0x000fea0003800000 */
.L_x_993:
        /* <DEDUP_REMOVED lines=8> */
.L_x_996:
        /* <DEDUP_REMOVED lines=34> */
.L_x_992:
[----:B------:R-:W-:Y:S05]  /*87d0*/  BSYNC B0 ;  /* 0x0000000000007941 */ /* 0x000fea0003800000 */
.L_x_991:
[----:B------:R-:W1:Y:S01]  /*87e0*/  S2R R18, SR_CTAID.X ;  /* 0x0000000000127919 */ /* 0x000e620000002500 */
[----:B------:R-:W-:Y:S01]  /*87f0*/  SHF.R.S32.HI R3, RZ, 0x1f, R26 ;  /* 0x0000001fff037819 */ /* 0x000fe2000001141a */
[----:B------:R-:W-:Y:S01]  /*8800*/  ULDC UR5, c[0x0][0x1d4] ;  /* 0x0000750000057ab9 */ /* 0x000fe20000000800 */
[----:B------:R-:W-:Y:S01]  /*8810*/  SHF.R.S32.HI R15, RZ, 0x5, R15 ;  /* 0x00000005ff0f7819 */ /* 0x000fe2000001140f */
[----:B------:R-:W-:Y:S01]  /*8820*/  UIMAD UR5, UR5, 0xe0, URZ ;  /* 0x000000e0050578a4 */ /* 0x000fe2000f8e023f */
[----:B------:R-:W-:Y:S01]  /*8830*/  LEA.HI R3, R3, R26, RZ, 0x2 ;  /* 0x0000001a03037211 */ /* 0x000fe200078f10ff */
[----:B------:R-:W-:Y:S01]  /*8840*/  BSSY B0, `(.L_x_997) ;  /* 0x000001b000007945 */ /* 0x000fe20003800000 */
[----:B------:R-:W-:Y:S01]  /*8850*/  ISETP.GT.OR P1, PT, R0, 0x1b, P2 ;  /* 0x0000001b0000780c */ /* 0x000fe20001724670 */
[----:B------:R-:W-:Y:S01]  /*8860*/  CS2R R6, SRZ ;  /* 0x0000000000067805 */ /* 0x000fe2000001ff00 */
[----:B------:R-:W-:Y:S01]  /*8870*/  LOP3.LUT R3, R3, 0xfffffffc, RZ, 0xc0, !PT ;  /* 0xfffffffc03037812 */ /* 0x000fe200078ec0ff */
[----:B0-----:R-:W-:-:S04]  /*8880*/  CS2R R4, SRZ ;  /* 0x0000000000047805 */ /* 0x001fc8000001ff00 */
[----:B------:R-:W-:Y:S02]  /*8890*/  IMAD.IADD R2, R26, 0x1, -R3 ;  /* 0x000000011a027824 */ /* 0x000fe400078e0a03 */
[----:B------:R-:W-:-:S03]  /*88a0*/  IMAD R3, R24, c[0x0][0x1d8], RZ ;  /* 0x0000760018037a24 */ /* 0x000fc600078e02ff */
[CC--:B------:R-:W-:Y:S02]  /*88b0*/  ISETP.NE.OR P3, PT, R15.reuse, R2.reuse, P1 ;  /* 0x000000020f00720c */ /* 0x0c0fe40000f65670 */
[----:B------:R-:W-:Y:S01]  /*88c0*/  ISETP.NE.AND P0, PT, R15, R2, PT ;  /* 0x000000020f00720c */ /* 0x000fe20003f05270 */
[C---:B------:R-:W-:Y:S01]  /*88d0*/  IMAD.SHL.U32 R2, R0.reuse, 0x8, RZ ;  /* 0x0000000800027824 */ /* 0x040fe200078e00ff */
        /* <DEDUP_REMOVED lines=16> */
.L_x_999:
[----:B-----5:R0:W-:Y:S02]  /*89e0*/  STS.128 [R0.X16+0x220], R4 ;  /* 0x0002200400007388 */ /* 0x0201e4000000cc00 */
.L_x_998:
[----:B------:R-:W-:Y:S05]  /*89f0*/  BSYNC B0 ;  /* 0x0000000000007941 */ /* 0x000fea0003800000 */
.L_x_997:
        /* <DEDUP_REMOVED lines=8> */
[C---:B------:R-:W-:Y:S01]  /*8a80*/  IMAD.IADD R33, R15.reuse, 0x1, R209 ;  /* 0x000000010f217824 */ /* 0x040fe200078e02d1 */
[----:B------:R-:W-:Y:S01]  /*8a90*/  IMNMX R38, R26, c[0x0][0x1d4], PT ;  /* 0x000075001a267a17 */ /* 0x000fe20003800200 */
[----:B------:R-:W-:Y:S01]  /*8aa0*/  BSSY B1, `(.L_x_1002) ;  /* 0x000009b000017945 */ /* 0x000fe20003800000 */
[----:B------:R-:W-:Y:S01]  /*8ab0*/  LEA R39, R15, UR6, 0x1 ;  /* 0x000000060f277c11 */ /* 0x000fe2000f8e08ff */
        /* <DEDUP_REMOVED lines=20> */
[----:B------:R-:W-:-:S02]  /*8c00*/  IMAD.MOV.U32 R14, RZ, RZ, RZ ;  /* 0x000000ffff0e7224 */ /* 0x000fc400078e00ff */
[----:B------:R-:W-:Y:S02]  /*8c10*/  IMAD.IADD R29, R3, 0x1, -R8 ;  /* 0x00000001031d7824 */ /* 0x000fe400078e0a08 */
[----:B------:R-:W-:Y:S01]  /*8c20*/  IMAD.MOV.U32 R40, RZ, RZ, R33 ;  /* 0x000000ffff287224 */ /* 0x000fe200078e0021 */
[----:B------:R-:W-:Y:S01]  /*8c30*/  CS2R R8, SRZ ;  /* 0x0000000000087805 */ /* 0x000fe2000001ff00 */
[----:B------:R-:W-:Y:S01]  /*8c40*/  IMAD.MOV.U32 R3, RZ, RZ, RZ ;  /* 0x000000ffff037224 */ /* 0x000fe200078e00ff */
[----:B------:R-:W-:Y:S01]  /*8c50*/  LOP3.LUT P3, RZ, R29, 0x4, RZ, 0xc0, !PT ;  /* 0x000000041dff7812 */ /* 0x000fe2000786c0ff */
[----:B------:R-:W-:-:S12]  /*8c60*/  IMAD.WIDE R34, R34, R35, c[0x0][0x238] ;  /* 0x00008e0022227625 */ /* 0x000fd800078e0223 */
[----:B------:R-:W-:Y:S05]  /*8c70*/  @P3 BRA `(.L_x_1005) ;  /* 0x0000028000003947 */ /* 0x000fea0003800000 */
[----:B------:R-:W-:Y:S01]  /*8c80*/  IADD3 R28, P2, R24, R28, RZ ;  /* 0x0000001c181c7210 */ /* 0x000fe20007f5e0ff */
[----:B------:R-:W1:Y:S04]  /*8c90*/  LDS.U16 R3, [R39] ;  /* 0x0000000027037984 */ /* 0x000e680000000400 */
[----:B------:R-:W-:Y:S01]  /*8ca0*/  IMAD.X R31, R32, 0x1, R31, P2 ;  /* 0x00000001201f7824 */ /* 0x000fe200010e061f */
[----:B------:R-:W-:-:S04]  /*8cb0*/  LEA R8, P2, R28, c[0x0][0x1a0], 0x1 ;  /* 0x000068001c087a11 */ /* 0x000fc800078408ff */
[----:B------:R-:W-:-:S06]  /*8cc0*/  LEA.HI.X R9, R28, c[0x0][0x1a4], R31, 0x1, P2 ;  /* 0x000069001c097a11 */ /* 0x000fcc00010f0c1f */
        /* <DEDUP_REMOVED lines=18> */
.L_x_1006:
[--C-:B-----5:R-:W-:Y:S02]  /*8df0*/  HADD2.F32 R14, -RZ, R8.reuse.H0_H0 ;  /* 0x20000008ff0e7230 */ /* 0x120fe40000004100 */
[----:B-1----:R-:W-:Y:S02]  /*8e00*/  HADD2.F32 R8, -RZ, R8.H1_H1 ;  /* 0x30000008ff087230 */ /* 0x002fe40000004100 */
[--C-:B------:R-:W-:Y:S01]  /*8e10*/  HADD2.F32 R12, -RZ, R9.reuse.H0_H0 ;  /* 0x20000009ff0c7230 */ /* 0x100fe20000004100 */
[C---:B------:R-:W-:Y:S01]  /*8e20*/  FFMA.FTZ R14, R3.reuse, R14, RZ ;  /* 0x0000000e030e7223 */ /* 0x040fe200000100ff */
[----:B------:R-:W-:Y:S01]  /*8e30*/  HADD2.F32 R28, -RZ, R9.H1_H1 ;  /* 0x30000009ff1c7230 */ /* 0x000fe20000004100 */
[C---:B------:R-:W-:Y:S01]  /*8e40*/  FFMA.FTZ R13, R3.reuse, R8, RZ ;  /* 0x00000008030d7223 */ /* 0x040fe200000100ff */
[--C-:B------:R-:W-:Y:S01]  /*8e50*/  HADD2.F32 R30, -RZ, R10.reuse.H0_H0 ;  /* 0x2000000aff1e7230 */ /* 0x100fe20000004100 */
[----:B------:R-:W-:Y:S01]  /*8e60*/  FFMA.FTZ R12, R3, R12, RZ ;  /* 0x0000000c030c7223 */ /* 0x000fe200000100ff */
[----:B------:R-:W-:-:S02]  /*8e70*/  HADD2.F32 R36, -RZ, R10.H1_H1 ;  /* 0x3000000aff247230 */ /* 0x000fc40000004100 */
[--C-:B------:R-:W-:Y:S01]  /*8e80*/  HADD2.F32 R40, -RZ, R11.reuse.H0_H0 ;  /* 0x2000000bff287230 */ /* 0x100fe20000004100 */
[C---:B------:R-:W-:Y:S01]  /*8e90*/  FFMA.FTZ R10, R3.reuse, R30, RZ ;  /* 0x0000001e030a7223 */ /* 0x040fe200000100ff */
[----:B------:R-:W-:Y:S01]  /*8ea0*/  HADD2.F32 R42, -RZ, R11.H1_H1 ;  /* 0x3000000bff2a7230 */ /* 0x000fe20000004100 */
[C---:B------:R-:W-:Y:S02]  /*8eb0*/  FFMA.FTZ R11, R3.reuse, R28, RZ ;  /* 0x0000001c030b7223 */ /* 0x040fe400000100ff */
[C---:B------:R-:W-:Y:S02]  /*8ec0*/  FFMA.FTZ R9, R3.reuse, R36, RZ ;  /* 0x0000002403097223 */ /* 0x040fe400000100ff */
[----:B------:R-:W-:Y:S01]  /*8ed0*/  FFMA.FTZ R8, R3, R40, RZ ;  /* 0x0000002803087223 */ /* 0x000fe200000100ff */
[----:B------:R-:W-:Y:S01]  /*8ee0*/  IADD3 R40, R33, 0x4, RZ ;  /* 0x0000000421287810 */ /* 0x000fe20007ffe0ff */
[----:B------:R-:W-:Y:S02]  /*8ef0*/  FFMA.FTZ R3, R3, R42, RZ ;  /* 0x0000002a03037223 */ /* 0x000fe400000100ff */
.L_x_1005:
[----:B------:R-:W-:Y:S05]  /*8f00*/  BSYNC B2 ;  /* 0x0000000000027941 */ /* 0x000fea0003800000 */
.L_x_1004:
[----:B------:R-:W-:-:S13]  /*8f10*/  LOP3.LUT P3, RZ, R29, 0xfffffffc, RZ, 0xc0, !PT ;  /* 0xfffffffc1dff7812 */ /* 0x000fda000786c0ff */
[----:B------:R-:W-:Y:S05]  /*8f20*/  @!P3 BRA `(.L_x_1003) ;  /* 0x000005200000b947 */ /* 0x000fea0003800000 */
[----:B------:R-:W-:Y:S02]  /*8f30*/  ULDC UR5, c[0x0][0x1ec] ;  /* 0x00007b0000057ab9 */ /* 0x000fe40000000800 */
[----:B------:R-:W-:-:S06]  /*8f40*/  UISETP.NE.AND UP0, UPT, URZ, UR5, UPT ;  /* 0x000000053f00728c */ /* 0x000fcc000bf05270 */
[----:B------:R-:W-:Y:S02]  /*8f50*/  PLOP3.LUT P2, PT, PT, PT, UP0, 0x80, 0x0 ;  /* 0x000000000000781c */ /* 0x000fe40003f4f008 */
.L_x_1009:
[----:B------:R-:W-:Y:S01]  /*8f60*/  IMAD R28, R40, 0xe0, RZ ;  /* 0x000000e0281c7824 */ /* 0x000fe200078e02ff */
[----:B------:R-:W-:-:S04]  /*8f70*/  ISETP.NE.AND P5, PT, R220, RZ, PT ;  /* 0x000000ffdc00720c */ /* 0x000fc80003fa5270 */
[----:B------:R-:W-:Y:S02]  /*8f80*/  SHF.R.S32.HI R29, RZ, 0x1f, R28 ;  /* 0x0000001fff1d7819 */ /* 0x000fe4000001141c */
[-C--:B------:R-:W-:Y:S02]  /*8f90*/  IADD3 R37, P3, R24, R28.reuse, RZ ;  /* 0x0000001c18257210 */ /* 0x080fe40007f7e0ff */
[----:B------:R-:W-:-:S03]  /*8fa0*/  IADD3 R30, P4, R17, R28, RZ ;  /* 0x0000001c111e7210 */ /* 0x000fc60007f9e0ff */
[--C-:B------:R-:W-:Y:S01]  /*8fb0*/  IMAD.X R42, R32, 0x1, R29.reuse, P3 ;  /* 0x00000001202a7824 */ /* 0x100fe200018e061d */
[C---:B------:R-:W-:Y:S01]  /*8fc0*/  LEA R28, P3, R37.reuse, c[0x0][0x1a0], 0x1 ;  /* 0x00006800251c7a11 */ /* 0x040fe200078608ff */
        /* <DEDUP_REMOVED lines=17> */
.L_x_1007:
[----:B-1----:R-:W5:Y:S01]  /*90e0*/  LDG.E.128 R28, [R28.64+0x700] ;  /* 0x000700241c1c7981 */ /* 0x002f62000c1e1d00 */
[----:B------:R-:W-:Y:S01]  /*90f0*/  IMAD.IADD R41, R40, 0x1, -R209 ;  /* 0x0000000128297824 */ /* 0x000fe200078e0ad1 */
[----:B-----5:R-:W-:Y:S02]  /*9100*/  HADD2.F32 R43, -RZ, R44.H0_H0 ;  /* 0x2000002cff2b7230 */ /* 0x020fe40000004100 */
[----:B------:R-:W-:Y:S02]  /*9110*/  HADD2.F32 R49, -RZ, R45.H0_H0 ;  /* 0x2000002dff317230 */ /* 0x000fe40000004100 */
[C---:B------:R-:W-:Y:S01]  /*9120*/  LEA R48, R41.reuse, UR4, 0x1 ;  /* 0x0000000429307c11 */ /* 0x040fe2000f8e08ff */
[----:B------:R-:W-:Y:S01]  /*9130*/  HADD2.F32 R51, -RZ, R46.H0_H0 ;  /* 0x2000002eff337230 */ /* 0x000fe20000004100 */
[----:B------:R-:W-:Y:S01]  /*9140*/  LEA R41, R41, UR6, 0x1 ;  /* 0x0000000629297c11 */ /* 0x000fe2000f8e08ff */
        /* <DEDUP_REMOVED lines=27> */
.L_x_1008:
[----:B------:R-:W2:Y:S01]  /*9300*/  LDS.U16 R3, [R41+0x8] ;  /* 0x0000080029037984 */ /* 0x000ea20000000400 */
[----:B------:R-:W-:Y:S01]  /*9310*/  IADD3 R40, R40, 0x8, RZ ;  /* 0x0000000828287810 */ /* 0x000fe20007ffe0ff */
[----:B------:R-:W-:Y:S02]  /*9320*/  HADD2.F32 R14, -RZ, R28.H0_H0 ;  /* 0x2000001cff0e7230 */ /* 0x000fe40000004100 */
[--C-:B------:R-:W-:Y:S01]  /*9330*/  HADD2.F32 R8, -RZ, R29.reuse.H1_H1 ;  /* 0x3000001dff087230 */ /* 0x100fe20000004100 */
[----:B------:R-:W-:Y:S01]  /*9340*/  ISETP.GE.AND P3, PT, R40, R38, PT ;  /* 0x000000262800720c */ /* 0x000fe20003f66270 */
[----:B------:R-:W-:Y:S02]  /*9350*/  HADD2.F32 R10, -RZ, R30.H0_H0 ;  /* 0x2000001eff0a7230 */ /* 0x000fe40000004100 */
[----:B-1----:R-:W-:Y:S02]  /*9360*/  HADD2.F32 R28, -RZ, R28.H1_H1 ;  /* 0x3000001cff1c7230 */ /* 0x002fe40000004100 */
[----:B------:R-:W-:-:S02]  /*9370*/  HADD2.F32 R12, -RZ, R29.H0_H0 ;  /* 0x2000001dff0c7230 */ /* 0x000fc40000004100 */
        /* <DEDUP_REMOVED lines=13> */
.L_x_1003:
[----:B------:R-:W-:Y:S05]  /*9450*/  BSYNC B1 ;  /* 0x0000000000017941 */ /* 0x000fea0003800000 */
.L_x_1002:
        /* <DEDUP_REMOVED lines=60> */
.L_x_1014:
[----:B-12--5:R-:W-:Y:S02]  /*9820*/  HADD2.F32 R20, -RZ, R40.H0_H0 ;  /* 0x20000028ff147230 */ /* 0x026fe40000004100 */
[----:B------:R-:W-:Y:S02]  /*9830*/  HADD2.F32 R31, -RZ, R42.H0_H0 ;  /* 0x2000002aff1f7230 */ /* 0x000fe40000004100 */
        /* <DEDUP_REMOVED lines=14> */
.L_x_1013:
[----:B------:R-:W-:Y:S05]  /*9920*/  BSYNC B2 ;  /* 0x0000000000027941 */ /* 0x000fea0003800000 */
.L_x_1012:
[----:B------:R-:W-:Y:S02]  /*9930*/  IADD3 R33, R33, 0x4, RZ ;  /* 0x0000000421217810 */ /* 0x000fe40007ffe0ff */
.L_x_1011:
[----:B------:R-:W-:Y:S05]  /*9940*/  BSYNC B1 ;  /* 0x0000000000017941 */ /* 0x000fea0003800000 */
.L_x_1010:
[----:B------:R-:W-:-:S13]  /*9950*/  LOP3.LUT P3, RZ, R34, 0xfffffffc, RZ, 0xc0, !PT ;  /* 0xfffffffc22ff7812 */ /* 0x000fda000786c0ff */
[----:B------:R-:W-:Y:S05]  /*9960*/  @!P3 BRA `(.L_x_1001) ;  /* 0x000009500000b947 */ /* 0x000fea0003800000 */
[----:B------:R-:W-:Y:S01]  /*9970*/  LEA R20, R33, UR4, 0x1 ;  /* 0x0000000421147c11 */ /* 0x000fe2000f8e08ff */
[----:B------:R-:W-:Y:S02]  /*9980*/  IMAD.MOV.U32 R34, RZ, RZ, 0xe0 ;  /* 0x000000e0ff227424 */ /* 0x000fe400078e00ff */
[----:B------:R-:W-:Y:S02]  /*9990*/  IMAD.MOV.U32 R35, RZ, RZ, RZ ;  /* 0x000000ffff237224 */ /* 0x000fe400078e00ff */
[----:B------:R-:W-:Y:S02]  /*99a0*/  IMAD R50, R209, -0x2, R20 ;  /* 0xfffffffed1327824 */ /* 0x000fe400078e0214 */
[----:B------:R-:W-:-:S05]  /*99b0*/  IMAD R34, R33, R34, 0x380 ;  /* 0x0000038021227424 */ /* 0x000fca00078e0222 */
.L_x_1021:
        /* <DEDUP_REMOVED lines=55> */
.L_x_1017:
        /* <DEDUP_REMOVED lines=16> */
.L_x_1016:
[----:B------:R-:W-:Y:S05]  /*9e30*/  BSYNC B1 ;  /* 0x0000000000017941 */ /* 0x000fea0003800000 */
.L_x_1015:
        /* <DEDUP_REMOVED lines=50> */
.L_x_1020:
[----:B--2--5:R-:W-:Y:S02]  /*a160*/  HADD2.F32 R21, -RZ, R36.H0_H0 ;  /* 0x20000024ff157230 */ /* 0x024fe40000004100 */
[----:B-1----:R-:W-:Y:S02]  /*a170*/  HADD2.F32 R31, -RZ, R37.H0_H0 ;  /* 0x20000025ff1f7230 */ /* 0x002fe40000004100 */
        /* <DEDUP_REMOVED lines=14> */
.L_x_1019:
[----:B------:R-:W-:Y:S05]  /*a260*/  BSYNC B1 ;  /* 0x0000000000017941 */ /* 0x000fea0003800000 */
.L_x_1018:
[----:B------:R-:W-:Y:S02]  /*a270*/  IADD3 R33, R33, 0x8, RZ ;  /* 0x0000000821217810 */ /* 0x000fe40007ffe0ff */
[----:B------:R-:W-:Y:S02]  /*a280*/  IADD3 R35, R35, 0x10, RZ ;  /* 0x0000001023237810 */ /* 0x000fe40007ffe0ff */
[----:B------:R-:W-:Y:S02]  /*a290*/  ISETP.GE.AND P3, PT, R33, R26, PT ;  /* 0x0000001a2100720c */ /* 0x000fe40003f66270 */
[----:B------:R-:W-:-:S11]  /*a2a0*/  IADD3 R34, R34, 0x700, RZ ;  /* 0x0000070022227810 */ /* 0x000fd60007ffe0ff */
[----:B------:R-:W-:Y:S05]  /*a2b0*/  @!P3 BRA `(.L_x_1021) ;  /* 0xfffff7000000b947 */ /* 0x000fea000383ffff */
.L_x_1001:
[----:B------:R-:W-:Y:S05]  /*a2c0*/  BSYNC B0 ;  /* 0x0000000000007941 */ /* 0x000fea0003800000 */
.L_x_1000:
        /* <DEDUP_REMOVED lines=20> */
[----:B------:R-:W-:-:S06]  /*a410*/  @P3 IMAD.WIDE R20, R20, R21, c[0x0][0x238] ;  /* 0x00008e0014143625 */ /* 0x000fcc00078e0215 */
        /* <DEDUP_REMOVED lines=15> */
.L_x_1025:
[----:B0-----:R-:W-:Y:S05]  /*a510*/  BSYNC B1 ;  /* 0x0000000000017941 */ /* 0x001fea0003800000 */
.L_x_1024:
        /* <DEDUP_REMOVED lines=16> */
.L_x_1023:
[----:B------:R-:W-:Y:S05]  /*a620*/  BSYNC B0 ;  /* 0x0000000000007941 */ /* 0x000fea0003800000 */
.L_x_1022:
[----:B------:R-:W-:Y:S06]  /*a630*/  BAR.SYNC.DEFER_BLOCKING 0x0 ;  /* 0x0000000000007b1d */ /* 0x000fec0000010000 */
[----:B------:R-:W-:Y:S05]  /*a640*/  @P1 BRA `(.L_x_1026) ;  /* 0x0000043000001947 */ /* 0x000fea0003800000 */
[----:B0-----:R-:W-:Y:S01]  /*a650*/  LOP3.LUT R0, R19, 0xffffffc0, RZ, 0xc0, !PT ;  /* 0xffffffc013007812 */ /* 0x001fe200078ec0ff */
[----:B------:R-:W-:Y:S01]  /*a660*/  IMAD R15, R15, 0xe0, R2 ;  /* 0x000000e00f0f7824 */ /* 0x000fe200078e0202 */
[----:B------:R-:W-:-:S02]  /*a670*/  LOP3.LUT R4, R19, 0xffffffe0, RZ, 0xc0, !PT ;  /* 0xffffffe013047812 */ /* 0x000fc400078ec0ff */
[----:B------:R-:W-:Y:S02]  /*a680*/  ISETP.NE.AND P0, PT, R0, 0x40, PT ;  /* 0x000000400000780c */ /* 0x000fe40003f05270 */
[C---:B------:R-:W-:Y:S02]  /*a690*/  ISETP.GT.AND P2, PT, R19.reuse, 0x3f, PT ;  /* 0x0000003f1300780c */ /* 0x040fe40003f44270 */
        /* <DEDUP_REMOVED lines=9> */
.L_x_1027:
        /* <DEDUP_REMOVED lines=21> */
.L_x_1029:
[----:B------:R-:W-:Y:S05]  /*a880*/  BSYNC B0 ;  /* 0x0000000000007941 */ /* 0x000fea0003800000 */
.L_x_1028:
        /* <DEDUP_REMOVED lines=8> */
.L_x_1031:
[----:B------:R-:W-:Y:S05]  /*a910*/  BSYNC B0 ;  /* 0x0000000000007941 */ /* 0x000fea0003800000 */
.L_x_1030:
        /* <DEDUP_REMOVED lines=20> */
.L_x_1033:
[----:B------:R-:W-:Y:S05]  /*aa60*/  BSYNC B0 ;  /* 0x0000000000007941 */ /* 0x000fea0003800000 */
.L_x_1032:
[----:B------:R-:W-:Y:S06]  /*aa70*/  BAR.SYNC.DEFER_BLOCKING 0x0 ;  /* 0x0000000000007b1d */ /* 0x000fec0000010000 */
.L_x_1026:
        /* <DEDUP_REMOVED lines=17> */
.L_x_1034:
        /* <DEDUP_REMOVED lines=20> */
[----:B------:R-:W-:-:S03]  /*acd0*/  PRMT R5, R5, 0x7710, RZ ;  /* 0x0000771005057816 */ /* 0x000fc600000000ff */
[----:B------:R-:W1:Y:S01]  /*ace0*/  F2I.S8.NTZ R9, R9 ;  /* 0x0000000900097305 */ /* 0x000e620000202100 */
[----:B--2---:R-:W-:Y:S02]  /*acf0*/  PRMT R6, R11, 0x8880, RZ ;  /* 0x000088800b067816 */ /* 0x004fe400000000ff */
[----:B------:R-:W-:Y:S02]  /*ad00*/  LOP3.LUT R7, R5, 0xff, RZ, 0xc0, !PT ;  /* 0x000000ff05077812 */ /* 0x000fe400078ec0ff */
[----:B------:R-:W-:Y:S02]  /*ad10*/  PRMT R6, R6, 0x7710, RZ ;  /* 0x0000771006067816 */ /* 0x000fe400000000ff */
[----:B------:R-:W-:Y:S01]  /*ad20*/  SHF.L.U64.HI R11, R13, 0x8, RZ ;  /* 0x000000080d0b7819 */ /* 0x000fe200000102ff */
[----:B------:R-:W2:Y:S01]  /*ad30*/  F2I.S8.NTZ R14, R14 ;  /* 0x0000000e000e7305 */ /* 0x000ea20000202100 */
[----:B------:R-:W-:Y:S02]  /*ad40*/  LOP3.LUT R6, R6, 0xff, RZ, 0xc0, !PT ;  /* 0x000000ff06067812 */ /* 0x000fe400078ec0ff */
[----:B0-----:R-:W-:-:S02]  /*ad50*/  PRMT R0, R10, 0x8880, RZ ;  /* 0x000088800a007816 */ /* 0x001fc400000000ff */
[C---:B------:R-:W-:Y:S01]  /*ad60*/  SHF.L.U64.HI R10, R7.reuse, 0x10, RZ ;  /* 0x00000010070a7819 */ /* 0x040fe200000102ff */
[----:B------:R-:W-:Y:S01]  /*ad70*/  IMAD.U32 R7, R7, 0x10000, RZ ;  /* 0x0001000007077824 */ /* 0x000fe200078e00ff */
[----:B------:R-:W-:Y:S01]  /*ad80*/  SHF.L.U64.HI R5, R6, 0x18, RZ ;  /* 0x0000001806057819 */ /* 0x000fe200000102ff */
[----:B------:R-:W0:Y:S01]  /*ad90*/  F2I.S8.NTZ R8, R8 ;  /* 0x0000000800087305 */ /* 0x000e220000202100 */
[----:B------:R-:W-:Y:S02]  /*ada0*/  PRMT R0, R0, 0x7710, RZ ;  /* 0x0000771000007816 */ /* 0x000fe400000000ff */
[----:B-1----:R-:W-:Y:S02]  /*adb0*/  PRMT R4, R9, 0x8880, RZ ;  /* 0x0000888009047816 */ /* 0x002fe400000000ff */
[----:B------:R-:W-:Y:S02]  /*adc0*/  LOP3.LUT R5, R5, R10, R11, 0xfe, !PT ;  /* 0x0000000a05057212 */ /* 0x000fe400078efe0b */
[----:B------:R-:W-:Y:S01]  /*add0*/  LOP3.LUT R0, R0, 0xff, RZ, 0xc0, !PT ;  /* 0x000000ff00007812 */ /* 0x000fe200078ec0ff */
[----:B------:R-:W1:Y:S01]  /*ade0*/  F2I.S8.NTZ R3, R3 ;  /* 0x0000000300037305 */ /* 0x000e620000202100 */
[----:B--2---:R-:W-:-:S02]  /*adf0*/  PRMT R14, R14, 0x8880, RZ ;  /* 0x000088800e0e7816 */ /* 0x004fc400000000ff */
[----:B------:R-:W-:Y:S02]  /*ae00*/  PRMT R4, R4, 0x7710, RZ ;  /* 0x0000771004047816 */ /* 0x000fe400000000ff */
[----:B------:R-:W-:Y:S02]  /*ae10*/  LOP3.LUT R5, R0, 0xffffff00, R5, 0xf8, !PT ;  /* 0xffffff0000057812 */ /* 0x000fe400078ef805 */
[----:B------:R-:W-:Y:S02]  /*ae20*/  PRMT R0, R14, 0x7710, RZ ;  /* 0x000077100e007816 */ /* 0x000fe400000000ff */
[----:B0-----:R-:W-:Y:S02]  /*ae30*/  PRMT R8, R8, 0x8880, RZ ;  /* 0x0000888008087816 */ /* 0x001fe400000000ff */
[----:B------:R-:W-:Y:S02]  /*ae40*/  PRMT R4, R4, 0x7604, RZ ;  /* 0x0000760404047816 */ /* 0x000fe400000000ff */
[----:B------:R-:W-:-:S02]  /*ae50*/  PRMT R2, R8, 0x7710, RZ ;  /* 0x0000771008027816 */ /* 0x000fc400000000ff */
[----:B------:R-:W-:Y:S02]  /*ae60*/  PRMT R0, R0, 0x6540, R13 ;  /* 0x0000654000007816 */ /* 0x000fe4000000000d */
[----:B------:R-:W-:Y:S02]  /*ae70*/  LOP3.LUT R5, R4, 0xffff00ff, R5, 0xf8, !PT ;  /* 0xffff00ff04057812 */ /* 0x000fe400078ef805 */
[----:B------:R-:W-:Y:S02]  /*ae80*/  PRMT R2, R2, 0x7054, RZ ;  /* 0x0000705402027816 */ /* 0x000fe400000000ff */
[----:B-1----:R-:W-:Y:S02]  /*ae90*/  PRMT R8, R3, 0x8880, RZ ;  /* 0x0000888003087816 */ /* 0x002fe400000000ff */
[----:B------:R-:W-:Y:S02]  /*aea0*/  LOP3.LUT R7, R7, 0xff00ffff, R0, 0xf8, !PT ;  /* 0xff00ffff07077812 */ /* 0x000fe400078ef800 */
[----:B------:R-:W-:-:S02]  /*aeb0*/  LOP3.LUT R3, R2, 0xff00ffff, R5, 0xf8, !PT ;  /* 0xff00ffff02037812 */ /* 0x000fc400078ef805 */
[----:B------:R-:W-:Y:S02]  /*aec0*/  IADD3 R4, P0, R25, c[0x0][0x160], RZ ;  /* 0x0000580019047a10 */ /* 0x000fe40007f1e0ff */
[----:B------:R-:W-:Y:S02]  /*aed0*/  PRMT R0, R8, 0x7710, RZ ;  /* 0x0000771008007816 */ /* 0x000fe400000000ff */
[----:B------:R-:W-:Y:S02]  /*aee0*/  PRMT R2, R7, 0x4210, R6 ;  /* 0x0000421007027816 */ /* 0x000fe40000000006 */
[----:B------:R-:W-:Y:S02]  /*aef0*/  LEA.HI.X.SX32 R5, R25, c[0x0][0x164], 0x1, P0 ;  /* 0x0000590019057a11 */ /* 0x000fe400000f0eff */
[----:B------:R-:W-:-:S05]  /*af00*/  PRMT R3, R3, 0x4210, R0 ;  /* 0x0000421003037816 */ /* 0x000fca0000000000 */
[----:B------:R-:W-:Y:S01]  /*af10*/  STG.E.64 [R4.64], R2 ;  /* 0x0000000204007986 */ /* 0x000fe2000c101b24 */
[----:B------:R-:W-:Y:S05]  /*af20*/  EXIT ;  /* 0x000000000000794d */ /* 0x000fea0003800000 */
.L_x_829:
[----:B------:R-:W-:Y:S01]  /*af30*/  IMAD.MOV.U32 R218, RZ, RZ, R15 ;  /* 0x000000ffffda7224 */ /* 0x000fe200078e000f */
[----:B------:R-:W-:Y:S01]  /*af40*/  MOV R144, 0xaf90 ;  /* 0x0000af9000907802 */ /* 0x000fe20000000f00 */
[----:B------:R-:W-:Y:S02]  /*af50*/  IMAD.MOV.U32 R219, RZ, RZ, 0x10 ;  /* 0x00000010ffdb7424 */ /* 0x000fe400078e00ff */
[----:B------:R-:W-:Y:S02]  /*af60*/  IMAD.MOV.U32 R221, RZ, RZ, 0x1f ;  /* 0x0000001fffdd7424 */ /* 0x000fe400078e00ff */
[----:B------:R-:W-:Y:S02]  /*af70*/  IMAD.MOV.U32 R222, RZ, RZ, -0x1 ;  /* 0xffffffffffde7424 */ /* 0x000fe400078e00ff */
[----:B0-----:R-:W-:Y:S05]  /*af80*/  CALL.REL.NOINC `($__internal_4_$__cuda_sm70_shflsync_bfly_p) ;  /* 0x0000045000007944 */ /* 0x001fea0003c00000 */
[----:B-1----:R-:W-:Y:S01]  /*af90*/  IMAD.MOV.U32 R0, RZ, RZ, R218 ;  /* 0x000000ffff007224 */ /* 0x002fe200078e00da */
[----:B0-----:R-:W-:Y:S05]  /*afa0*/  BRA `(.L_x_1035) ;  /* 0xffff7c0000007947 */ /* 0x001fea000383ffff */
.L_x_830:
[----:B------:R-:W-:Y:S01]  /*afb0*/  IMAD.MOV.U32 R218, RZ, RZ, R15 ;  /* 0x000000ffffda7224 */ /* 0x000fe200078e000f */
[----:B------:R-:W-:Y:S01]  /*afc0*/  MOV R144, 0xb010 ;  /* 0x0000b01000907802 */ /* 0x000fe20000000f00 */
[----:B------:R-:W-:-:S02]  /*afd0*/  IMAD.MOV.U32 R219, RZ, RZ, 0x8 ;  /* 0x00000008ffdb7424 */ /* 0x000fc400078e00ff */
[----:B------:R-:W-:Y:S02]  /*afe0*/  IMAD.MOV.U32 R221, RZ, RZ, 0x1f ;  /* 0x0000001fffdd7424 */ /* 0x000fe400078e00ff */
[----:B------:R-:W-:Y:S02]  /*aff0*/  IMAD.MOV.U32 R222, RZ, RZ, -0x1 ;  /* 0xffffffffffde7424 */ /* 0x000fe400078e00ff */
[----:B0-----:R-:W-:Y:S05]  /*b000*/  CALL.REL.NOINC `($__internal_4_$__cuda_sm70_shflsync_bfly_p) ;  /* 0x000003d000007944 */ /* 0x001fea0003c00000 */
[----:B-1----:R-:W-:Y:S01]  /*b010*/  FADD.FTZ R15, R15, R218 ;  /* 0x000000da0f0f7221 */ /* 0x002fe20000010000 */
[----:B------:R-:W-:Y:S01]  /*b020*/  MOV R144, 0xb080 ;  /* 0x0000b08000907802 */ /* 0x000fe20000000f00 */
[----:B0-----:R-:W-:Y:S02]  /*b030*/  IMAD.MOV.U32 R219, RZ, RZ, 0x4 ;  /* 0x00000004ffdb7424 */ /* 0x001fe400078e00ff */
[----:B------:R-:W-:Y:S02]  /*b040*/  IMAD.MOV.U32 R221, RZ, RZ, 0x1f ;  /* 0x0000001fffdd7424 */ /* 0x000fe400078e00ff */
[----:B------:R-:W-:Y:S02]  /*b050*/  IMAD.MOV.U32 R222, RZ, RZ, -0x1 ;  /* 0xffffffffffde7424 */ /* 0x000fe400078e00ff */
[----:B------:R-:W-:-:S02]  /*b060*/  IMAD.MOV.U32 R218, RZ, RZ, R15 ;  /* 0x000000ffffda7224 */ /* 0x000fc400078e000f */
[----:B------:R-:W-:Y:S05]  /*b070*/  CALL.REL.NOINC `($__internal_4_$__cuda_sm70_shflsync_bfly_p) ;  /* 0x0000036000007944 */ /* 0x000fea0003c00000 */
[----:B-1----:R-:W-:Y:S01]  /*b080*/  FADD.FTZ R15, R15, R218 ;  /* 0x000000da0f0f7221 */ /* 0x002fe20000010000 */
[----:B------:R-:W-:Y:S01]  /*b090*/  MOV R144, 0xb0f0 ;  /* 0x0000b0f000907802 */ /* 0x000fe20000000f00 */
[----:B0-----:R-:W-:-:S02]  /*b0a0*/  IMAD.MOV.U32 R219, RZ, RZ, 0x2 ;  /* 0x00000002ffdb7424 */ /* 0x001fc400078e00ff */
[----:B------:R-:W-:Y:S02]  /*b0b0*/  IMAD.MOV.U32 R221, RZ, RZ, 0x1f ;  /* 0x0000001fffdd7424 */ /* 0x000fe400078e00ff */
[----:B------:R-:W-:Y:S02]  /*b0c0*/  IMAD.MOV.U32 R222, RZ, RZ, -0x1 ;  /* 0xffffffffffde7424 */ /* 0x000fe400078e00ff */
[----:B------:R-:W-:Y:S02]  /*b0d0*/  IMAD.MOV.U32 R218, RZ, RZ, R15 ;  /* 0x000000ffffda7224 */ /* 0x000fe400078e000f */
[----:B------:R-:W-:Y:S05]  /*b0e0*/  CALL.REL.NOINC `($__internal_4_$__cuda_sm70_shflsync_bfly_p) ;  /* 0x000002f000007944 */ /* 0x000fea0003c00000 */
[----:B-1----:R-:W-:Y:S01]  /*b0f0*/  FADD.FTZ R2, R15, R218 ;  /* 0x000000da0f027221 */ /* 0x002fe20000010000 */
[----:B------:R-:W-:Y:S01]  /*b100*/  MOV R144, 0xb160 ;  /* 0x0000b16000907802 */ /* 0x000fe20000000f00 */
[----:B0-----:R-:W-:Y:S02]  /*b110*/  IMAD.MOV.U32 R219, RZ, RZ, 0x1 ;  /* 0x00000001ffdb7424 */ /* 0x001fe400078e00ff */
[----:B------:R-:W-:Y:S02]  /*b120*/  IMAD.MOV.U32 R221, RZ, RZ, 0x1f ;  /* 0x0000001fffdd7424 */ /* 0x000fe400078e00ff */
[----:B------:R-:W-:-:S02]  /*b130*/  IMAD.MOV.U32 R222, RZ, RZ, -0x1 ;  /* 0xffffffffffde7424 */ /* 0x000fc400078e00ff */
[----:B------:R-:W-:Y:S02]  /*b140*/  IMAD.MOV.U32 R218, RZ, RZ, R2 ;  /* 0x000000ffffda7224 */ /* 0x000fe400078e0002 */
[----:B------:R-:W-:Y:S05]  /*b150*/  CALL.REL.NOINC `($__internal_4_$__cuda_sm70_shflsync_bfly_p) ;  /* 0x0000028000007944 */ /* 0x000fea0003c00000 */
[----:B-1----:R-:W-:Y:S01]  /*b160*/  IMAD.MOV.U32 R5, RZ, RZ, R218 ;  /* 0x000000ffff057224 */ /* 0x002fe200078e00da */
[----:B0-----:R-:W-:Y:S05]  /*b170*/  BRA `(.L_x_1036) ;  /* 0xffff7ac000007947 */ /* 0x001fea000383ffff */
.L_x_964:
[----:B------:R-:W-:Y:S01]  /*b180*/  IMAD.MOV.U32 R218, RZ, RZ, R223 ;  /* 0x000000ffffda7224 */ /* 0x000fe200078e00df */
[----:B------:R-:W-:Y:S01]  /*b190*/  MOV R144, 0xb1e0 ;  /* 0x0000b1e000907802 */ /* 0x000fe20000000f00 */
[----:B------:R-:W-:Y:S02]  /*b1a0*/  IMAD.MOV.U32 R219, RZ, RZ, 0x1 ;  /* 0x00000001ffdb7424 */ /* 0x000fe400078e00ff */
[----:B------:R-:W-:Y:S02]  /*b1b0*/  IMAD.MOV.U32 R221, RZ, RZ, 0x1f ;  /* 0x0000001fffdd7424 */ /* 0x000fe400078e00ff */
[----:B------:R-:W-:Y:S02]  /*b1c0*/  IMAD.MOV.U32 R222, RZ, RZ, -0x1 ;  /* 0xffffffffffde7424 */ /* 0x000fe400078e00ff */
[----:B------:R-:W-:Y:S05]  /*b1d0*/  CALL.REL.NOINC `($__internal_4_$__cuda_sm70_shflsync_bfly_p) ;  /* 0x0000020000007944 */ /* 0x000fea0003c00000 */
[----:B-1----:R-:W-:Y:S01]  /*b1e0*/  IMAD.MOV.U32 R144, RZ, RZ, R218 ;  /* 0x000000ffff907224 */ /* 0x002fe200078e00da */
[----:B0-----:R-:W-:Y:S05]  /*b1f0*/  BRA `(.L_x_1037) ;  /* 0xffffc45000007947 */ /* 0x001fea000383ffff */
.L_x_968:
[----:B------:R-:W-:Y:S01]  /*b200*/  IMAD.MOV.U32 R218, RZ, RZ, R0 ;  /* 0x000000ffffda7224 */ /* 0x000fe200078e0000 */
[----:B------:R-:W-:Y:S01]  /*b210*/  MOV R144, 0xb260 ;  /* 0x0000b26000907802 */ /* 0x000fe20000000f00 */
[----:B------:R-:W-:-:S02]  /*b220*/  IMAD.MOV.U32 R219, RZ, RZ, 0x10 ;  /* 0x00000010ffdb7424 */ /* 0x000fc400078e00ff */
[----:B------:R-:W-:Y:S02]  /*b230*/  IMAD.MOV.U32 R221, RZ, RZ, 0x1f ;  /* 0x0000001fffdd7424 */ /* 0x000fe400078e00ff */
[----:B------:R-:W-:Y:S02]  /*b240*/  IMAD.MOV.U32 R222, RZ, RZ, -0x1 ;  /* 0xffffffffffde7424 */ /* 0x000fe400078e00ff */
[----:B0-----:R-:W-:Y:S05]  /*b250*/  CALL.REL.NOINC `($__internal_4_$__cuda_sm70_shflsync_bfly_p) ;  /* 0x0000018000007944 */ /* 0x001fea0003c00000 */
[----:B-1----:R-:W-:Y:S01]  /*b260*/  IMAD.MOV.U32 R3, RZ, RZ, R218 ;  /* 0x000000ffff037224 */ /* 0x002fe200078e00da */
[----:B0-----:R-:W-:Y:S05]  /*b270*/  BRA `(.L_x_1038) ;  /* 0xffffc63000007947 */ /* 0x001fea000383ffff */
.L_x_969:
[----:B------:R-:W-:Y:S01]  /*b280*/  IMAD.MOV.U32 R218, RZ, RZ, R5 ;  /* 0x000000ffffda7224 */ /* 0x000fe200078e0005 */
[----:B------:R-:W-:Y:S01]  /*b290*/  MOV R144, 0xb2e0 ;  /* 0x0000b2e000907802 */ /* 0x000fe20000000f00 */
[----:B------:R-:W-:Y:S02]  /*b2a0*/  IMAD.MOV.U32 R219, RZ, RZ, 0x8 ;  /* 0x00000008ffdb7424 */ /* 0x000fe400078e00ff */
[----:B------:R-:W-:Y:S02]  /*b2b0*/  IMAD.MOV.U32 R221, RZ, RZ, 0x1f ;  /* 0x0000001fffdd7424 */ /* 0x000fe400078e00ff */
[----:B------:R-:W-:Y:S02]  /*b2c0*/  IMAD.MOV.U32 R222, RZ, RZ, -0x1 ;  /* 0xffffffffffde7424 */ /* 0x000fe400078e00ff */
[----:B01----:R-:W-:Y:S05]  /*b2d0*/  CALL.REL.NOINC `($__internal_4_$__cuda_sm70_shflsync_bfly_p) ;  /* 0x0000010000007944 */ /* 0x003fea0003c00000 */
[----:B-1----:R-:W-:Y:S01]  /*b2e0*/  FMNMX.FTZ R3, R5, R218, !PT ;  /* 0x000000da05037209 */ /* 0x002fe20007810000 */
[----:B0-----:R-:W-:Y:S01]  /*b2f0*/  IMAD.MOV.U32 R219, RZ, RZ, 0x4 ;  /* 0x00000004ffdb7424 */ /* 0x001fe200078e00ff */
[----:B------:R-:W-:Y:S01]  /*b300*/  MOV R144, 0xb350 ;  /* 0x0000b35000907802 */ /* 0x000fe20000000f00 */
[----:B------:R-:W-:-:S02]  /*b310*/  IMAD.MOV.U32 R221, RZ, RZ, 0x1f ;  /* 0x0000001fffdd7424 */ /* 0x000fc400078e00ff */
[----:B------:R-:W-:Y:S02]  /*b320*/  IMAD.MOV.U32 R222, RZ, RZ, -0x1 ;  /* 0xffffffffffde7424 */ /* 0x000fe400078e00ff */
[----:B------:R-:W-:Y:S02]  /*b330*/  IMAD.MOV.U32 R218, RZ, RZ, R3 ;  /* 0x000000ffffda7224 */ /* 0x000fe400078e0003 */
[----:B------:R-:W-:Y:S05]  /*b340*/  CALL.REL.NOINC `($__internal_4_$__cuda_sm70_shflsync_bfly_p) ;  /* 0x0000009000007944 */ /* 0x000fea0003c00000 */
[----:B-1----:R-:W-:Y:S01]  /*b350*/  FMNMX.FTZ R3, R3, R218, !PT ;  /* 0x000000da03037209 */ /* 0x002fe20007810000 */
[----:B0-----:R-:W-:Y:S01]  /*b360*/  IMAD.MOV.U32 R219, RZ, RZ, 0x2 ;  /* 0x00000002ffdb7424 */ /* 0x001fe200078e00ff */
[----:B------:R-:W-:Y:S01]  /*b370*/  MOV R144, 0xb3c0 ;  /* 0x0000b3c000907802 */ /* 0x000fe20000000f00 */
[----:B------:R-:W-:Y:S02]  /*b380*/  IMAD.MOV.U32 R221, RZ, RZ, 0x1f ;  /* 0x0000001fffdd7424 */ /* 0x000fe400078e00ff */
[----:B------:R-:W-:Y:S02]  /*b390*/  IMAD.MOV.U32 R222, RZ, RZ, -0x1 ;  /* 0xffffffffffde7424 */ /* 0x000fe400078e00ff */
[----:B------:R-:W-:Y:S02]  /*b3a0*/  IMAD.MOV.U32 R218, RZ, RZ, R3 ;  /* 0x000000ffffda7224 */ /* 0x000fe400078e0003 */
[----:B------:R-:W-:Y:S05]  /*b3b0*/  CALL.REL.NOINC `($__internal_4_$__cuda_sm70_shflsync_bfly_p) ;  /* 0x0000002000007944 */ /* 0x000fea0003c00000 */
[----:B-1----:R-:W-:Y:S01]  /*b3c0*/  IMAD.MOV.U32 R2, RZ, RZ, R218 ;  /* 0x000000ffff027224 */ /* 0x002fe200078e00da */
[----:B0-----:R-:W-:Y:S05]  /*b3d0*/  BRA `(.L_x_1039) ;  /* 0xffffc54000007947 */ /* 0x001fea000383ffff */
        .weak           $__internal_4_$__cuda_sm70_shflsync_bfly_p
        .type           $__internal_4_$__cuda_sm70_shflsync_bfly_p,@function
        .size           $__internal_4_$__cuda_sm70_shflsync_bfly_p,(.L_x_4310 - $__internal_4_$__cuda_sm70_shflsync_bfly_p)
$__internal_4_$__cuda_sm70_shflsync_bfly_p:
[----:B------:R-:W-:Y:S01]  /*b3e0*/  IMAD.MOV.U32 R145, RZ, RZ, 0x0 ;  /* 0x00000000ff917424 */ /* 0x000fe200078e00ff */
[----:B------:R-:W-:Y:S04]  /*b3f0*/  WARPSYNC R222 ;  /* 0x000000de00007348 */ /* 0x000fe80003800000 */
[----:B------:R0:W1:Y:S01]  /*b400*/  SHFL.BFLY PT, R218, R218, R219, R221 ;  /* 0x0c0000dbdada7389 */ /* 0x00006200000e00dd */
[----:B------:R-:W-:Y:S05]  /*b410*/  RET.REL.NODEC R144 `(_ZN4mmha33masked_multihead_attention_kernelItLi224ELi256ELi2ELi32ELi128ELb1ELb0EEEv26Multihead_attention_paramsIT_XT5_EE) ;  /* 0xffff4be090007950 */ /* 0x000fea0003c3ffff */
.L_x_1040:
        /* <DEDUP_REMOVED lines=14> */
.L_x_4310:


//--------------------- .text._ZN4mmha33masked_multihead_attention_kernelItLi224ELi256ELi4ELi32ELi64ELb1ELb0EEEv26Multihead_attention_paramsIT_XT5_EE --------------------------
	.section	.text._ZN4mmha33masked_multihead_attention_kernelItLi224ELi256ELi4ELi32ELi64ELb1ELb0EEEv26Multihead_attention_paramsIT_XT5_EE,"ax",@progbits
	.sectioninfo	@"SHI_REGISTERS=132"
	.align	128
        .global         _ZN4mmha33masked_multihead_attention_kernelItLi224ELi256ELi4ELi32ELi64ELb1ELb0EEEv26Multihead_attention_paramsIT_XT5_EE
        .type           _ZN4mmha33masked_multihead_attention_kernelItLi224ELi256ELi4ELi32ELi64ELb1ELb0EEEv26Multihead_attention_paramsIT_XT5_EE,@function
        .size           _ZN4mmha33masked_multihead_attention_kernelItLi224ELi256ELi4ELi32ELi64ELb1ELb0EEEv26Multihead_attention_paramsIT_XT5_EE,(.L_x_4311 - _ZN4mmha33masked_multihead_attention_kernelItLi224ELi256ELi4ELi32ELi64ELb1ELb0EEEv26Multihead_attention_paramsIT_XT5_EE)
        .other          _ZN4mmha33masked_multihead_attention_kernelItLi224ELi256ELi4ELi32ELi64ELb1ELb0EEEv26Multihead_attention_paramsIT_XT5_EE,@"STO_CUDA_ENTRY STV_DEFAULT"
_ZN4mmha33masked_multihead_attention_kernelItLi224ELi256ELi4ELi32ELi64ELb1ELb0EEEv26Multihead_attention_paramsIT_XT5_EE:
.text._ZN4mmha33masked_multihead_attention_kernelItLi224ELi256ELi4ELi32ELi64ELb1ELb0EEEv26Multihead_attention_paramsIT_XT5_EE:
        /* <DEDUP_REMOVED lines=11> */
.L_x_1041:
        /* <DEDUP_REMOVED lines=136> */
.L_x_1043:
[----:B------:R-:W-:Y:S05]  /*0930*/  BSYNC B0 ;  /* 0x0000000000007941 */ /* 0x000fea0003800000 */
.L_x_1042:
        /* <DEDUP_REMOVED lines=13> */
.L_x_1045:
[----:B------:R-:W-:Y:S05]  /*0a10*/  BSYNC B0 ;  /* 0x0000000000007941 */ /* 0x000fea0003800000 */
.L_x_1044:
        /* <DEDUP_REMOVED lines=11> */
.L_x_1046:
        /* <DEDUP_REMOVED lines=67> */
.L_x_1049:
        /* <DEDUP_REMOVED lines=9> */
.L_x_1050:
        /* <DEDUP_REMOVED lines=100> */
.L_x_1054:
        /* <DEDUP_REMOVED lines=114> */
.L_x_1057:
[----:B------:R-:W-:Y:S05]  /*1cf0*/  BSYNC B2 ;  /* 0x0000000000027941 */ /* 0x000fea0003800000 */
.L_x_1056:
        /* <DEDUP_REMOVED lines=16> */
.L_x_1055:
[----:B------:R-:W-:Y:S05]  /*1e00*/  BSYNC B1 ;  /* 0x0000000000017941 */ /* 0x000fea0003800000 */
.L_x_1053:
        /* <DEDUP_REMOVED lines=16> */
.L_x_1052:
[----:B------:R-:W-:Y:S05]  /*1f10*/  BSYNC B0 ;  /* 0x0000000000007941 */ /* 0x000fea0003800000 */
.L_x_1051:
[----:B------:R-:W-:Y:S06]  /*1f20*/  BAR.SYNC.DEFER_BLOCKING 0x0 ;  /* 0x0000000000007b1d */ /* 0x000fec0000010000 */
[----:B------:R-:W-:Y:S01]  /*1f30*/  BSSY B0, `(.L_x_1058) ;  /* 0x0000005000007945 */ /* 0x000fe20003800000 */
[----:B------:R-:W-:Y:S05]  /*1f40*/  @!P6 BRA `(.L_x_1059) ;  /* 0x000000300000e947 */ /* 0x000fea0003800000 */
[----:B------:R-:W-:Y:S01]  /*1f50*/  ISETP.NE.AND P0, PT, RZ, c[0x0][0x1ec], PT ;  /* 0x00007b00ff007a0c */ /* 0x000fe20003f05270 */
[----:B0-----:R0:W1:-:S12]  /*1f60*/  LDS.128 R40, [R0] ;  /* 0x0000000000287984 */ /* 0x0010580000000c00 */
[----:B------:R0:W2:Y:S02]  /*1f70*/  @!P0 LDS.128 R32, [R3] ;  /* 0x0000000003208984 */ /* 0x0000a40000000c00 */
.L_x_1059:
[----:B------:R-:W-:Y:S05]  /*1f80*/  BSYNC B0 ;  /* 0x0000000000007941 */ /* 0x000fea0003800000 */
.L_x_1058:
[----:B------:R-:W-:Y:S06]  /*1f90*/  BAR.SYNC.DEFER_BLOCKING 0x0 ;  /* 0x0000000000007b1d */ /* 0x000fec0000010000 */
[----:B------:R-:W-:Y:S05]  /*1fa0*/  BRA `(.L_x_1048) ;  /* 0x00000aa000007947 */ /* 0x000fea0003800000 */
.L_x_1047:
        /* <DEDUP_REMOVED lines=73> */
.L_x_1060:
        /* <DEDUP_REMOVED lines=96> */
.L_x_1061:
[----:B------:R-:W-:Y:S05]  /*2a40*/  BSYNC B0 ;  /* 0x0000000000007941 */ /* 0x000fea0003800000 */
.L_x_1048:
        /* <DEDUP_REMOVED lines=22> */
.L_x_1267:
        /* <DEDUP_REMOVED lines=9> */
.L_x_1268:
[----:B-1----:R-:W-:Y:S02]  /*2c40*/  FADD.FTZ R0, R5, R4 ;  /* 0x0000000405007221 */ /* 0x002fe40000010000 */
.L_x_1063:
[----:B------:R-:W-:Y:S05]  /*2c50*/  BSYNC B0 ;  /* 0x0000000000007941 */ /* 0x000fea0003800000 */
.L_x_1062:
        /* <DEDUP_REMOVED lines=18> */
.L_x_1067:
[----:B------:R0:W-:Y:S02]  /*2d80*/  STS [R8.X4+0x410], R3 ;  /* 0x0004100308007388 */ /* 0x0001e40000004800 */
.L_x_1066:
        /* <DEDUP_REMOVED lines=81> */
.L_x_1068:
        /* <DEDUP_REMOVED lines=18> */
.L_x_1203:
[----:B------:R-:W-:-:S04]  /*33c0*/  ISETP.NE.U32.AND P0, PT, RZ, c[0x0][0x200], PT ;  /* 0x00008000ff007a0c */ /* 0x000fc80003f05070 */
[----:B------:R-:W-:-:S13]  /*33d0*/  ISETP.NE.AND.EX P0, PT, RZ, c[0x0][0x204], PT, P0 ;  /* 0x00008100ff007a0c */ /* 0x000fda0003f05300 */
[----:B------:R-:W-:Y:S01]  /*33e0*/  @P0 IMAD R85, R28, c[0x0][0x1d4], RZ ;  /* 0x000075001c550a24 */ /* 0x000fe200078e02ff */
[----:B------:R-:W-:-:S04]  /*33f0*/  @P0 SHF.R.S32.HI R82, RZ, 0x1f, R88 ;  /* 0x0000001fff520819 */ /* 0x000fc80000011458 */
        /* <DEDUP_REMOVED lines=31> */
[----:B------:R-:W-:-:S03]  /*35f0*/  IMAD.MOV.U32 R96, RZ, RZ, RZ ;  /* 0x000000ffff607224 */ /* 0x000fc600078e00ff */
[----:B------:R-:W-:-:S13]  /*3600*/  ISETP.GE.AND P3, PT, R126, R89, PT ;  /* 0x000000597e00720c */ /* 0x000fda0003f66270 */
[----:B------:R-:W-:Y:S05]  /*3610*/  @P3 BRA `(.L_x_1074) ;  /* 0x0000005000003947 */ /* 0x000fea0003800000 */
[----:B------:R-:W-:-:S04]  /*3620*/  IADD3 R83, P2, R87, R126, RZ ;  /* 0x0000007e57537210 */ /* 0x000fc80007f5e0ff */
[----:B------:R-:W-:Y:S02]  /*3630*/  LEA.HI.X.SX32 R84, R126, R93, 0x1, P2 ;  /* 0x0000005d7e547211 */ /* 0x000fe400010f0eff */
[----:B------:R-:W-:-:S04]  /*3640*/  LEA R82, P2, R83, c[0x0][0x198], 0x1 ;  /* 0x0000660053527a11 */ /* 0x000fc800078408ff */
[----:B------:R-:W-:-:S05]  /*3650*/  LEA.HI.X R83, R83, c[0x0][0x19c], R84, 0x1, P2 ;  /* 0x0000670053537a11 */ /* 0x000fca00010f0c54 */
[----:B------:R1:W5:Y:S04]  /*3660*/  LDG.E R96, [R82.64] ;  /* 0x0000002452607981 */ /* 0x000368000c1e1900 */
.L_x_1074:
[----:B------:R-:W-:Y:S05]  /*3670*/  BSYNC B2 ;  /* 0x0000000000027941 */ /* 0x000fea0003800000 */
.L_x_1073:
        /* <DEDUP_REMOVED lines=13> */
.L_x_1072:
[----:B------:R-:W-:Y:S05]  /*3750*/  BSYNC B1 ;  /* 0x0000000000017941 */ /* 0x000fea0003800000 */
.L_x_1071:
        /* <DEDUP_REMOVED lines=10> */
[----:B------:R-:W-:-:S04]  /*3800*/  IADD3 R85, P2, R87, R128, RZ ;  /* 0x0000008057557210 */ /* 0x000fc80007f5e0ff */
[----:B------:R-:W-:Y:S02]  /*3810*/  LEA.HI.X.SX32 R126, R128, R93, 0x1, P2 ;  /* 0x0000005d807e7211 */ /* 0x000fe400010f0eff */
[----:B------:R-:W-:-:S04]  /*3820*/  LEA R84, P2, R85, c[0x0][0x198], 0x1 ;  /* 0x0000660055547a11 */ /* 0x000fc800078408ff */
[----:B------:R-:W-:-:S05]  /*3830*/  LEA.HI.X R85, R85, c[0x0][0x19c], R126, 0x1, P2 ;  /* 0x0000670055557a11 */ /* 0x000fca00010f0c7e */
[----:B------:R1:W5:Y:S04]  /*3840*/  LDG.E R95, [R84.64] ;  /* 0x00000024545f7981 */ /* 0x000368000c1e1900 */
.L_x_1078:
[----:B------:R-:W-:Y:S05]  /*3850*/  BSYNC B2 ;  /* 0x0000000000027941 */ /* 0x000fea0003800000 */
.L_x_1077:
        /* <DEDUP_REMOVED lines=13> */
.L_x_1076:
[----:B------:R-:W-:Y:S05]  /*3930*/  BSYNC B1 ;  /* 0x0000000000017941 */ /* 0x000fea0003800000 */
.L_x_1075:
        /* <DEDUP_REMOVED lines=14> */
.L_x_1082:
[----:B------:R-:W-:Y:S05]  /*3a20*/  BSYNC B2 ;  /* 0x0000000000027941 */ /* 0x000fea0003800000 */
.L_x_1081:
        /* <DEDUP_REMOVED lines=13> */
.L_x_1080:
[----:B------:R-:W-:Y:S05]  /*3b00*/  BSYNC B1 ;  /* 0x0000000000017941 */ /* 0x000fea0003800000 */
.L_x_1079:
        /* <DEDUP_REMOVED lines=14> */
.L_x_1086:
[----:B------:R-:W-:Y:S05]  /*3bf0*/  BSYNC B2 ;  /* 0x0000000000027941 */ /* 0x000fea0003800000 */
.L_x_1085:
        /* <DEDUP_REMOVED lines=13> */
.L_x_1084:
[----:B------:R-:W-:Y:S05]  /*3cd0*/  BSYNC B1 ;  /* 0x0000000000017941 */ /* 0x000fea0003800000 */
.L_x_1083:
        /* <DEDUP_REMOVED lines=14> */
.L_x_1090:
[----:B------:R-:W-:Y:S05]  /*3dc0*/  BSYNC B2 ;  /* 0x0000000000027941 */ /* 0x000fea0003800000 */
.L_x_1089:
        /* <DEDUP_REMOVED lines=13> */
.L_x_1088:
[----:B------:R-:W-:Y:S05]  /*3ea0*/  BSYNC B1 ;  /* 0x0000000000017941 */ /* 0x000fea0003800000 */
.L_x_1087:
        /* <DEDUP_REMOVED lines=13> */
.L_x_1094:
[----:B------:R-:W-:Y:S05]  /*3f80*/  BSYNC B2 ;  /* 0x0000000000027941 */ /* 0x000fea0003800000 */
.L_x_1093:
        /* <DEDUP_REMOVED lines=13> */
.L_x_1092:
[----:B------:R-:W-:Y:S05]  /*4060*/  BSYNC B1 ;  /* 0x0000000000017941 */ /* 0x000fea0003800000 */
.L_x_1091:
        /* <DEDUP_REMOVED lines=13> */
.L_x_1098:
[----:B------:R-:W-:Y:S05]  /*4140*/  BSYNC B2 ;  /* 0x0000000000027941 */ /* 0x000fea0003800000 */
.L_x_1097:
        /* <DEDUP_REMOVED lines=13> */
.L_x_1096:
[----:B------:R-:W-:Y:S05]  /*4220*/  BSYNC B1 ;  /* 0x0000000000017941 */ /* 0x000fea0003800000 */
.L_x_1095:
        /* <DEDUP_REMOVED lines=13> */
.L_x_1102:
[----:B------:R-:W-:Y:S05]  /*4300*/  BSYNC B2 ;  /* 0x0000000000027941 */ /* 0x000fea0003800000 */
.L_x_1101:
        /* <DEDUP_REMOVED lines=13> */
.L_x_1100:
[----:B------:R-:W-:Y:S05]  /*43e0*/  BSYNC B1 ;  /* 0x0000000000017941 */ /* 0x000fea0003800000 */
.L_x_1099:
        /* <DEDUP_REMOVED lines=13> */
.L_x_1106:
[----:B------:R-:W-:Y:S05]  /*44c0*/  BSYNC B2 ;  /* 0x0000000000027941 */ /* 0x000fea0003800000 */
.L_x_1105:
        /* <DEDUP_REMOVED lines=13> */
.L_x_1104:
[----:B------:R-:W-:Y:S05]  /*45a0*/  BSYNC B1 ;  /* 0x0000000000017941 */ /* 0x000fea0003800000 */
.L_x_1103:
        /* <DEDUP_REMOVED lines=13> */
.L_x_1110:
[----:B------:R-:W-:Y:S05]  /*4680*/  BSYNC B2 ;  /* 0x0000000000027941 */ /* 0x000fea0003800000 */
.L_x_1109:
        /* <DEDUP_REMOVED lines=13> */
.L_x_1108:
[----:B------:R-:W-:Y:S05]  /*4760*/  BSYNC B1 ;  /* 0x0000000000017941 */ /* 0x000fea0003800000 */
.L_x_1107:
        /* <DEDUP_REMOVED lines=8> */
[----:B------:R-:W-:-:S04]  /*47f0*/  IADD3 R0, P2, R87, R126, RZ ;  /* 0x0000007e57007210 */ /* 0x000fc80007f5e0ff */
[----:B0-----:R-:W-:Y:S02]  /*4800*/  LEA.HI.X.SX32 R85, R126, R93, 0x1, P2 ;  /* 0x0000005d7e557211 */ /* 0x001fe400010f0eff */
[----:B------:R-:W-:-:S04]  /*4810*/  LEA R84, P2, R0, c[0x0][0x198], 0x1 ;  /* 0x0000660000547a11 */ /* 0x000fc800078408ff */
[----:B------:R-:W-:-:S05]  /*4820*/  LEA.HI.X R85, R0, c[0x0][0x19c], R85, 0x1, P2 ;  /* 0x0000670000557a11 */ /* 0x000fca00010f0c55 */
[----:B------:R0:W5:Y:S04]  /*4830*/  LDG.E R0, [R84.64] ;  /* 0x0000002454007981 */ /* 0x000168000c1e1900 */
.L_x_1114:
[----:B------:R-:W-:Y:S05]  /*4840*/  BSYNC B2 ;  /* 0x0000000000027941 */ /* 0x000fea0003800000 */
.L_x_1113:
        /* <DEDUP_REMOVED lines=13> */
.L_x_1112:
[----:B------:R-:W-:Y:S05]  /*4920*/  BSYNC B1 ;  /* 0x0000000000017941 */ /* 0x000fea0003800000 */
.L_x_1111:
        /* <DEDUP_REMOVED lines=13> */
.L_x_1118:
[----:B------:R-:W-:Y:S05]  /*4a00*/  BSYNC B2 ;  /* 0x0000000000027941 */ /* 0x000fea0003800000 */
.L_x_1117:
        /* <DEDUP_REMOVED lines=13> */
.L_x_1116:
[----:B------:R-:W-:Y:S05]  /*4ae0*/  BSYNC B1 ;  /* 0x0000000000017941 */ /* 0x000fea0003800000 */
.L_x_1115:
        /* <DEDUP_REMOVED lines=13> */
.L_x_1122:
[----:B------:R-:W-:Y:S05]  /*4bc0*/  BSYNC B2 ;  /* 0x0000000000027941 */ /* 0x000fea0003800000 */
.L_x_1121:
        /* <DEDUP_REMOVED lines=13> */
.L_x_1120:
[----:B------:R-:W-:Y:S05]  /*4ca0*/  BSYNC B1 ;  /* 0x0000000000017941 */ /* 0x000fea0003800000 */
.L_x_1119:
        /* <DEDUP_REMOVED lines=13> */
.L_x_1126:
[----:B------:R-:W-:Y:S05]  /*4d80*/  BSYNC B2 ;  /* 0x0000000000027941 */ /* 0x000fea0003800000 */
.L_x_1125:
        /* <DEDUP_REMOVED lines=13> */
.L_x_1124:
[----:B------:R-:W-:Y:S05]  /*4e60*/  BSYNC B1 ;  /* 0x0000000000017941 */ /* 0x000fea0003800000 */
.L_x_1123:
        /* <DEDUP_REMOVED lines=13> */
.L_x_1130:
[----:B------:R-:W-:Y:S05]  /*4f40*/  BSYNC B2 ;  /* 0x0000000000027941 */ /* 0x000fea0003800000 */
.L_x_1129:
        /* <DEDUP_REMOVED lines=13> */
.L_x_1128:
[----:B------:R-:W-:Y:S05]  /*5020*/  BSYNC B1 ;  /* 0x0000000000017941 */ /* 0x000fea0003800000 */
.L_x_1127:
        /* <DEDUP_REMOVED lines=13> */
.L_x_1134:
[----:B------:R-:W-:Y:S05]  /*5100*/  BSYNC B2 ;  /* 0x0000000000027941 */ /* 0x000fea0003800000 */
.L_x_1133:
        /* <DEDUP_REMOVED lines=13> */
.L_x_1132:
[----:B------:R-:W-:Y:S05]  /*51e0*/  BSYNC B1 ;  /* 0x0000000000017941 */ /* 0x000fea0003800000 */
.L_x_1131:
        /* <DEDUP_REMOVED lines=13> */
.L_x_1138:
[----:B------:R-:W-:Y:S05]  /*52c0*/  BSYNC B2 ;  /* 0x0000000000027941 */ /* 0x000fea0003800000 */
.L_x_1137:
        /* <DEDUP_REMOVED lines=13> */
.L_x_1136:
[----:B------:R-:W-:Y:S05]  /*53a0*/  BSYNC B1 ;  /* 0x0000000000017941 */ /* 0x000fea0003800000 */
.L_x_1135:
        /* <DEDUP_REMOVED lines=13> */
.L_x_1142:
[----:B------:R-:W-:Y:S05]  /*5480*/  BSYNC B2 ;  /* 0x0000000000027941 */ /* 0x000fea0003800000 */
.L_x_1141:
        /* <DEDUP_REMOVED lines=13> */
.L_x_1140:
[----:B------:R-:W-:Y:S05]  /*5560*/  BSYNC B1 ;  /* 0x0000000000017941 */ /* 0x000fea0003800000 */
.L_x_1139:
        /* <DEDUP_REMOVED lines=13> */
.L_x_1146:
[----:B------:R-:W-:Y:S05]  /*5640*/  BSYNC B2 ;  /* 0x0000000000027941 */ /* 0x000fea0003800000 */
.L_x_1145:
        /* <DEDUP_REMOVED lines=13> */
.L_x_1144:
[----:B------:R-:W-:Y:S05]  /*5720*/  BSYNC B1 ;  /* 0x0000000000017941 */ /* 0x000fea0003800000 */
.L_x_1143:
        /* <DEDUP_REMOVED lines=13> */
.L_x_1150:
[----:B------:R-:W-:Y:S05]  /*5800*/  BSYNC B2 ;  /* 0x0000000000027941 */ /* 0x000fea0003800000 */
.L_x_1149:
        /* <DEDUP_REMOVED lines=13> */
.L_x_1148:
[----:B------:R-:W-:Y:S05]  /*58e0*/  BSYNC B1 ;  /* 0x0000000000017941 */ /* 0x000fea0003800000 */
.L_x_1147:
        /* <DEDUP_REMOVED lines=13> */
.L_x_1154:
[----:B------:R-:W-:Y:S05]  /*59c0*/  BSYNC B2 ;  /* 0x0000000000027941 */ /* 0x000fea0003800000 */
.L_x_1153:
        /* <DEDUP_REMOVED lines=13> */
.L_x_1152:
[----:B------:R-:W-:Y:S05]  /*5aa0*/  BSYNC B1 ;  /* 0x0000000000017941 */ /* 0x000fea0003800000 */
.L_x_1151:
        /* <DEDUP_REMOVED lines=13> */
.L_x_1158:
[----:B------:R-:W-:Y:S05]  /*5b80*/  BSYNC B2 ;  /* 0x0000000000027941 */ /* 0x000fea0003800000 */
.L_x_1157:
        /* <DEDUP_REMOVED lines=13> */
.L_x_1156:
[----:B------:R-:W-:Y:S05]  /*5c60*/  BSYNC B1 ;  /* 0x0000000000017941 */ /* 0x000fea0003800000 */
.L_x_1155:
        /* <DEDUP_REMOVED lines=13> */
.L_x_1162:
[----:B------:R-:W-:Y:S05]  /*5d40*/  BSYNC B2 ;  /* 0x0000000000027941 */ /* 0x000fea0003800000 */
.L_x_1161:
        /* <DEDUP_REMOVED lines=13> */
.L_x_1160:
[----:B------:R-:W-:Y:S05]  /*5e20*/  BSYNC B1 ;  /* 0x0000000000017941 */ /* 0x000fea0003800000 */
.L_x_1159:
        /* <DEDUP_REMOVED lines=13> */
.L_x_1166:
[----:B------:R-:W-:Y:S05]  /*5f00*/  BSYNC B2 ;  /* 0x0000000000027941 */ /* 0x000fea0003800000 */
.L_x_1165:
        /* <DEDUP_REMOVED lines=13> */
.L_x_1164:
[----:B------:R-:W-:Y:S05]  /*5fe0*/  BSYNC B1 ;  /* 0x0000000000017941 */ /* 0x000fea0003800000 */
.L_x_1163:
        /* <DEDUP_REMOVED lines=13> */
.L_x_1170:
[----:B------:R-:W-:Y:S05]  /*60c0*/  BSYNC B2 ;  /* 0x0000000000027941 */ /* 0x000fea0003800000 */
.L_x_1169:
        /* <DEDUP_REMOVED lines=13> */
.L_x_1168:
[----:B------:R-:W-:Y:S05]  /*61a0*/  BSYNC B1 ;  /* 0x0000000000017941 */ /* 0x000fea0003800000 */
.L_x_1167:
        /* <DEDUP_REMOVED lines=13> */
.L_x_1174:
[----:B------:R-:W-:Y:S05]  /*6280*/  BSYNC B2 ;  /* 0x0000000000027941 */ /* 0x000fea0003800000 */
.L_x_1173:
        /* <DEDUP_REMOVED lines=13> */
.L_x_1172:
[----:B------:R-:W-:Y:S05]  /*6360*/  BSYNC B1 ;  /* 0x0000000000017941 */ /* 0x000fea0003800000 */
.L_x_1171:
        /* <DEDUP_REMOVED lines=13> */
.L_x_1178:
[----:B------:R-:W-:Y:S05]  /*6440*/  BSYNC B2 ;  /* 0x0000000000027941 */ /* 0x000fea0003800000 */
.L_x_1177:
        /* <DEDUP_REMOVED lines=13> */
.L_x_1176:
[----:B------:R-:W-:Y:S05]  /*6520*/  BSYNC B1 ;  /* 0x0000000000017941 */ /* 0x000fea0003800000 */
.L_x_1175:
        /* <DEDUP_REMOVED lines=13> */
.L_x_1182:
[----:B------:R-:W-:Y:S05]  /*6600*/  BSYNC B2 ;  /* 0x0000000000027941 */ /* 0x000fea0003800000 */
.L_x_1181:
        /* <DEDUP_REMOVED lines=13> */
.L_x_1180:
[----:B------:R-:W-:Y:S05]  /*66e0*/  BSYNC B1 ;  /* 0x0000000000017941 */ /* 0x000fea0003800000 */
.L_x_1179:
        /* <DEDUP_REMOVED lines=13> */
.L_x_1186:
[----:B------:R-:W-:Y:S05]  /*67c0*/  BSYNC B2 ;  /* 0x0000000000027941 */ /* 0x000fea0003800000 */
.L_x_1185:
        /* <DEDUP_REMOVED lines=13> */
.L_x_1184:
[----:B------:R-:W-:Y:S05]  /*68a0*/  BSYNC B1 ;  /* 0x0000000000017941 */ /* 0x000fea0003800000 */
.L_x_1183:
        /* <DEDUP_REMOVED lines=13> */
.L_x_1190:
[----:B------:R-:W-:Y:S05]  /*6980*/  BSYNC B2 ;  /* 0x0000000000027941 */ /* 0x000fea0003800000 */
.L_x_1189:
        /* <DEDUP_REMOVED lines=13> */
.L_x_1188:
[----:B------:R-:W-:Y:S05]  /*6a60*/  BSYNC B1 ;  /* 0x0000000000017941 */ /* 0x000fea0003800000 */
.L_x_1187:
        /* <DEDUP_REMOVED lines=13> */
.L_x_1194:
[----:B------:R-:W-:Y:S05]  /*6b40*/  BSYNC B2 ;  /* 0x0000000000027941 */ /* 0x000fea0003800000 */
.L_x_1193:
        /* <DEDUP_REMOVED lines=13> */
.L_x_1192:
[----:B------:R-:W-:Y:S05]  /*6c20*/  BSYNC B1 ;  /* 0x0000000000017941 */ /* 0x000fea0003800000 */
.L_x_1191:
        /* <DEDUP_REMOVED lines=8> */
[----:B0-----:R-:W-:-:S04]  /*6cb0*/  IADD3 R85, P2, R87, R126, RZ ;  /* 0x0000007e57557210 */ /* 0x001fc80007f5e0ff */
[----:B------:R-:W-:Y:S02]  /*6cc0*/  LEA.HI.X.SX32 R94, R126, R93, 0x1, P2 ;  /* 0x0000005d7e5e7211 */ /* 0x000fe400010f0eff */
[----:B------:R-:W-:-:S04]  /*6cd0*/  LEA R84, P2, R85, c[0x0][0x198], 0x1 ;  /* 0x0000660055547a11 */ /* 0x000fc800078408ff */
[----:B------:R-:W-:-:S05]  /*6ce0*/  LEA.HI.X R85, R85, c[0x0][0x19c], R94, 0x1, P2 ;  /* 0x0000670055557a11 */ /* 0x000fca00010f0c5e */
[----:B------:R0:W5:Y:S04]  /*6cf0*/  LDG.E R127, [R84.64] ;  /* 0x00000024547f7981 */ /* 0x000168000c1e1900 */
.L_x_1198:
[----:B------:R-:W-:Y:S05]  /*6d00*/  BSYNC B2 ;  /* 0x0000000000027941 */ /* 0x000fea0003800000 */
.L_x_1197:
        /* <DEDUP_REMOVED lines=13> */
.L_x_1196:
[----:B------:R-:W-:Y:S05]  /*6de0*/  BSYNC B1 ;  /* 0x0000000000017941 */ /* 0x000fea0003800000 */
.L_x_1195:
[----:B-----5:R-:W-:Y:S01]  /*6df0*/  HMUL2 R82, R5, R96 ;  /* 0x0000006005527232 */ /* 0x020fe20000000000 */
[----:B------:R-:W-:-:S05]  /*6e00*/  LOP3.LUT P1, RZ, R23, 0x3, RZ, 0xc0, !PT ;  /* 0x0000000317ff7812 */ /* 0x000fca000782c0ff */
[----:B------:R-:W-:-:S10]  /*6e10*/  HFMA2.MMA R82, R6, R95, R82 ;  /* 0x0000005f06527235 */ /* 0x000fd40000000052 */
[----:B------:R-:W-:-:S06]  /*6e20*/  HFMA2 R82, R7, R98, R82 ;  /* 0x0000006207527231 */ /* 0x000fcc0000000052 */
[----:B0-----:R-:W-:-:S10]  /*6e30*/  HFMA2.MMA R82, R8, R97, R82 ;  /* 0x0000006108527235 */ /* 0x001fd40000000052 */
        /* <DEDUP_REMOVED lines=33> */
.L_x_1269:
[----:B01----:R-:W-:Y:S01]  /*7050*/  FADD.FTZ R129, R129, R82 ;  /* 0x0000005281817221 */ /* 0x003fe20000010000 */
[----:B------:R-:W-:Y:S05]  /*7060*/  BRA.DIV ~URZ, `(.L_x_1200) ;  /* 0x000039727f007947 */ /* 0x000fea000b800000 */
[----:B------:R0:W1:Y:S02]  /*7070*/  SHFL.BFLY PT, R82, R129, 0x1, 0x1f ;  /* 0x0c201f0081527f89 */ /* 0x00006400000e0000 */
.L_x_1270:
        /* <DEDUP_REMOVED lines=30> */
.L_x_1202:
[----:B------:R-:W-:Y:S05]  /*7260*/  BSYNC B1 ;  /* 0x0000000000017941 */ /* 0x000fea0003800000 */
.L_x_1201:
[----:B------:R-:W-:-:S04]  /*7270*/  IADD3 R88, R88, 0x10, RZ ;  /* 0x0000001058587810 */ /* 0x000fc80007ffe0ff */
[----:B------:R-:W-:-:S13]  /*7280*/  ISETP.GE.AND P0, PT, R88, R47, PT ;  /* 0x0000002f5800720c */ /* 0x000fda0003f06270 */
[----:B0-----:R-:W-:Y:S01]  /*7290*/  @P0 CALL.REL.NOINC `(.L_x_1070) ;  /* 0x0000001000000944 */ /* 0x001fe20003c00000 */
[----:B------:R-:W-:Y:S05]  /*72a0*/  BRA `(.L_x_1203) ;  /* 0xffffc11000007947 */ /* 0x000fea000383ffff */
.L_x_1070:
[----:B------:R-:W-:Y:S05]  /*72b0*/  BSYNC B0 ;  /* 0x0000000000007941 */ /* 0x000fea0003800000 */
.L_x_1069:
[----:B0-----:R-:W-:Y:S01]  /*72c0*/  SHF.R.S32.HI R10, RZ, 0x1f, R23 ;  /* 0x0000001fff0a7819 */ /* 0x001fe20000011417 */
[----:B------:R-:W-:Y:S05]  /*72d0*/  BRA.DIV ~URZ, `(.L_x_1204) ;  /* 0x000037827f007947 */ /* 0x000fea000b800000 */
[----:B------:R0:W1:Y:S02]  /*72e0*/  SHFL.BFLY PT, R0, R3, 0x10, 0x1f ;  /* 0x0e001f0003007f89 */ /* 0x00006400000e0000 */
.L_x_1271:
[----:B-1----:R-:W-:Y:S01]  /*72f0*/  FMNMX.FTZ R5, R0, R3, !PT ;  /* 0x0000000300057209 */ /* 0x002fe20007810000 */
[----:B------:R-:W-:Y:S05]  /*7300*/  BRA.DIV ~URZ, `(.L_x_1205) ;  /* 0x000037d27f007947 */ /* 0x000fea000b800000 */
[----:B------:R-:W1:Y:S02]  /*7310*/  SHFL.BFLY PT, R0, R5, 0x8, 0x1f ;  /* 0x0d001f0005007f89 */ /* 0x000e6400000e0000 */
[----:B01----:R-:W-:-:S05]  /*7320*/  FMNMX.FTZ R3, R5, R0, !PT ;  /* 0x0000000005037209 */ /* 0x003fca0007810000 */
[----:B------:R0:W1:Y:S02]  /*7330*/  SHFL.BFLY PT, R6, R3, 0x4, 0x1f ;  /* 0x0c801f0003067f89 */ /* 0x00006400000e0000 */
.L_x_1272:
        /* <DEDUP_REMOVED lines=33> */
.L_x_1213:
        /* <DEDUP_REMOVED lines=15> */
.L_x_1211:
[----:B------:R-:W0:Y:S02]  /*7640*/  LDS R6, [R14] ;  /* 0x000000000e067984 */ /* 0x000e240000000800 */
[----:B01----:R-:W-:-:S04]  /*7650*/  FADD.FTZ R6, -R12, R6 ;  /* 0x000000060c067221 */ /* 0x003fc80000010100 */
[----:B------:R-:W-:-:S04]  /*7660*/  FMUL.FTZ R6, R6, 1.4426950216293334961 ;  /* 0x3fb8aa3b06067820 */ /* 0x000fc80000410000 */
[----:B------:R0:W1:Y:S03]  /*7670*/  MUFU.EX2 R13, R6 ;  /* 0x00000006000d7308 */ /* 0x0000660000000800 */
.L_x_1212:
[----:B------:R-:W-:Y:S05]  /*7680*/  BSYNC B2 ;  /* 0x0000000000027941 */ /* 0x000fea0003800000 */
.L_x_1210:
[----:B-1----:R1:W-:Y:S01]  /*7690*/  STS [R14], R13 ;  /* 0x0000000d0e007388 */ /* 0x0023e20000000800 */
[----:B------:R-:W-:Y:S01]  /*76a0*/  FADD.FTZ R8, R13, R8 ;  /* 0x000000080d087221 */ /* 0x000fe20000010000 */
[----:B------:R-:W-:Y:S01]  /*76b0*/  IADD3 R11, R11, 0x40, RZ ;  /* 0x000000400b0b7810 */ /* 0x000fe20007ffe0ff */
[----:B------:R-:W-:Y:S05]  /*76c0*/  @P3 BRA `(.L_x_1213) ;  /* 0xfffffe8000003947 */ /* 0x000fea000383ffff */
.L_x_1209:
[----:B------:R-:W-:Y:S05]  /*76d0*/  BSYNC B1 ;  /* 0x0000000000017941 */ /* 0x000fea0003800000 */
.L_x_1208:
[----:B------:R-:W-:-:S13]  /*76e0*/  ISETP.GE.U32.AND P0, PT, R3, 0xc0, PT ;  /* 0x000000c00300780c */ /* 0x000fda0003f06070 */
[----:B------:R-:W-:Y:S05]  /*76f0*/  @!P0 BRA `(.L_x_1207) ;  /* 0x0000040000008947 */ /* 0x000fea0003800000 */
[----:B------:R-:W-:Y:S01]  /*7700*/  IMAD R20, R28, c[0x0][0x1d4], RZ ;  /* 0x000075001c147a24 */ /* 0x000fe200078e02ff */
[----:B------:R-:W-:-:S04]  /*7710*/  ISETP.NE.U32.AND P0, PT, RZ, c[0x0][0x200], PT ;  /* 0x00008000ff007a0c */ /* 0x000fc80003f05070 */
[----:B------:R-:W-:Y:S02]  /*7720*/  ISETP.NE.AND.EX P0, PT, RZ, c[0x0][0x204], PT, P0 ;  /* 0x00008100ff007a0c */ /* 0x000fe40003f05300 */
[----:B------:R-:W-:Y:S02]  /*7730*/  SHF.R.S32.HI R22, RZ, 0x1f, R20 ;  /* 0x0000001fff167819 */ /* 0x000fe40000011414 */
.L_x_1226:
        /* <DEDUP_REMOVED lines=13> */
.L_x_1215:
[----:B------:R-:W0:Y:S02]  /*7810*/  LDS R3, [R14] ;  /* 0x000000000e037984 */ /* 0x000e240000000800 */
[----:B0-----:R-:W-:-:S04]  /*7820*/  FADD.FTZ R3, -R12, R3 ;  /* 0x000000030c037221 */ /* 0x001fc80000010100 */
[----:B------:R-:W-:-:S06]  /*7830*/  FMUL.FTZ R3, R3, 1.4426950216293334961 ;  /* 0x3fb8aa3b03037820 */ /* 0x000fcc0000410000 */
[----:B------:R-:W0:Y:S02]  /*7840*/  MUFU.EX2 R3, R3 ;  /* 0x0000000300037308 */ /* 0x000e240000000800 */
.L_x_1216:
[----:B------:R-:W-:Y:S05]  /*7850*/  BSYNC B1 ;  /* 0x0000000000017941 */ /* 0x000fea0003800000 */
.L_x_1214:
        /* <DEDUP_REMOVED lines=8> */
.L_x_1218:
[----:B0-----:R-:W0:Y:S02]  /*78e0*/  LDS R3, [R14+0x100] ;  /* 0x000100000e037984 */ /* 0x001e240000000800 */
[----:B0-----:R-:W-:-:S04]  /*78f0*/  FADD.FTZ R3, -R12, R3 ;  /* 0x000000030c037221 */ /* 0x001fc80000010100 */
[----:B------:R-:W-:-:S06]  /*7900*/  FMUL.FTZ R3, R3, 1.4426950216293334961 ;  /* 0x3fb8aa3b03037820 */ /* 0x000fcc0000410000 */
[----:B------:R-:W0:Y:S02]  /*7910*/  MUFU.EX2 R3, R3 ;  /* 0x0000000300037308 */ /* 0x000e240000000800 */
.L_x_1219:
[----:B------:R-:W-:Y:S05]  /*7920*/  BSYNC B1 ;  /* 0x0000000000017941 */ /* 0x000fea0003800000 */
.L_x_1217:
        /* <DEDUP_REMOVED lines=8> */
.L_x_1221:
[----:B0-----:R-:W0:Y:S02]  /*79b0*/  LDS R3, [R14+0x200] ;  /* 0x000200000e037984 */ /* 0x001e240000000800 */
[----:B0-----:R-:W-:-:S04]  /*79c0*/  FADD.FTZ R3, -R12, R3 ;  /* 0x000000030c037221 */ /* 0x001fc80000010100 */
[----:B------:R-:W-:-:S06]  /*79d0*/  FMUL.FTZ R3, R3, 1.4426950216293334961 ;  /* 0x3fb8aa3b03037820 */ /* 0x000fcc0000410000 */
[----:B------:R-:W0:Y:S02]  /*79e0*/  MUFU.EX2 R3, R3 ;  /* 0x0000000300037308 */ /* 0x000e240000000800 */
.L_x_1222:
[----:B------:R-:W-:Y:S05]  /*79f0*/  BSYNC B1 ;  /* 0x0000000000017941 */ /* 0x000fea0003800000 */
.L_x_1220:
        /* <DEDUP_REMOVED lines=8> */
.L_x_1224:
[----:B0-----:R-:W0:Y:S02]  /*7a80*/  LDS R3, [R14+0x300] ;  /* 0x000300000e037984 */ /* 0x001e240000000800 */
[----:B0-----:R-:W-:-:S04]  /*7a90*/  FADD.FTZ R3, -R12, R3 ;  /* 0x000000030c037221 */ /* 0x001fc80000010100 */
[----:B------:R-:W-:-:S06]  /*7aa0*/  FMUL.FTZ R3, R3, 1.4426950216293334961 ;  /* 0x3fb8aa3b03037820 */ /* 0x000fcc0000410000 */
[----:B------:R-:W0:Y:S02]  /*7ab0*/  MUFU.EX2 R3, R3 ;  /* 0x0000000300037308 */ /* 0x000e240000000800 */
.L_x_1225:
[----:B------:R-:W-:Y:S05]  /*7ac0*/  BSYNC B1 ;  /* 0x0000000000017941 */ /* 0x000fea0003800000 */
.L_x_1223:
[----:B0-----:R0:W-:Y:S01]  /*7ad0*/  STS [R14+0x300], R3 ;  /* 0x000300030e007388 */ /* 0x0011e20000000800 */
[----:B------:R-:W-:Y:S01]  /*7ae0*/  FADD.FTZ R8, R8, R3 ;  /* 0x0000000308087221 */ /* 0x000fe20000010000 */
[----:B------:R-:W-:Y:S05]  /*7af0*/  @!P3 BRA `(.L_x_1226) ;  /* 0xfffffc400000b947 */ /* 0x000fea000383ffff */
.L_x_1207:
[----:B------:R-:W-:Y:S05]  /*7b00*/  BSYNC B0 ;  /* 0x0000000000007941 */ /* 0x000fea0003800000 */
.L_x_1206:
        /* <DEDUP_REMOVED lines=48> */
.L_x_1231:
[C---:B------:R-:W-:Y:S01]  /*7e10*/  IMAD.IADD R18, R5.reuse, 0x1, -R4 ;  /* 0x0000000105127824 */ /* 0x040fe200078e0a04 */
[----:B0-----:R-:W-:Y:S02]  /*7e20*/  @P0 IADD3 R9, P3, R5, R6, RZ ;  /* 0x0000000605090210 */ /* 0x001fe40007f7e0ff */
        /* <DEDUP_REMOVED lines=13> */
.L_x_1230:
[----:B01----:R-:W-:Y:S05]  /*7f00*/  BSYNC B1 ;  /* 0x0000000000017941 */ /* 0x003fea0003800000 */
.L_x_1229:
        /* <DEDUP_REMOVED lines=8> */
.L_x_1232:
        /* <DEDUP_REMOVED lines=34> */
.L_x_1228:
[----:B------:R-:W-:Y:S05]  /*81b0*/  BSYNC B0 ;  /* 0x0000000000007941 */ /* 0x000fea0003800000 */
.L_x_1227:
        /* <DEDUP_REMOVED lines=31> */
.L_x_1235:
[----:B-----5:R0:W-:Y:S02]  /*83b0*/  STS.128 [R0.X16+0x210], R8 ;  /* 0x0002100800007388 */ /* 0x0201e4000000cc00 */
.L_x_1234:
[----:B------:R-:W-:Y:S05]  /*83c0*/  BSYNC B0 ;  /* 0x0000000000007941 */ /* 0x000fea0003800000 */
.L_x_1233:
[----:B------:R-:W-:Y:S01]  /*83d0*/  BAR.SYNC.DEFER_BLOCKING 0x0 ;  /* 0x0000000000007b1d */ /* 0x000fe20000010000 */
[----:B------:R-:W-:Y:S01]  /*83e0*/  IMAD.MOV.U32 R42, RZ, RZ, RZ ;  /* 0x000000ffff2a7224 */ /* 0x000fe200078e00ff */
[----:B------:R-:W-:Y:S01]  /*83f0*/  CS2R R38, SRZ ;  /* 0x0000000000267805 */ /* 0x000fe2000001ff00 */
[----:B------:R-:W-:Y:S01]  /*8400*/  IMAD.MOV.U32 R40, RZ, RZ, RZ ;  /* 0x000000ffff287224 */ /* 0x000fe200078e00ff */
[----:B------:R-:W-:Y:S01]  /*8410*/  CS2R R36, SRZ ;  /* 0x0000000000247805 */ /* 0x000fe2000001ff00 */
[----:B------:R-:W-:Y:S01]  /*8420*/  IMAD.MOV.U32 R35, RZ, RZ, RZ ;  /* 0x000000ffff237224 */ /* 0x000fe200078e00ff */
[----:B------:R-:W-:Y:S01]  /*8430*/  BSSY B0, `(.L_x_1236) ;  /* 0x0000188000007945 */ /* 0x000fe20003800000 */
[----:B------:R-:W-:Y:S01]  /*8440*/  IMAD.MOV.U32 R33, RZ, RZ, RZ ;  /* 0x000000ffff217224 */ /* 0x000fe200078e00ff */
[----:B------:R-:W-:Y:S05]  /*8450*/  @P1 BRA `(.L_x_1237) ;  /* 0x0000185000001947 */ /* 0x000fea0003800000 */
[----:B------:R-:W-:Y:S01]  /*8460*/  IMAD.IADD R34, R3, 0x1, R4 ;  /* 0x0000000103227824 */ /* 0x000fe200078e0204 */
[----:B------:R-:W-:Y:S01]  /*8470*/  IMNMX R43, R17, c[0x0][0x1d4], PT ;  /* 0x00007500112b7a17 */ /* 0x000fe20003800200 */
[----:B------:R-:W-:Y:S01]  /*8480*/  BSSY B1, `(.L_x_1238) ;  /* 0x000009c000017945 */ /* 0x000fe20003800000 */
[----:B------:R-:W-:Y:S01]  /*8490*/  LEA R41, R3, UR6, 0x1 ;  /* 0x0000000603297c11 */ /* 0x000fe2000f8e08ff */
[----:B------:R-:W-:-:S02]  /*84a0*/  IMAD R12, R34, 0xe0, RZ ;  /* 0x000000e0220c7824 */ /* 0x000fc400078e02ff */
[----:B------:R-:W-:-:S03]  /*84b0*/  IMAD.MOV.U32 R42, RZ, RZ, RZ ;  /* 0x000000ffff2a7224 */ /* 0x000fc600078e00ff */
[----:B------:R-:W-:Y:S02]  /*84c0*/  SHF.R.S32.HI R15, RZ, 0x1f, R12 ;  /* 0x0000001fff0f7819 */ /* 0x000fe4000001140c */
[----:B------:R-:W-:-:S04]  /*84d0*/  IADD3 R7, P3, R22, R12, RZ ;  /* 0x0000000c16077210 */ /* 0x000fc80007f7e0ff */
[----:B------:R-:W-:Y:S01]  /*84e0*/  LEA R6, P4, R7, c[0x0][0x1a0], 0x1 ;  /* 0x0000680007067a11 */ /* 0x000fe200078808ff */
[----:B------:R-:W-:Y:S01]  /*84f0*/  IMAD.X R14, R25, 0x1, R15, P3 ;  /* 0x00000001190e7824 */ /* 0x000fe200018e060f */
[----:B------:R-:W-:-:S04]  /*8500*/  ISETP.GE.AND P3, PT, R34, R43, PT ;  /* 0x0000002b2200720c */ /* 0x000fc80003f66270 */
[----:B------:R-:W-:-:S09]  /*8510*/  LEA.HI.X R7, R7, c[0x0][0x1a4], R14, 0x1, P4 ;  /* 0x0000690007077a11 */ /* 0x000fd200020f0c0e */
        /* <DEDUP_REMOVED lines=14> */
[----:B------:R-:W-:Y:S02]  /*8600*/  IMAD.MOV.U32 R46, RZ, RZ, R34 ;  /* 0x000000ffff2e7224 */ /* 0x000fe400078e0022 */
[----:B------:R-:W-:Y:S01]  /*8610*/  IMAD.MOV.U32 R35, RZ, RZ, RZ ;  /* 0x000000ffff237224 */ /* 0x000fe200078e00ff */
[----:B------:R-:W-:Y:S01]  /*8620*/  LOP3.LUT P3, RZ, R14, 0x2, RZ, 0xc0, !PT ;  /* 0x000000020eff7812 */ /* 0x000fe2000786c0ff */
[----:B------:R-:W-:Y:S02]  /*8630*/  IMAD.MOV.U32 R40, RZ, RZ, RZ ;  /* 0x000000ffff287224 */ /* 0x000fe400078e00ff */
[----:B------:R-:W-:Y:S02]  /*8640*/  IMAD.MOV.U32 R42, RZ, RZ, RZ ;  /* 0x000000ffff2a7224 */ /* 0x000fe400078e00ff */
[----:B------:R-:W-:-:S08]  /*8650*/  IMAD.WIDE R18, R18, R29, c[0x0][0x238] ;  /* 0x00008e0012127625 */ /* 0x000fd000078e021d */
[----:B------:R-:W-:Y:S05]  /*8660*/  @P3 BRA `(.L_x_1241) ;  /* 0x0000028000003947 */ /* 0x000fea0003800000 */
[----:B------:R-:W-:-:S05]  /*8670*/  IADD3 R13, P2, R27, R12, RZ ;  /* 0x0000000c1b0d7210 */ /* 0x000fca0007f5e0ff */
[----:B------:R-:W-:Y:S01]  /*8680*/  IMAD.X R28, R32, 0x1, R15, P2 ;  /* 0x00000001201c7824 */ /* 0x000fe200010e060f */
[C---:B------:R-:W-:Y:S01]  /*8690*/  LEA R12, P2, R13.reuse, c[0x0][0x1a0], 0x1 ;  /* 0x000068000d0c7a11 */ /* 0x040fe200078408ff */
[----:B------:R-:W1:Y:S03]  /*86a0*/  LDS.U16 R15, [R41] ;  /* 0x00000000290f7984 */ /* 0x000e660000000400 */
[----:B------:R-:W-:-:S05]  /*86b0*/  LEA.HI.X R13, R13, c[0x0][0x1a4], R28, 0x1, P2 ;  /* 0x000069000d0d7a11 */ /* 0x000fca00010f0c1c */
        /* <DEDUP_REMOVED lines=18> */
.L_x_1242:
[--C-:B--2--5:R-:W-:Y:S02]  /*87e0*/  HADD2.F32 R38, -RZ, R29.reuse.H0_H0 ;  /* 0x2000001dff267230 */ /* 0x124fe40000004100 */
[----:B------:R-:W-:Y:S02]  /*87f0*/  HADD2.F32 R42, -RZ, R30.H0_H0 ;  /* 0x2000001eff2a7230 */ /* 0x000fe40000004100 */
[--C-:B------:R-:W-:Y:S01]  /*8800*/  HADD2.F32 R12, -RZ, R28.reuse.H0_H0 ;  /* 0x2000001cff0c7230 */ /* 0x100fe20000004100 */
[C---:B------:R-:W-:Y:S01]  /*8810*/  FFMA.FTZ R35, R15.reuse, R38, RZ ;  /* 0x000000260f237223 */ /* 0x040fe200000100ff */
[----:B------:R-:W-:Y:S01]  /*8820*/  HADD2.F32 R40, -RZ, R29.H1_H1 ;  /* 0x3000001dff287230 */ /* 0x000fe20000004100 */
[C---:B------:R-:W-:Y:S01]  /*8830*/  FFMA.FTZ R37, R15.reuse, R42, RZ ;  /* 0x0000002a0f257223 */ /* 0x040fe200000100ff */
[--C-:B------:R-:W-:Y:S01]  /*8840*/  HADD2.F32 R46, -RZ, R31.reuse.H1_H1 ;  /* 0x3000001fff2e7230 */ /* 0x100fe20000004100 */
[C---:B------:R-:W-:Y:S01]  /*8850*/  FFMA.FTZ R33, R15.reuse, R12, RZ ;  /* 0x0000000c0f217223 */ /* 0x040fe200000100ff */
[----:B-1----:R-:W-:Y:S01]  /*8860*/  HADD2.F32 R28, -RZ, R28.H1_H1 ;  /* 0x3000001cff1c7230 */ /* 0x002fe20000004100 */
[C---:B------:R-:W-:Y:S01]  /*8870*/  FFMA.FTZ R38, R15.reuse, R40, RZ ;  /* 0x000000280f267223 */ /* 0x040fe200000100ff */
[----:B------:R-:W-:Y:S01]  /*8880*/  HADD2.F32 R30, -RZ, R30.H1_H1 ;  /* 0x3000001eff1e7230 */ /* 0x000fe20000004100 */
[C---:B------:R-:W-:Y:S01]  /*8890*/  FFMA.FTZ R42, R15.reuse, R46, RZ ;  /* 0x0000002e0f2a7223 */ /* 0x040fe200000100ff */
[----:B------:R-:W-:Y:S01]  /*88a0*/  HADD2.F32 R44, -RZ, R31.H0_H0 ;  /* 0x2000001fff2c7230 */ /* 0x000fe20000004100 */
[C---:B------:R-:W-:Y:S01]  /*88b0*/  FFMA.FTZ R36, R15.reuse, R28, RZ ;  /* 0x0000001c0f247223 */ /* 0x040fe200000100ff */
[----:B------:R-:W-:Y:S01]  /*88c0*/  IADD3 R46, R34, 0x2, RZ ;  /* 0x00000002222e7810 */ /* 0x000fe20007ffe0ff */
[----:B------:R-:W-:-:S02]  /*88d0*/  FFMA.FTZ R40, R15, R30, RZ ;  /* 0x0000001e0f287223 */ /* 0x000fc400000100ff */
[----:B------:R-:W-:Y:S02]  /*88e0*/  FFMA.FTZ R39, R15, R44, RZ ;  /* 0x0000002c0f277223 */ /* 0x000fe400000100ff */
.L_x_1241:
[----:B------:R-:W-:Y:S05]  /*88f0*/  BSYNC B2 ;  /* 0x0000000000027941 */ /* 0x000fea0003800000 */
.L_x_1240:
[----:B------:R-:W-:-:S13]  /*8900*/  LOP3.LUT P3, RZ, R14, 0xfffffffe, RZ, 0xc0, !PT ;  /* 0xfffffffe0eff7812 */ /* 0x000fda000786c0ff */
[----:B------:R-:W-:Y:S05]  /*8910*/  @!P3 BRA `(.L_x_1239) ;  /* 0x000005200000b947 */ /* 0x000fea0003800000 */
[----:B------:R-:W-:Y:S02]  /*8920*/  ULDC UR5, c[0x0][0x1ec] ;  /* 0x00007b0000057ab9 */ /* 0x000fe40000000800 */
[----:B------:R-:W-:-:S06]  /*8930*/  UISETP.NE.AND UP0, UPT, URZ, UR5, UPT ;  /* 0x000000053f00728c */ /* 0x000fcc000bf05270 */
[----:B------:R-:W-:Y:S02]  /*8940*/  PLOP3.LUT P2, PT, PT, PT, UP0, 0x80, 0x0 ;  /* 0x000000000000781c */ /* 0x000fe40003f4f008 */
.L_x_1245:
        /* <DEDUP_REMOVED lines=8> */
[----:B------:R-:W-:Y:S02]  /*89d0*/  LEA R44, P4, R12, c[0x0][0x1a0], 0x1 ;  /* 0x000068000c2c7a11 */ /* 0x000fe400078808ff */
        /* <DEDUP_REMOVED lines=15> */
.L_x_1243:
[----:B-1----:R-:W5:Y:S01]  /*8ad0*/  LDG.E.128 R28, [R28.64+0x380] ;  /* 0x000380241c1c7981 */ /* 0x002f62000c1e1d00 */
[----:B------:R-:W-:Y:S01]  /*8ae0*/  IMAD.IADD R47, R46, 0x1, -R4 ;  /* 0x000000012e2f7824 */ /* 0x000fe200078e0a04 */
[--C-:B-----5:R-:W-:Y:S02]  /*8af0*/  HADD2.F32 R49, -RZ, R12.reuse.H0_H0 ;  /* 0x2000000cff317230 */ /* 0x120fe40000004100 */
[----:B------:R-:W-:Y:S02]  /*8b00*/  HADD2.F32 R51, -RZ, R12.H1_H1 ;  /* 0x3000000cff337230 */ /* 0x000fe40000004100 */
[C---:B------:R-:W-:Y:S01]  /*8b10*/  LEA R52, R47.reuse, UR4, 0x1 ;  /* 0x000000042f347c11 */ /* 0x040fe2000f8e08ff */
[--C-:B------:R-:W-:Y:S01]  /*8b20*/  HADD2.F32 R50, -RZ, R14.reuse.H0_H0 ;  /* 0x2000000eff327230 */ /* 0x100fe20000004100 */
[----:B------:R-:W-:Y:S01]  /*8b30*/  LEA R47, R47, UR6, 0x1 ;  /* 0x000000062f2f7c11 */ /* 0x000fe2000f8e08ff */
[----:B------:R-:W-:Y:S02]  /*8b40*/  HADD2.F32 R53, -RZ, R14.H1_H1 ;  /* 0x3000000eff357230 */ /* 0x000fe40000004100 */
[----:B------:R-:W1:Y:S01]  /*8b50*/  LDS.U16 R48, [R52+0x410] ;  /* 0x0004100034307984 */ /* 0x000e620000000400 */
[----:B--2---:R-:W-:-:S02]  /*8b60*/  HADD2.F32 R12, -RZ, R13.H0_H0 ;  /* 0x2000000dff0c7230 */ /* 0x004fc40000004100 */
[----:B------:R-:W-:Y:S02]  /*8b70*/  HADD2.F32 R14, -RZ, R15.H0_H0 ;  /* 0x2000000fff0e7230 */ /* 0x000fe40000004100 */
        /* <DEDUP_REMOVED lines=23> */
.L_x_1244:
[----:B------:R-:W2:Y:S01]  /*8cf0*/  LDS.U16 R12, [R47+0x4] ;  /* 0x000004002f0c7984 */ /* 0x000ea20000000400 */
[----:B------:R-:W-:Y:S01]  /*8d00*/  IADD3 R46, R46, 0x4, RZ ;  /* 0x000000042e2e7810 */ /* 0x000fe20007ffe0ff */
[----:B------:R-:W-:Y:S02]  /*8d10*/  HADD2.F32 R35, -RZ, R29.H0_H0 ;  /* 0x2000001dff237230 */ /* 0x000fe40000004100 */
[----:B------:R-:W-:Y:S01]  /*8d20*/  HADD2.F32 R39, -RZ, R31.H0_H0 ;  /* 0x2000001fff277230 */ /* 0x000fe20000004100 */
[----:B------:R-:W-:Y:S01]  /*8d30*/  ISETP.GE.AND P3, PT, R46, R43, PT ;  /* 0x0000002b2e00720c */ /* 0x000fe20003f66270 */
[--C-:B------:R-:W-:Y:S02]  /*8d40*/  HADD2.F32 R33, -RZ, R28.reuse.H0_H0 ;  /* 0x2000001cff217230 */ /* 0x100fe40000004100 */
[----:B------:R-:W-:Y:S02]  /*8d50*/  HADD2.F32 R13, -RZ, R28.H1_H1 ;  /* 0x3000001cff0d7230 */ /* 0x000fe40000004100 */
[----:B-1----:R-:W-:-:S02]  /*8d60*/  HADD2.F32 R29, -RZ, R29.H1_H1 ;  /* 0x3000001dff1d7230 */ /* 0x002fc40000004100 */
[--C-:B------:R-:W-:Y:S02]  /*8d70*/  HADD2.F32 R37, -RZ, R30.reuse.H0_H0 ;  /* 0x2000001eff257230 */ /* 0x100fe40000004100 */
[----:B------:R-:W-:Y:S02]  /*8d80*/  HADD2.F32 R15, -RZ, R30.H1_H1 ;  /* 0x3000001eff0f7230 */ /* 0x000fe40000004100 */
        /* <DEDUP_REMOVED lines=11> */
.L_x_1239:
[----:B------:R-:W-:Y:S05]  /*8e40*/  BSYNC B1 ;  /* 0x0000000000017941 */ /* 0x000fea0003800000 */
.L_x_1238:
        /* <DEDUP_REMOVED lines=60> */
.L_x_1250:
        /* <DEDUP_REMOVED lines=16> */
.L_x_1249:
[----:B------:R-:W-:Y:S05]  /*9310*/  BSYNC B2 ;  /* 0x0000000000027941 */ /* 0x000fea0003800000 */
.L_x_1248:
[----:B------:R-:W-:Y:S02]  /*9320*/  IADD3 R34, R34, 0x2, RZ ;  /* 0x0000000222227810 */ /* 0x000fe40007ffe0ff */
.L_x_1247:
[----:B------:R-:W-:Y:S05]  /*9330*/  BSYNC B1 ;  /* 0x0000000000017941 */ /* 0x000fea0003800000 */
.L_x_1246:
[----:B------:R-:W-:-:S13]  /*9340*/  LOP3.LUT P3, RZ, R28, 0xfffffffe, RZ, 0xc0, !PT ;  /* 0xfffffffe1cff7812 */ /* 0x000fda000786c0ff */
[----:B------:R-:W-:Y:S05]  /*9350*/  @!P3 BRA `(.L_x_1237) ;  /* 0x000009500000b947 */ /* 0x000fea0003800000 */
[----:B------:R-:W-:Y:S01]  /*9360*/  LEA R7, R34, UR4, 0x1 ;  /* 0x0000000422077c11 */ /* 0x000fe2000f8e08ff */
[----:B------:R-:W-:Y:S02]  /*9370*/  IMAD.MOV.U32 R13, RZ, RZ, 0xe0 ;  /* 0x000000e0ff0d7424 */ /* 0x000fe400078e00ff */
[----:B------:R-:W-:Y:S02]  /*9380*/  IMAD.MOV.U32 R29, RZ, RZ, RZ ;  /* 0x000000ffff1d7224 */ /* 0x000fe400078e00ff */
[----:B------:R-:W-:Y:S02]  /*9390*/  IMAD R52, R4, -0x2, R7 ;  /* 0xfffffffe04347824 */ /* 0x000fe400078e0207 */
[----:B------:R-:W-:-:S05]  /*93a0*/  IMAD R28, R34, R13, 0x1c0 ;  /* 0x000001c0221c7424 */ /* 0x000fca00078e020d */
.L_x_1257:
        /* <DEDUP_REMOVED lines=16> */
[----:B------:R1:W2:Y:S02]  /*94b0*/  F2I.FTZ.U32.TRUNC.NTZ R13, R30 ;  /* 0x0000001e000d7305 */ /* 0x0002a4000021f000 */
[----:B-1----:R-:W1:Y:S01]  /*94c0*/  LDS.U16 R30, [R53+0x410] ;  /* 0x00041000351e7984 */ /* 0x002e620000000400 */
        /* <DEDUP_REMOVED lines=37> */
.L_x_1253:
[--C-:B-----5:R-:W-:Y:S02]  /*9720*/  HADD2.F32 R31, -RZ, R12.reuse.H0_H0 ;  /* 0x2000000cff1f7230 */ /* 0x120fe40000004100 */
[----:B------:R-:W-:Y:S02]  /*9730*/  HADD2.F32 R41, -RZ, R12.H1_H1 ;  /* 0x3000000cff297230 */ /* 0x000fe40000004100 */
[--C-:B------:R-:W-:Y:S01]  /*9740*/  HADD2.F32 R43, -RZ, R14.reuse.H0_H0 ;  /* 0x2000000eff2b7230 */ /* 0x100fe20000004100 */
[C---:B------:R-:W-:Y:S01]  /*9750*/  FFMA.FTZ R33, R30.reuse, R31, R33 ;  /* 0x0000001f1e217223 */ /* 0x040fe20000010021 */
[----:B------:R-:W-:Y:S01]  /*9760*/  HADD2.F32 R45, -RZ, R14.H1_H1 ;  /* 0x3000000eff2d7230 */ /* 0x000fe20000004100 */
[C---:B------:R-:W-:Y:S01]  /*9770*/  FFMA.FTZ R36, R30.reuse, R41, R36 ;  /* 0x000000291e247223 */ /* 0x040fe20000010024 */
[----:B-1----:R-:W-:Y:S01]  /*9780*/  HADD2.F32 R12, -RZ, R13.H0_H0 ;  /* 0x2000000dff0c7230 */ /* 0x002fe20000004100 */
        /* <DEDUP_REMOVED lines=9> */
.L_x_1252:
[----:B------:R-:W-:Y:S05]  /*9820*/  BSYNC B1 ;  /* 0x0000000000017941 */ /* 0x000fea0003800000 */
.L_x_1251:
        /* <DEDUP_REMOVED lines=50> */
.L_x_1256:
        /* <DEDUP_REMOVED lines=16> */
.L_x_1255:
[----:B------:R-:W-:Y:S05]  /*9c50*/  BSYNC B1 ;  /* 0x0000000000017941 */ /* 0x000fea0003800000 */
.L_x_1254:
[----:B------:R-:W-:Y:S02]  /*9c60*/  IADD3 R34, R34, 0x4, RZ ;  /* 0x0000000422227810 */ /* 0x000fe40007ffe0ff */
[----:B------:R-:W-:Y:S02]  /*9c70*/  IADD3 R29, R29, 0x8, RZ ;  /* 0x000000081d1d7810 */ /* 0x000fe40007ffe0ff */
[----:B------:R-:W-:Y:S02]  /*9c80*/  ISETP.GE.AND P3, PT, R34, R17, PT ;  /* 0x000000112200720c */ /* 0x000fe40003f66270 */
[----:B------:R-:W-:-:S11]  /*9c90*/  IADD3 R28, R28, 0x380, RZ ;  /* 0x000003801c1c7810 */ /* 0x000fd60007ffe0ff */
[----:B------:R-:W-:Y:S05]  /*9ca0*/  @!P3 BRA `(.L_x_1257) ;  /* 0xfffff7000000b947 */ /* 0x000fea000383ffff */
.L_x_1237:
[----:B------:R-:W-:Y:S05]  /*9cb0*/  BSYNC B0 ;  /* 0x0000000000007941 */ /* 0x000fea0003800000 */
.L_x_1236:
        /* <DEDUP_REMOVED lines=36> */
.L_x_1261:
[----:B------:R-:W-:Y:S05]  /*9f00*/  BSYNC B1 ;  /* 0x0000000000017941 */ /* 0x000fea0003800000 */
.L_x_1260:
[----:B0----5:R-:W-:Y:S02]  /*9f10*/  HADD2.F32 R4, -RZ, R13.H0_H0 ;  /* 0x2000000dff047230 */ /* 0x021fe40000004100 */
[----:B------:R-:W-:Y:S02]  /*9f20*/  HADD2.F32 R8, -RZ, R15.H0_H0 ;  /* 0x2000000fff087230 */ /* 0x000fe40000004100 */
        /* <DEDUP_REMOVED lines=14> */
.L_x_1259:
[----:B------:R-:W-:Y:S05]  /*a010*/  BSYNC B0 ;  /* 0x0000000000007941 */ /* 0x000fea0003800000 */
.L_x_1258:
        /* <DEDUP_REMOVED lines=13> */
.L_x_1263:
        /* <DEDUP_REMOVED lines=9> */
[----:B------:R-:W-:Y:S01]  /*a180*/  HADD2.F32 R11, -RZ, R6.H1_H1 ;  /* 0x30000006ff0b7230 */ /* 0x000fe20000004100 */
        /* <DEDUP_REMOVED lines=8> */
[----:B------:R-:W-:-:S02]  /*a210*/  FADD.FTZ R39, R39, R6 ;  /* 0x0000000627277221 */ /* 0x000fc40000010000 */
[----:B------:R-:W-:Y:S02]  /*a220*/  FADD.FTZ R38, R38, R5 ;  /* 0x0000000526267221 */ /* 0x000fe40000010000 */
[----:B------:R-:W-:Y:S02]  /*a230*/  FADD.FTZ R42, R42, R7 ;  /* 0x000000072a2a7221 */ /* 0x000fe40000010000 */
.L_x_1265:
[----:B------:R-:W-:Y:S05]  /*a240*/  BSYNC B0 ;  /* 0x0000000000007941 */ /* 0x000fea0003800000 */
.L_x_1264:
[----:B------:R-:W-:Y:S06]  /*a250*/  BAR.SYNC.DEFER_BLOCKING 0x0 ;  /* 0x0000000000007b1d */ /* 0x000fec0000010000 */
.L_x_1262:
        /* <DEDUP_REMOVED lines=17> */
.L_x_1266:
        /* <DEDUP_REMOVED lines=58> */
.L_x_1064:
[----:B------:R-:W-:Y:S01]  /*a710*/  IMAD.MOV.U32 R84, RZ, RZ, R21 ;  /* 0x000000ffff547224 */ /* 0x000fe200078e0015 */
[----:B------:R-:W-:Y:S01]  /*a720*/  MOV R82, 0xa770 ;  /* 0x0000a77000527802 */ /* 0x000fe20000000f00 */
[----:B------:R-:W-:Y:S02]  /*a730*/  IMAD.MOV.U32 R85, RZ, RZ, 0x10 ;  /* 0x00000010ff557424 */ /* 0x000fe400078e00ff */
[----:B------:R-:W-:Y:S02]  /*a740*/  IMAD.MOV.U32 R94, RZ, RZ, 0x1f ;  /* 0x0000001fff5e7424 */ /* 0x000fe400078e00ff */
[----:B------:R-:W-:Y:S02]  /*a750*/  IMAD.MOV.U32 R99, RZ, RZ, -0x1 ;  /* 0xffffffffff637424 */ /* 0x000fe400078e00ff */
[----:B0-----:R-:W-:Y:S05]  /*a760*/  CALL.REL.NOINC `($__internal_5_$__cuda_sm70_shflsync_bfly_p) ;  /* 0x0000046000007944 */ /* 0x001fea0003c00000 */
[----:B-1----:R-:W-:Y:S01]  /*a770*/  IMAD.MOV.U32 R0, RZ, RZ, R84 ;  /* 0x000000ffff007224 */ /* 0x002fe200078e0054 */
[----:B0-----:R-:W-:Y:S05]  /*a780*/  BRA `(.L_x_1267) ;  /* 0xffff842000007947 */ /* 0x001fea000383ffff */
.L_x_1065:
[----:B------:R-:W-:Y:S01]  /*a790*/  IMAD.MOV.U32 R84, RZ, RZ, R21 ;  /* 0x000000ffff547224 */ /* 0x000fe200078e0015 */
[----:B------:R-:W-:Y:S01]  /*a7a0*/  MOV R82, 0xa7f0 ;  /* 0x0000a7f000527802 */ /* 0x000fe20000000f00 */
[----:B------:R-:W-:-:S02]  /*a7b0*/  IMAD.MOV.U32 R85, RZ, RZ, 0x8 ;  /* 0x00000008ff557424 */ /* 0x000fc400078e00ff */
[----:B------:R-:W-:Y:S02]  /*a7c0*/  IMAD.MOV.U32 R94, RZ, RZ, 0x1f ;  /* 0x0000001fff5e7424 */ /* 0x000fe400078e00ff */
[----:B------:R-:W-:Y:S02]  /*a7d0*/  IMAD.MOV.U32 R99, RZ, RZ, -0x1 ;  /* 0xffffffffff637424 */ /* 0x000fe400078e00ff */
[----:B0-----:R-:W-:Y:S05]  /*a7e0*/  CALL.REL.NOINC `($__internal_5_$__cuda_sm70_shflsync_bfly_p) ;  /* 0x000003e000007944 */ /* 0x001fea0003c00000 */
[----:B-1----:R-:W-:Y:S01]  /*a7f0*/  FADD.FTZ R21, R21, R84 ;  /* 0x0000005415157221 */ /* 0x002fe20000010000 */
[----:B------:R-:W-:Y:S01]  /*a800*/  MOV R82, 0xa860 ;  /* 0x0000a86000527802 */ /* 0x000fe20000000f00 */
[----:B0-----:R-:W-:Y:S02]  /*a810*/  IMAD.MOV.U32 R85, RZ, RZ, 0x4 ;  /* 0x00000004ff557424 */ /* 0x001fe400078e00ff */
[----:B------:R-:W-:Y:S02]  /*a820*/  IMAD.MOV.U32 R94, RZ, RZ, 0x1f ;  /* 0x0000001fff5e7424 */ /* 0x000fe400078e00ff */
[----:B------:R-:W-:Y:S02]  /*a830*/  IMAD.MOV.U32 R99, RZ, RZ, -0x1 ;  /* 0xffffffffff637424 */ /* 0x000fe400078e00ff */
[----:B------:R-:W-:-:S02]  /*a840*/  IMAD.MOV.U32 R84, RZ, RZ, R21 ;  /* 0x000000ffff547224 */ /* 0x000fc400078e0015 */
[----:B------:R-:W-:Y:S05]  /*a850*/  CALL.REL.NOINC `($__internal_5_$__cuda_sm70_shflsync_bfly_p) ;  /* 0x0000037000007944 */ /* 0x000fea0003c00000 */
[----:B-1----:R-:W-:Y:S01]  /*a860*/  FADD.FTZ R21, R21, R84 ;  /* 0x0000005415157221 */ /* 0x002fe20000010000 */
[----:B------:R-:W-:Y:S01]  /*a870*/  MOV R82, 0xa8d0 ;  /* 0x0000a8d000527802 */ /* 0x000fe20000000f00 */
[----:B0-----:R-:W-:-:S02]  /*a880*/  IMAD.MOV.U32 R85, RZ, RZ, 0x2 ;  /* 0x00000002ff557424 */ /* 0x001fc400078e00ff */
[----:B------:R-:W-:Y:S02]  /*a890*/  IMAD.MOV.U32 R94, RZ, RZ, 0x1f ;  /* 0x0000001fff5e7424 */ /* 0x000fe400078e00ff */
[----:B------:R-:W-:Y:S02]  /*a8a0*/  IMAD.MOV.U32 R99, RZ, RZ, -0x1 ;  /* 0xffffffffff637424 */ /* 0x000fe400078e00ff */
[----:B------:R-:W-:Y:S02]  /*a8b0*/  IMAD.MOV.U32 R84, RZ, RZ, R21 ;  /* 0x000000ffff547224 */ /* 0x000fe400078e0015 */
[----:B------:R-:W-:Y:S05]  /*a8c0*/  CALL.REL.NOINC `($__internal_5_$__cuda_sm70_shflsync_bfly_p) ;  /* 0x0000030000007944 */ /* 0x000fea0003c00000 */
[----:B-1----:R-:W-:Y:S01]  /*a8d0*/  FADD.FTZ R4, R21, R84 ;  /* 0x0000005415047221 */ /* 0x002fe20000010000 */
[----:B------:R-:W-:Y:S01]  /*a8e0*/  MOV R82, 0xa940 ;  /* 0x0000a94000527802 */ /* 0x000fe20000000f00 */
[----:B0-----:R-:W-:Y:S02]  /*a8f0*/  IMAD.MOV.U32 R85, RZ, RZ, 0x1 ;  /* 0x00000001ff557424 */ /* 0x001fe400078e00ff */
[----:B------:R-:W-:Y:S02]  /*a900*/  IMAD.MOV.U32 R94, RZ, RZ, 0x1f ;  /* 0x0000001fff5e7424 */ /* 0x000fe400078e00ff */
[----:B------:R-:W-:-:S02]  /*a910*/  IMAD.MOV.U32 R99, RZ, RZ, -0x1 ;  /* 0xffffffffff637424 */ /* 0x000fc400078e00ff */
[----:B------:R-:W-:Y:S02]  /*a920*/  IMAD.MOV.U32 R84, RZ, RZ, R4 ;  /* 0x000000ffff547224 */ /* 0x000fe400078e0004 */
[----:B------:R-:W-:Y:S05]  /*a930*/  CALL.REL.NOINC `($__internal_5_$__cuda_sm70_shflsync_bfly_p) ;  /* 0x0000029000007944 */ /* 0x000fea0003c00000 */
[----:B-1----:R-:W-:Y:S01]  /*a940*/  IMAD.MOV.U32 R5, RZ, RZ, R84 ;  /* 0x000000ffff057224 */ /* 0x002fe200078e0054 */
[----:B0-----:R-:W-:Y:S05]  /*a950*/  BRA `(.L_x_1268) ;  /* 0xffff82e000007947 */ /* 0x001fea000383ffff */
.L_x_1199:
[----:B------:R-:W-:Y:S01]  /*a960*/  IMAD.MOV.U32 R84, RZ, RZ, R129 ;  /* 0x000000ffff547224 */ /* 0x000fe200078e0081 */
[----:B------:R-:W-:Y:S01]  /*a970*/  MOV R82, 0xa9c0 ;  /* 0x0000a9c000527802 */ /* 0x000fe20000000f00 */
[----:B------:R-:W-:Y:S02]  /*a980*/  IMAD.MOV.U32 R85, RZ, RZ, 0x2 ;  /* 0x00000002ff557424 */ /* 0x000fe400078e00ff */
[----:B------:R-:W-:Y:S02]  /*a990*/  IMAD.MOV.U32 R94, RZ, RZ, 0x1f ;  /* 0x0000001fff5e7424 */ /* 0x000fe400078e00ff */
[----:B------:R-:W-:Y:S02]  /*a9a0*/  IMAD.MOV.U32 R99, RZ, RZ, -0x1 ;  /* 0xffffffffff637424 */ /* 0x000fe400078e00ff */
[----:B------:R-:W-:Y:S05]  /*a9b0*/  CALL.REL.NOINC `($__internal_5_$__cuda_sm70_shflsync_bfly_p) ;  /* 0x0000021000007944 */ /* 0x000fea0003c00000 */
[----:B-1----:R-:W-:Y:S01]  /*a9c0*/  IMAD.MOV.U32 R82, RZ, RZ, R84 ;  /* 0x000000ffff527224 */ /* 0x002fe200078e0054 */
[----:B0-----:R-:W-:Y:S05]  /*a9d0*/  BRA `(.L_x_1269) ;  /* 0xffffc67000007947 */ /* 0x001fea000383ffff */
.L_x_1200:
[----:B------:R-:W-:Y:S01]  /*a9e0*/  IMAD.MOV.U32 R84, RZ, RZ, R129 ;  /* 0x000000ffff547224 */ /* 0x000fe200078e0081 */
[----:B------:R-:W-:Y:S01]  /*a9f0*/  MOV R82, 0xaa40 ;  /* 0x0000aa4000527802 */ /* 0x000fe20000000f00 */
[----:B------:R-:W-:-:S02]  /*aa00*/  IMAD.MOV.U32 R85, RZ, RZ, 0x1 ;  /* 0x00000001ff557424 */ /* 0x000fc400078e00ff */
[----:B------:R-:W-:Y:S02]  /*aa10*/  IMAD.MOV.U32 R94, RZ, RZ, 0x1f ;  /* 0x0000001fff5e7424 */ /* 0x000fe400078e00ff */
[----:B------:R-:W-:Y:S02]  /*aa20*/  IMAD.MOV.U32 R99, RZ, RZ, -0x1 ;  /* 0xffffffffff637424 */ /* 0x000fe400078e00ff */
[----:B------:R-:W-:Y:S05]  /*aa30*/  CALL.REL.NOINC `($__internal_5_$__cuda_sm70_shflsync_bfly_p) ;  /* 0x0000019000007944 */ /* 0x000fea0003c00000 */
[----:B-1----:R-:W-:Y:S01]  /*aa40*/  IMAD.MOV.U32 R82, RZ, RZ, R84 ;  /* 0x000000ffff527224 */ /* 0x002fe200078e0054 */
[----:B0-----:R-:W-:Y:S05]  /*aa50*/  BRA `(.L_x_1270) ;  /* 0xffffc62000007947 */ /* 0x001fea000383ffff */
.L_x_1204:
        /* <DEDUP_REMOVED lines=8> */
.L_x_1205:
[----:B------:R-:W-:Y:S01]  /*aae0*/  IMAD.MOV.U32 R84, RZ, RZ, R5 ;  /* 0x000000ffff547224 */ /* 0x000fe200078e0005 */
[----:B------:R-:W-:Y:S01]  /*aaf0*/  MOV R82, 0xab40 ;  /* 0x0000ab4000527802 */ /* 0x000fe20000000f00 */
[----:B------:R-:W-:-:S02]  /*ab00*/  IMAD.MOV.U32 R85, RZ, RZ, 0x8 ;  /* 0x00000008ff557424 */ /* 0x000fc400078e00ff */
[----:B------:R-:W-:Y:S02]  /*ab10*/  IMAD.MOV.U32 R94, RZ, RZ, 0x1f ;  /* 0x0000001fff5e7424 */ /* 0x000fe400078e00ff */
[----:B------:R-:W-:Y:S02]  /*ab20*/  IMAD.MOV.U32 R99, RZ, RZ, -0x1 ;  /* 0xffffffffff637424 */ /* 0x000fe400078e00ff */
[----:B0-----:R-:W-:Y:S05]  /*ab30*/  CALL.REL.NOINC `($__internal_5_$__cuda_sm70_shflsync_bfly_p) ;  /* 0x0000009000007944 */ /* 0x001fea0003c00000 */
[----:B-1----:R-:W-:Y:S01]  /*ab40*/  FMNMX.FTZ R3, R5, R84, !PT ;  /* 0x0000005405037209 */ /* 0x002fe20007810000 */
[----:B0-----:R-:W-:Y:S01]  /*ab50*/  IMAD.MOV.U32 R85, RZ, RZ, 0x4 ;  /* 0x00000004ff557424 */ /* 0x001fe200078e00ff */
[----:B------:R-:W-:Y:S01]  /*ab60*/  MOV R82, 0xabb0 ;  /* 0x0000abb000527802 */ /* 0x000fe20000000f00 */
[----:B------:R-:W-:Y:S02]  /*ab70*/  IMAD.MOV.U32 R94, RZ, RZ, 0x1f ;  /* 0x0000001fff5e7424 */ /* 0x000fe400078e00ff */
[----:B------:R-:W-:Y:S02]  /*ab80*/  IMAD.MOV.U32 R99, RZ, RZ, -0x1 ;  /* 0xffffffffff637424 */ /* 0x000fe400078e00ff */
[----:B------:R-:W-:Y:S02]  /*ab90*/  IMAD.MOV.U32 R84, RZ, RZ, R3 ;  /* 0x000000ffff547224 */ /* 0x000fe400078e0003 */
[----:B------:R-:W-:Y:S05]  /*aba0*/  CALL.REL.NOINC `($__internal_5_$__cuda_sm70_shflsync_bfly_p) ;  /* 0x0000002000007944 */ /* 0x000fea0003c00000 */
[----:B-1----:R-:W-:Y:S01]  /*abb0*/  IMAD.MOV.U32 R6, RZ, RZ, R84 ;  /* 0x000000ffff067224 */ /* 0x002fe200078e0054 */
[----:B0-----:R-:W-:Y:S05]  /*abc0*/  BRA `(.L_x_1272) ;  /* 0xffffc77000007947 */ /* 0x001fea000383ffff */
        .weak           $__internal_5_$__cuda_sm70_shflsync_bfly_p
        .type           $__internal_5_$__cuda_sm70_shflsync_bfly_p,@function
        .size           $__internal_5_$__cuda_sm70_shflsync_bfly_p,(.L_x_4311 - $__internal_5_$__cuda_sm70_shflsync_bfly_p)
$__internal_5_$__cuda_sm70_shflsync_bfly_p:
[----:B------:R-:W-:Y:S01]  /*abd0*/  IMAD.MOV.U32 R83, RZ, RZ, 0x0 ;  /* 0x00000000ff537424 */ /* 0x000fe200078e00ff */
[----:B------:R-:W-:Y:S04]  /*abe0*/  WARPSYNC R99 ;  /* 0x0000006300007348 */ /* 0x000fe80003800000 */
[----:B------:R0:W1:Y:S01]  /*abf0*/  SHFL.BFLY PT, R84, R84, R85, R94 ;  /* 0x0c00005554547389 */ /* 0x00006200000e005e */
[----:B------:R-:W-:Y:S05]  /*ac00*/  RET.REL.NODEC R82 `(_ZN4mmha33masked_multihead_attention_kernelItLi224ELi256ELi4ELi32ELi64ELb1ELb0EEEv26Multihead_attention_paramsIT_XT5_EE) ;  /* 0xffff53f052007950 */ /* 0x000fea0003c3ffff */
.L_x_1273:
        /* <DEDUP_REMOVED lines=15> */
.L_x_4311:


//--------------------- .text._ZN4mmha33masked_multihead_attention_kernelIfLi224ELi256ELi1ELi64ELi256ELb1ELb1EEEv26Multihead_attention_paramsIT_XT5_EE --------------------------
	.section	.text._ZN4mmha33masked_multihead_attention_kernelIfLi224ELi256ELi1ELi64ELi256ELb1ELb1EEEv26Multihead_attention_paramsIT_XT5_EE,"ax",@progbits
	.sectioninfo	@"SHI_REGISTERS=255"
	.align	128
        .global         _ZN4mmha33masked_multihead_attention_kernelIfLi224ELi256ELi1ELi64ELi256ELb1ELb1EEEv26Multihead_attention_paramsIT_XT5_EE
        .type           _ZN4mmha33masked_multihead_attention_kernelIfLi224ELi256ELi1ELi64ELi256ELb1ELb1EEEv26Multihead_attention_paramsIT_XT5_EE,@function
        .size           _ZN4mmha33masked_multihead_attention_kernelIfLi224ELi256ELi1ELi64ELi256ELb1ELb1EEEv26Multihead_attention_paramsIT_XT5_EE,(.L_x_4332 - _ZN4mmha33masked_multihead_attention_kernelIfLi224ELi256ELi1ELi64ELi256ELb1ELb1EEEv26Multihead_attention_paramsIT_XT5_EE)
        .other          _ZN4mmha33masked_multihead_attention_kernelIfLi224ELi256ELi1ELi64ELi256ELb1ELb1EEEv26Multihead_attention_paramsIT_XT5_EE,@"STO_CUDA_ENTRY STV_DEFAULT"
_ZN4mmha33masked_multihead_attention_kernelIfLi224ELi256ELi1ELi64ELi256ELb1ELb1EEEv26Multihead_attention_paramsIT_XT5_EE:
.text._ZN4mmha33masked_multihead_attention_kernelIfLi224ELi256ELi1ELi64ELi256ELb1ELb1EEEv26Multihead_attention_paramsIT_XT5_EE:
[----:B------:R-:W-:Y:S02]  /*0000*/  MOV R1, c[0x0][0x28] ;  /* 0x00000a0000017a02 */ /* 0x000fe40000000f00 */
        /* <DEDUP_REMOVED lines=11> */
.L_x_1274:
[----:B------:R-:W-:Y:S01]  /*00c0*/  IABS R5, c[0x0][0x1d0] ;  /* 0x0000740000057a13 */ /* 0x000fe20000000000 */
[----:B------:R-:W-:Y:S01]  /*00d0*/  IMAD.MOV.U32 R14, RZ, RZ, 0x4 ;  /* 0x00000004ff0e7424 */ /* 0x000fe200078e00ff */
[----:B0-----:R-:W-:Y:S02]  /*00e0*/  IABS R6, R17 ;  /* 0x0000001100067213 */ /* 0x001fe40000000000 */
[----:B------:R-:W0:Y:S08]  /*00f0*/  I2F.RP R0, R5 ;  /* 0x0000000500007306 */ /* 0x000e300000209400 */
[----:B0-----:R-:W0:Y:S02]  /*0100*/  MUFU.RCP R0, R0 ;  /* 0x0000000000007308 */ /* 0x001e240000001000 */
[----:B0-----:R-:W-:-:S06]  /*0110*/  IADD3 R2, R0, 0xffffffe, RZ ;  /* 0x0ffffffe00027810 */ /* 0x001fcc0007ffe0ff */
[----:B------:R0:W1:Y:S02]  /*0120*/  F2I.FTZ.U32.TRUNC.NTZ R3, R2 ;  /* 0x0000000200037305 */ /* 0x000064000021f000 */
[----:B0-----:R-:W-:Y:S01]  /*0130*/  HFMA2.MMA R2, -RZ, RZ, 0, 0 ;  /* 0x00000000ff027435 */ /* 0x001fe200000001ff */
[----:B-1----:R-:W-:-:S05]  /*0140*/  IADD3 R4, RZ, -R3, RZ ;  /* 0x80000003ff047210 */ /* 0x002fca0007ffe0ff */
[----:B------:R-:W-:-:S04]  /*0150*/  IMAD R7, R4, R5, RZ ;  /* 0x0000000504077224 */ /* 0x000fc800078e02ff */
[----:B------:R-:W-:-:S06]  /*0160*/  IMAD.HI.U32 R3, R3, R7, R2 ;  /* 0x0000000703037227 */ /* 0x000fcc00078e0002 */
[----:B------:R-:W-:Y:S01]  /*0170*/  IMAD.HI.U32 R4, R3, R6, RZ ;  /* 0x0000000603047227 */ /* 0x000fe200078e00ff */
[----:B------:R-:W-:-:S03]  /*0180*/  ISETP.NE.U32.AND P0, PT, RZ, c[0x0][0x240], PT ;  /* 0x00009000ff007a0c */ /* 0x000fc60003f05070 */
[----:B------:R-:W-:Y:S01]  /*0190*/  IMAD.WIDE R2, R17, R14, c[0x0][0x278] ;  /* 0x00009e0011027625 */ /* 0x000fe200078e020e */
[----:B------:R-:W-:-:S05]  /*01a0*/  IADD3 R0, -R4, RZ, RZ ;  /* 0x000000ff04007210 */ /* 0x000fca0007ffe1ff */
[C---:B------:R-:W-:Y:S01]  /*01b0*/  IMAD R0, R5.reuse, R0, R6 ;  /* 0x0000000005007224 */ /* 0x040fe200078e0206 */
[----:B------:R-:W-:Y:S01]  /*01c0*/  ISETP.NE.AND.EX P0, PT, RZ, c[0x0][0x244], PT, P0 ;  /* 0x00009100ff007a0c */ /* 0x000fe20003f05300 */
[----:B------:R0:W2:Y:S03]  /*01d0*/  LDG.E R3, [R2.64] ;  /* 0x0000002402037981 */ /* 0x0000a6000c1e1900 */
[----:B------:R-:W-:-:S13]  /*01e0*/  ISETP.GT.U32.AND P2, PT, R5, R0, PT ;  /* 0x000000000500720c */ /* 0x000fda0003f44070 */
[----:B------:R-:W-:-:S04]  /*01f0*/  @!P2 IADD3 R0, R0, -R5, RZ ;  /* 0x800000050000a210 */ /* 0x000fc80007ffe0ff */
[----:B------:R-:W-:Y:S02]  /*0200*/  ISETP.GE.U32.AND P1, PT, R0, R5, PT ;  /* 0x000000050000720c */ /* 0x000fe40003f26070 */
[----:B------:R-:W-:Y:S02]  /*0210*/  LOP3.LUT R0, R17, c[0x0][0x1d0], RZ, 0x3c, !PT ;  /* 0x0000740011007a12 */ /* 0x000fe400078e3cff */
[----:B------:R-:W-:Y:S02]  /*0220*/  @!P2 IADD3 R4, R4, 0x1, RZ ;  /* 0x000000010404a810 */ /* 0x000fe40007ffe0ff */
[----:B------:R-:W-:Y:S02]  /*0230*/  ISETP.GE.AND P3, PT, R0, RZ, PT ;  /* 0x000000ff0000720c */ /* 0x000fe40003f66270 */
[----:B------:R-:W-:Y:S02]  /*0240*/  ISETP.NE.AND P2, PT, RZ, c[0x0][0x1d0], PT ;  /* 0x00007400ff007a0c */ /* 0x000fe40003f45270 */
[----:B------:R-:W-:-:S03]  /*0250*/  ISETP.EQ.AND P4, PT, RZ, c[0x0][0x1ec], P0 ;  /* 0x00007b00ff007a0c */ /* 0x000fc60000782270 */
[----:B------:R-:W-:-:S04]  /*0260*/  @P1 IADD3 R4, R4, 0x1, RZ ;  /* 0x0000000104041810 */ /* 0x000fc80007ffe0ff */
[----:B------:R-:W-:Y:S01]  /*0270*/  MOV R16, R4 ;  /* 0x0000000400107202 */ /* 0x000fe20000000f00 */
[----:B0-----:R-:W-:-:S03]  /*0280*/  HFMA2.MMA R2, -RZ, RZ, 0, 0 ;  /* 0x00000000ff027435 */ /* 0x001fc600000001ff */
[----:B------:R-:W-:Y:S02]  /*0290*/  @!P3 IADD3 R16, -R16, RZ, RZ ;  /* 0x000000ff1010b210 */ /* 0x000fe40007ffe1ff */
[----:B------:R-:W-:-:S05]  /*02a0*/  @!P2 LOP3.LUT R16, RZ, c[0x0][0x1d0], RZ, 0x33, !PT ;  /* 0x00007400ff10aa12 */ /* 0x000fca00078e33ff */
[----:B------:R-:W-:-:S05]  /*02b0*/  @P4 IMAD.WIDE R4, R16, R14, c[0x0][0x240] ;  /* 0x0000900010044625 */ /* 0x000fca00078e020e */
[----:B------:R-:W3:Y:S01]  /*02c0*/  @P4 LDG.E R2, [R4.64] ;  /* 0x0000002404024981 */ /* 0x000ee2000c1e1900 */
[----:B------:R-:W-:-:S03]  /*02d0*/  ISETP.NE.U32.AND P1, PT, RZ, c[0x0][0x1f8], PT ;  /* 0x00007e00ff007a0c */ /* 0x000fc60003f25070 */
[----:B------:R-:W0:Y:S01]  /*02e0*/  S2R R52, SR_TID.X ;  /* 0x0000000000347919 */ /* 0x000e220000002100 */
[----:B------:R-:W-:-:S03]  /*02f0*/  ISETP.NE.AND.EX P1, PT, RZ, c[0x0][0x1fc], PT, P1 ;  /* 0x00007f00ff007a0c */ /* 0x000fc60003f25310 */
[----:B------:R-:W1:Y:S01]  /*0300*/  S2R R40, SR_CTAID.X ;  /* 0x0000000000287919 */ /* 0x000e620000002500 */
[----:B------:R-:W-:Y:S01]  /*0310*/  SHF.R.S32.HI R6, RZ, 0x1f, R17 ;  /* 0x0000001fff067819 */ /* 0x000fe20000011411 */
[----:B------:R-:W-:-:S08]  /*0320*/  IMAD.MOV.U32 R41, RZ, RZ, RZ ;  /* 0x000000ffff297224 */ /* 0x000fd000078e00ff */
[----:B------:R-:W-:-:S04]  /*0330*/  @P1 LEA R10, P3, R17, c[0x0][0x1f8], 0x2 ;  /* 0x00007e00110a1a11 */ /* 0x000fc800078610ff */
[----:B------:R-:W-:-:S05]  /*0340*/  @P1 LEA.HI.X R11, R17, c[0x0][0x1fc], R6, 0x2, P3 ;  /* 0x00007f00110b1a11 */ /* 0x000fca00018f1406 */
[----:B------:R-:W4:Y:S01]  /*0350*/  @P1 LDG.E R41, [R10.64] ;  /* 0x000000240a291981 */ /* 0x000f22000c1e1900 */
[C---:B0-----:R-:W-:Y:S02]  /*0360*/  ISETP.LT.AND P2, PT, R52.reuse, 0x40, P4 ;  /* 0x000000403400780c */ /* 0x041fe40002741270 */
[----:B------:R-:W-:Y:S01]  /*0370*/  SHF.L.U32 R42, R52, 0x2, RZ ;  /* 0x00000002342a7819 */ /* 0x000fe200000006ff */
[----:B-1----:R-:W-:-:S04]  /*0380*/  IMAD R8, R17, c[0x0][0x1d8], R40 ;  /* 0x0000760011087a24 */ /* 0x002fc800078e0228 */
[----:B------:R-:W-:Y:S01]  /*0390*/  IMAD R252, R8, 0xe0, RZ ;  /* 0x000000e008fc7824 */ /* 0x000fe200078e02ff */
[----:B------:R-:W-:Y:S02]  /*03a0*/  IABS R15, c[0x0][0x1d4] ;  /* 0x00007500000f7a13 */ /* 0x000fe40000000000 */
[----:B------:R-:W-:Y:S02]  /*03b0*/  ISETP.GT.AND P5, PT, R52, 0x37, PT ;  /* 0x000000373400780c */ /* 0x000fe40003fa4270 */
[----:B------:R-:W0:Y:S01]  /*03c0*/  R2UR UR7, R15 ;  /* 0x000000000f0773c2 */ /* 0x000e2200000e0000 */
[----:B------:R-:W-:Y:S01]  /*03d0*/  IADD3 R18, R252, R42, RZ ;  /* 0x0000002afc127210 */ /* 0x000fe20007ffe0ff */
[----:B------:R-:W-:Y:S01]  /*03e0*/  CS2R R24, SRZ ;  /* 0x0000000000187805 */ /* 0x000fe2000001ff00 */
[----:B------:R-:W-:Y:S01]  /*03f0*/  CS2R R26, SRZ ;  /* 0x00000000001a7805 */ /* 0x000fe2000001ff00 */
[----:B------:R-:W-:Y:S01]  /*0400*/  UMOV UR4, URZ ;  /* 0x0000003f00047c82 */ /* 0x000fe20008000000 */
[----:B---3--:R-:W-:-:S04]  /*0410*/  @P2 IMAD R4, R2, c[0x0][0x1d8], R40 ;  /* 0x0000760002042a24 */ /* 0x008fc800078e0228 */
[----:B------:R-:W-:-:S04]  /*0420*/  @P2 IMAD R8, R4, 0xe0, R42 ;  /* 0x000000e004082824 */ /* 0x000fc800078e022a */
[----:B------:R-:W-:-:S05]  /*0430*/  @P2 IMAD.WIDE R8, R8, R14, c[0x0][0x230] ;  /* 0x00008c0008082625 */ /* 0x000fca00078e020e */
[----:B------:R1:W5:Y:S01]  /*0440*/  @P2 LDG.E.128 R36, [R8.64] ;  /* 0x0000002408242981 */ /* 0x000362000c1e1d00 */
[----:B--2---:R-:W2:Y:S02]  /*0450*/  R2UR UR40, R3 ;  /* 0x00000000032873c2 */ /* 0x004ea400000e0000 */
[----:B--2---:R-:W-:-:S06]  /*0460*/  UIADD3 UR39, UR40, -0x1, URZ ;  /* 0xffffffff28277890 */ /* 0x004fcc000fffe03f */
[----:B------:R-:W-:-:S04]  /*0470*/  MOV R3, UR39 ;  /* 0x0000002700037c02 */ /* 0x000fc80008000f00 */
[----:B------:R-:W-:-:S05]  /*0480*/  @!P5 SHF.L.U32 R3, R3, 0x2, RZ ;  /* 0x000000020303d819 */ /* 0x000fca00000006ff */
[----:B------:R-:W-:-:S04]  /*0490*/  @!P5 IMAD R3, R18, c[0x0][0x1d4], R3 ;  /* 0x000075001203da24 */ /* 0x000fc800078e0203 */
[----:B------:R-:W-:Y:S02]  /*04a0*/  @!P5 IMAD.WIDE R4, R3, R14, c[0x0][0x198] ;  /* 0x000066000304d625 */ /* 0x000fe400078e020e */
[----:B0-----:R-:W0:Y:S03]  /*04b0*/  I2F.RP R3, UR7 ;  /* 0x0000000700037d06 */ /* 0x001e260008209400 */
[----:B------:R2:W5:Y:S05]  /*04c0*/  @!P5 LDG.E.128 R24, [R4.64] ;  /* 0x000000240418d981 */ /* 0x00056a000c1e1d00 */
[----:B0-----:R-:W0:Y:S02]  /*04d0*/  MUFU.RCP R3, R3 ;  /* 0x0000000300037308 */ /* 0x001e240000001000 */
[----:B0-----:R-:W-:-:S06]  /*04e0*/  IADD3 R12, R3, 0xffffffe, RZ ;  /* 0x0ffffffe030c7810 */ /* 0x001fcc0007ffe0ff */
[----:B------:R-:W0:Y:S01]  /*04f0*/  F2I.FTZ.U32.TRUNC.NTZ R12, R12 ;  /* 0x0000000c000c7305 */ /* 0x000e22000021f000 */
[----:B--2---:R-:W-:Y:S01]  /*0500*/  IABS R4, UR39 ;  /* 0x0000002700047c13 */ /* 0x004fe20008000000 */
[----:B0-----:R-:W0:Y:S08]  /*0510*/  R2UR UR5, R12 ;  /* 0x000000000c0573c2 */ /* 0x001e3000000e0000 */
[----:B------:R-:W2:Y:S01]  /*0520*/  R2UR UR38, R4 ;  /* 0x00000000042673c2 */ /* 0x000ea200000e0000 */
[----:B0-----:R-:W-:-:S04]  /*0530*/  UIADD3 UR6, URZ, -UR5, URZ ;  /* 0x800000053f067290 */ /* 0x001fc8000fffe03f */
[----:B------:R-:W-:-:S04]  /*0540*/  UIMAD UR6, UR6, UR7, URZ ;  /* 0x00000007060672a4 */ /* 0x000fc8000f8e023f */
[----:B------:R-:W-:-:S04]  /*0550*/  UIMAD.WIDE.U32 UR4, UR5, UR6, UR4 ;  /* 0x00000006050472a5 */ /* 0x000fc8000f8e0004 */
[----:B--2---:R-:W-:-:S04]  /*0560*/  UIMAD.WIDE.U32 UR4, UR5, UR38, URZ ;  /* 0x00000026050472a5 */ /* 0x004fc8000f8e003f */
[----:B------:R-:W-:-:S04]  /*0570*/  UIADD3 UR5, -UR5, URZ, URZ ;  /* 0x0000003f05057290 */ /* 0x000fc8000fffe13f */
[----:B------:R-:W-:-:S04]  /*0580*/  UIMAD UR38, UR7, UR5, UR38 ;  /* 0x00000005072672a4 */ /* 0x000fc8000f8e0226 */
[----:B------:R-:W-:Y:S01]  /*0590*/  UISETP.GT.U32.AND UP0, UPT, UR7, UR38, UPT ;  /* 0x000000260700728c */ /* 0x000fe2000bf04070 */
[----:B------:R-:W-:Y:S01]  /*05a0*/  ISETP.EQ.U32.AND P0, PT, RZ, c[0x0][0x170], PT ;  /* 0x00005c00ff007a0c */ /* 0x000fe20003f02070 */
[----:B------:R1:W-:Y:S09]  /*05b0*/  STL [R1+0x794], R16 ;  /* 0x0007941001007387 */ /* 0x0003f20000100800 */
[----:B------:R-:W-:Y:S01]  /*05c0*/  @!UP0 UIADD3 UR38, UR38, -UR7, URZ ;  /* 0x8000000726268290 */ /* 0x000fe2000fffe03f */
[----:B------:R-:W-:-:S03]  /*05d0*/  ISETP.EQ.OR.EX P0, PT, RZ, c[0x0][0x174], P5, P0 ;  /* 0x00005d00ff007a0c */ /* 0x000fc60002f02700 */
[----:B------:R-:W-:Y:S01]  /*05e0*/  UISETP.GT.U32.AND UP1, UPT, UR7, UR38, UPT ;  /* 0x000000260700728c */ /* 0x000fe2000bf24070 */
[----:B------:R1:W-:Y:S01]  /*05f0*/  STL [R1+0x790], R42 ;  /* 0x0007902a01007387 */ /* 0x0003e20000100800 */
[----:B------:R-:W-:-:S03]  /*0600*/  IMAD R0, R40, 0xe0, RZ ;  /* 0x000000e028007824 */ /* 0x000fc600078e02ff */
[----:B----4-:R1:W-:Y:S01]  /*0610*/  STL [R1+0x77c], R41 ;  /* 0x00077c2901007387 */ /* 0x0103e20000100800 */
[----:B------:R-:W-:Y:S01]  /*0620*/  ULDC UR4, c[0x0][0x1d4] ;  /* 0x0000750000047ab9 */ /* 0x000fe20000000800 */
[----:B------:R-:W-:Y:S01]  /*0630*/  IMAD.IADD R13, R0, 0x1, R42 ;  /* 0x00000001000d7824 */ /* 0x000fe200078e022a */
[----:B------:R-:W-:-:S03]  /*0640*/  UISETP.GE.AND UP0, UPT, UR39, URZ, UPT ;  /* 0x0000003f2700728c */ /* 0x000fc6000bf06270 */
[----:B------:R-:W-:Y:S02]  /*0650*/  @!UP1 UIADD3 UR38, UR38, -UR7, URZ ;  /* 0x8000000726269290 */ /* 0x000fe4000fffe03f */
[----:B------:R-:W-:Y:S01]  /*0660*/  UISETP.NE.AND UP1, UPT, URZ, UR4, UPT ;  /* 0x000000043f00728c */ /* 0x000fe2000bf25270 */
[----:B------:R-:W-:Y:S01]  /*0670*/  CS2R R20, SRZ ;  /* 0x0000000000147805 */ /* 0x000fe2000001ff00 */
[----:B------:R-:W-:Y:S01]  /*0680*/  CS2R R22, SRZ ;  /* 0x0000000000167805 */ /* 0x000fe2000001ff00 */
[----:B------:R-:W-:Y:S01]  /*0690*/  @!P0 IMAD.WIDE R6, R13, R14, c[0x0][0x170] ;  /* 0x00005c000d068625 */ /* 0x000fe200078e020e */
[----:B------:R-:W-:Y:S02]  /*06a0*/  BSSY B0, `(.L_x_1275) ;  /* 0x0000023000007945 */ /* 0x000fe40003800000 */
[----:B------:R-:W-:Y:S01]  /*06b0*/  @!UP0 UIADD3 UR38, -UR38, URZ, URZ ;  /* 0x0000003f26268290 */ /* 0x000fe2000fffe13f */
[----:B------:R-:W-:Y:S01]  /*06c0*/  IMAD R3, R17, c[0x0][0x1c8], R0 ;  /* 0x0000720011037a24 */ /* 0x000fe200078e0200 */
[----:B------:R1:W5:Y:S01]  /*06d0*/  @!P0 LDG.E.128 R20, [R6.64] ;  /* 0x0000002406148981 */ /* 0x000362000c1e1d00 */
[----:B------:R-:W-:-:S02]  /*06e0*/  ISETP.NE.AND P0, PT, RZ, c[0x0][0x1c8], PT ;  /* 0x00007200ff007a0c */ /* 0x000fc40003f05270 */
[----:B------:R-:W-:Y:S01]  /*06f0*/  @!UP1 ULOP3.LUT UR38, URZ, UR4, URZ, 0x33, !UPT ;  /* 0x000000043f269292 */ /* 0x000fe2000f8e333f */
[----:B------:R-:W-:Y:S01]  /*0700*/  P2R R248, PR, RZ, 0x10 ;  /* 0x00000010fff87803 */ /* 0x000fe20000000000 */
[----:B------:R-:W-:Y:S01]  /*0710*/  CS2R R32, SRZ ;  /* 0x0000000000207805 */ /* 0x000fe2000001ff00 */
[----:B------:R-:W-:Y:S01]  /*0720*/  ISETP.NE.AND P4, PT, RZ, c[0x0][0x1ec], PT ;  /* 0x00007b00ff007a0c */ /* 0x000fe20003f85270 */
[----:B------:R-:W-:Y:S01]  /*0730*/  CS2R R34, SRZ ;  /* 0x0000000000227805 */ /* 0x000fe2000001ff00 */
[----:B------:R-:W-:Y:S01]  /*0740*/  SEL R3, R252, R3, !P0 ;  /* 0x00000003fc037207 */ /* 0x000fe20004000000 */
[----:B------:R-:W-:Y:S05]  /*0750*/  @P5 BRA `(.L_x_1276) ;  /* 0x0000017000005947 */ /* 0x000fea0003800000 */
[----:B------:R-:W-:Y:S02]  /*0760*/  MOV R0, c[0x0][0x258] ;  /* 0x0000960000007a02 */ /* 0x000fe40000000f00 */
[----:B------:R-:W-:Y:S02]  /*0770*/  IADD3 R3, R3, R42, RZ ;  /* 0x0000002a03037210 */ /* 0x000fe40007ffe0ff */
[----:B------:R-:W-:-:S13]  /*0780*/  ISETP.NE.AND P0, PT, R0, 0x2, PT ;  /* 0x000000020000780c */ /* 0x000fda0003f05270 */
[----:B-1----:R-:W-:-:S04]  /*0790*/  @!P0 IADD3 R8, P1, R3, c[0x0][0x168], RZ ;  /* 0x00005a0003088a10 */ /* 0x002fc80007f3e0ff */
[----:B------:R-:W-:-:S05]  /*07a0*/  @!P0 LEA.HI.X.SX32 R9, R3, c[0x0][0x16c], 0x1, P1 ;  /* 0x00005b0003098a11 */ /* 0x000fca00008f0eff */
[----:B------:R-:W2:Y:S01]  /*07b0*/  @!P0 LDG.E R8, [R8.64] ;  /* 0x0000002408088981 */ /* 0x000ea2000c1e1900 */
[----:B------:R-:W-:Y:S01]  /*07c0*/  @!P0 MOV R4, c[0x0][0x248] ;  /* 0x0000920000048a02 */ /* 0x000fe20000000f00 */
[----:B------:R-:W-:Y:S01]  /*07d0*/  @P0 IMAD.WIDE R6, R3, R14, c[0x0][0x168] ;  /* 0x00005a0003060625 */ /* 0x000fe200078e020e */
[----:B------:R-:W-:-:S04]  /*07e0*/  @!P0 MOV R5, c[0x0][0x24c] ;  /* 0x0000930000058a02 */ /* 0x000fc80000000f00 */
[----:B------:R0:W5:Y:S04]  /*07f0*/  @P0 LDG.E.128 R32, [R6.64] ;  /* 0x0000002406200981 */ /* 0x000168000c1e1d00 */
[----:B------:R-:W3:Y:S01]  /*0800*/  @!P0 LDG.E R4, [R4.64] ;  /* 0x0000002404048981 */ /* 0x000ee2000c1e1900 */
[----:B--2---:R-:W-:Y:S02]  /*0810*/  @!P0 PRMT R0, R8, 0x9910, RZ ;  /* 0x0000991008008816 */ /* 0x004fe400000000ff */
[--C-:B------:R-:W-:Y:S02]  /*0820*/  @!P0 SHF.R.U32.HI R3, RZ, 0x10, R8.reuse ;  /* 0x00000010ff038819 */ /* 0x100fe40000011608 */
[----:B------:R-:W-:Y:S02]  /*0830*/  @!P0 SHF.R.U32.HI R10, RZ, 0x18, R8 ;  /* 0x00000018ff0a8819 */ /* 0x000fe40000011608 */
[----:B------:R-:W-:Y:S01]  /*0840*/  @!P0 SHF.R.S32.HI R0, RZ, 0x8, R0 ;  /* 0x00000008ff008819 */ /* 0x000fe20000011400 */
[----:B------:R-:W3:Y:S08]  /*0850*/  @!P0 I2F.S8 R11, R8 ;  /* 0x00000008000b8306 */ /* 0x000ef00000001400 */
[----:B------:R-:W1:Y:S08]  /*0860*/  @!P0 I2F.S8 R3, R3 ;  /* 0x0000000300038306 */ /* 0x000e700000001400 */
[----:B------:R-:W2:Y:S08]  /*0870*/  @!P0 I2F.S8 R10, R10 ;  /* 0x0000000a000a8306 */ /* 0x000eb00000001400 */
[----:B------:R-:W4:Y:S01]  /*0880*/  @!P0 I2F.S16 R0, R0 ;  /* 0x0000000000008306 */ /* 0x000f220000101400 */
[----:B---3--:R-:W-:-:S02]  /*0890*/  @!P0 FMUL.FTZ R32, R11, R4 ;  /* 0x000000040b208220 */ /* 0x008fc40000410000 */
[-C--:B-1----:R-:W-:Y:S02]  /*08a0*/  @!P0 FMUL.FTZ R34, R3, R4.reuse ;  /* 0x0000000403228220 */ /* 0x082fe40000410000 */
[-C--:B--2---:R-:W-:Y:S02]  /*08b0*/  @!P0 FMUL.FTZ R35, R10, R4.reuse ;  /* 0x000000040a238220 */ /* 0x084fe40000410000 */
[----:B----4-:R-:W-:Y:S02]  /*08c0*/  @!P0 FMUL.FTZ R33, R0, R4 ;  /* 0x0000000400218220 */ /* 0x010fe40000410000 */
.L_x_1276:
[----:B0-----:R-:W-:Y:S05]  /*08d0*/  BSYNC B0 ;  /* 0x0000000000007941 */ /* 0x001fea0003800000 */
.L_x_1275:
        /* <DEDUP_REMOVED lines=9> */
[----:B------:R-:W-:-:S06]  /*0970*/  IMAD.WIDE R28, R13, R14, c[0x0][0x180] ;  /* 0x000060000d1c7625 */ /* 0x000fcc00078e020e */
[----:B------:R-:W5:Y:S02]  /*0980*/  LDG.E.128 R28, [R28.64] ;  /* 0x000000241c1c7981 */ /* 0x000f64000c1e1d00 */
.L_x_1278:
[----:B------:R-:W-:Y:S05]  /*0990*/  BSYNC B0 ;  /* 0x0000000000007941 */ /* 0x000fea0003800000 */
.L_x_1277:
[----:B-----5:R-:W-:Y:S01]  /*09a0*/  @!P4 FADD.FTZ R24, R24, R28 ;  /* 0x0000001c1818c221 */ /* 0x020fe20000010000 */
[----:B------:R-:W-:Y:S01]  /*09b0*/  ULDC.U8 UR4, c[0x0][0x1e4] ;  /* 0x0000790000047ab9 */ /* 0x000fe20000000000 */
[----:B------:R-:W-:Y:S01]  /*09c0*/  @!P4 FADD.FTZ R25, R25, R29 ;  /* 0x0000001d1919c221 */ /* 0x000fe20000010000 */
[----:B------:R-:W-:Y:S01]  /*09d0*/  ISETP.NE.AND P1, PT, RZ, UR4, PT ;  /* 0x00000004ff007c0c */ /* 0x000fe2000bf25270 */
[----:B------:R-:W-:Y:S01]  /*09e0*/  @!P4 FADD.FTZ R26, R26, R30 ;  /* 0x0000001e1a1ac221 */ /* 0x000fe20000010000 */
[----:B------:R-:W-:Y:S01]  /*09f0*/  ISETP.GE.AND P0, PT, R52, 0x40, PT ;  /* 0x000000403400780c */ /* 0x000fe20003f06270 */
[----:B------:R-:W-:Y:S02]  /*0a00*/  @!P4 FADD.FTZ R27, R27, R31 ;  /* 0x0000001f1b1bc221 */ /* 0x000fe40000010000 */
[----:B------:R-:W-:Y:S02]  /*0a10*/  @P2 FMUL.FTZ R24, R24, R36 ;  /* 0x0000002418182220 */ /* 0x000fe40000410000 */
[----:B------:R-:W-:-:S02]  /*0a20*/  @P2 FMUL.FTZ R25, R25, R37 ;  /* 0x0000002519192220 */ /* 0x000fc40000410000 */
[----:B------:R-:W-:Y:S02]  /*0a30*/  @P2 FMUL.FTZ R26, R26, R38 ;  /* 0x000000261a1a2220 */ /* 0x000fe40000410000 */
[----:B------:R-:W-:Y:S01]  /*0a40*/  @P2 FMUL.FTZ R27, R27, R39 ;  /* 0x000000271b1b2220 */ /* 0x000fe20000410000 */
[----:B------:R-:W-:Y:S01]  /*0a50*/  ISETP.LT.AND P2, PT, RZ, c[0x0][0x1e0], PT ;  /* 0x00007800ff007a0c */ /* 0x000fe20003f41270 */
[----:B------:R-:W-:Y:S02]  /*0a60*/  IMAD R249, R16, c[0x0][0x1d8], RZ ;  /* 0x0000760010f97a24 */ /* 0x000fe400078e02ff */
[----:B------:R-:W-:Y:S02]  /*0a70*/  FADD.FTZ R32, R20, R32 ;  /* 0x0000002014207221 */ /* 0x000fe40000010000 */
[----:B------:R-:W-:Y:S02]  /*0a80*/  FADD.FTZ R33, R21, R33 ;  /* 0x0000002115217221 */ /* 0x000fe40000010000 */
[----:B------:R-:W-:-:S02]  /*0a90*/  FADD.FTZ R34, R22, R34 ;  /* 0x0000002216227221 */ /* 0x000fc40000010000 */
[----:B------:R-:W-:Y:S02]  /*0aa0*/  FADD.FTZ R35, R23, R35 ;  /* 0x0000002317237221 */ /* 0x000fe40000010000 */
[----:B------:R-:W-:Y:S02]  /*0ab0*/  IMAD R249, R249, c[0x0][0x1d0], R40 ;  /* 0x00007400f9f97a24 */ /* 0x000fe400078e0228 */
[----:B------:R-:W-:Y:S05]  /*0ac0*/  @!P1 BRA P2, `(.L_x_1279) ;  /* 0x00000be000009947 */ /* 0x000fea0001000000 */
[----:B------:R-:W-:-:S05]  /*0ad0*/  IMAD.MOV.U32 R0, RZ, RZ, c[0x0][0x1e0] ;  /* 0x00007800ff007624 */ /* 0x000fca00078e00ff */
[----:B------:R-:W-:-:S13]  /*0ae0*/  ISETP.LT.OR P1, PT, R0, 0x1, !P1 ;  /* 0x000000010000780c */ /* 0x000fda0004f21670 */
[----:B------:R-:W-:Y:S05]  /*0af0*/  @P1 BRA `(.L_x_1280) ;  /* 0x0000107000001947 */ /* 0x000fea0003800000 */
[----:B------:R-:W-:Y:S02]  /*0b00*/  LEA.HI R0, R0, c[0x0][0x1e0], RZ, 0x1 ;  /* 0x0000780000007a11 */ /* 0x000fe400078f08ff */
[----:B-1----:R-:W-:Y:S02]  /*0b10*/  IABS R8, R42 ;  /* 0x0000002a00087213 */ /* 0x002fe40000000000 */
[----:B------:R-:W-:-:S04]  /*0b20*/  SHF.R.S32.HI R19, RZ, 0x1, R0 ;  /* 0x00000001ff137819 */ /* 0x000fc80000011400 */
[-C--:B------:R-:W-:Y:S02]  /*0b30*/  IABS R3, R19.reuse ;  /* 0x0000001300037213 */ /* 0x080fe40000000000 */
[----:B------:R-:W-:Y:S02]  /*0b40*/  IABS R9, R19 ;  /* 0x0000001300097213 */ /* 0x000fe40000000000 */
[----:B------:R-:W0:Y:S08]  /*0b50*/  I2F.RP R0, R3 ;  /* 0x0000000300007306 */ /* 0x000e300000209400 */
[----:B0-----:R-:W0:Y:S02]  /*0b60*/  MUFU.RCP R0, R0 ;  /* 0x0000000000007308 */ /* 0x001e240000001000 */
[----:B0-----:R-:W-:-:S02]  /*0b70*/  IADD3 R4, R0, 0xffffffe, RZ ;  /* 0x0ffffffe00047810 */ /* 0x001fc40007ffe0ff */
[----:B------:R-:W-:-:S04]  /*0b80*/  IADD3 R0, RZ, -R9, RZ ;  /* 0x80000009ff007210 */ /* 0x000fc80007ffe0ff */
[----:B------:R0:W1:Y:S02]  /*0b90*/  F2I.FTZ.U32.TRUNC.NTZ R5, R4 ;  /* 0x0000000400057305 */ /* 0x000064000021f000 */
[----:B0-----:R-:W-:Y:S01]  /*0ba0*/  HFMA2.MMA R4, -RZ, RZ, 0, 0 ;  /* 0x00000000ff047435 */ /* 0x001fe200000001ff */
[----:B-1----:R-:W-:-:S05]  /*0bb0*/  IADD3 R6, RZ, -R5, RZ ;  /* 0x80000005ff067210 */ /* 0x002fca0007ffe0ff */
[----:B------:R-:W-:Y:S01]  /*0bc0*/  IMAD R7, R6, R3, RZ ;  /* 0x0000000306077224 */ /* 0x000fe200078e02ff */
[----:B------:R-:W-:-:S03]  /*0bd0*/  MOV R6, R8 ;  /* 0x0000000800067202 */ /* 0x000fc60000000f00 */
[----:B------:R-:W-:-:S06]  /*0be0*/  IMAD.HI.U32 R5, R5, R7, R4 ;  /* 0x0000000705057227 */ /* 0x000fcc00078e0004 */
[----:B------:R-:W-:-:S04]  /*0bf0*/  IMAD.HI.U32 R5, R5, R6, RZ ;  /* 0x0000000605057227 */ /* 0x000fc800078e00ff */
[----:B------:R-:W-:-:S05]  /*0c00*/  IMAD R0, R5, R0, R6 ;  /* 0x0000000005007224 */ /* 0x000fca00078e0206 */
[----:B------:R-:W-:-:S13]  /*0c10*/  ISETP.GT.U32.AND P1, PT, R3, R0, PT ;  /* 0x000000000300720c */ /* 0x000fda0003f24070 */
[----:B------:R-:W-:Y:S01]  /*0c20*/  @!P1 IMAD.IADD R0, R0, 0x1, -R3 ;  /* 0x0000000100009824 */ /* 0x000fe200078e0a03 */
[----:B------:R-:W-:-:S04]  /*0c30*/  @!P1 IADD3 R5, R5, 0x1, RZ ;  /* 0x0000000105059810 */ /* 0x000fc80007ffe0ff */
[----:B------:R-:W-:Y:S02]  /*0c40*/  ISETP.GE.U32.AND P2, PT, R0, R3, PT ;  /* 0x000000030000720c */ /* 0x000fe40003f46070 */
[----:B------:R-:W-:-:S04]  /*0c50*/  LOP3.LUT R0, R42, R19, RZ, 0x3c, !PT ;  /* 0x000000132a007212 */ /* 0x000fc800078e3cff */
[----:B------:R-:W-:-:S07]  /*0c60*/  ISETP.GE.AND P1, PT, R0, RZ, PT ;  /* 0x000000ff0000720c */ /* 0x000fce0003f26270 */
[----:B------:R-:W-:Y:S02]  /*0c70*/  @P2 IADD3 R5, R5, 0x1, RZ ;  /* 0x0000000105052810 */ /* 0x000fe40007ffe0ff */
[----:B------:R-:W-:Y:S02]  /*0c80*/  ISETP.NE.AND P2, PT, R19, RZ, PT ;  /* 0x000000ff1300720c */ /* 0x000fe40003f45270 */
[----:B------:R-:W-:-:S04]  /*0c90*/  MOV R22, R5 ;  /* 0x0000000500167202 */ /* 0x000fc80000000f00 */
[----:B------:R-:W-:Y:S02]  /*0ca0*/  @!P1 IADD3 R22, -R22, RZ, RZ ;  /* 0x000000ff16169210 */ /* 0x000fe40007ffe1ff */
[----:B------:R-:W-:Y:S02]  /*0cb0*/  ISETP.LT.AND P1, PT, R42, c[0x0][0x1e0], !P0 ;  /* 0x000078002a007a0c */ /* 0x000fe40004721270 */
[----:B------:R-:W-:Y:S02]  /*0cc0*/  LOP3.LUT P0, RZ, R19, 0x3, RZ, 0xc0, !PT ;  /* 0x0000000313ff7812 */ /* 0x000fe4000780c0ff */
[----:B------:R-:W-:Y:S02]  /*0cd0*/  P2R R36, PR, RZ, 0x2 ;  /* 0x00000002ff247803 */ /* 0x000fe40000000000 */
[----:B------:R-:W-:-:S04]  /*0ce0*/  @!P2 LOP3.LUT R22, RZ, R19, RZ, 0x33, !PT ;  /* 0x00000013ff16a212 */ /* 0x000fc800078e33ff */
[----:B------:R-:W-:-:S05]  /*0cf0*/  IADD3 R0, -R22, RZ, RZ ;  /* 0x000000ff16007210 */ /* 0x000fca0007ffe1ff */
[----:B------:R-:W-:Y:S01]  /*0d00*/  IMAD R23, R19, R0, R42 ;  /* 0x0000000013177224 */ /* 0x000fe200078e022a */
[----:B------:R-:W-:Y:S05]  /*0d10*/  @!P0 BRA `(.L_x_1281) ;  /* 0x0000013000008947 */ /* 0x000fea0003800000 */
[----:B------:R-:W-:Y:S01]  /*0d20*/  MOV R0, 0x0 ;  /* 0x0000000000007802 */ /* 0x000fe20000000f00 */
[----:B------:R-:W-:Y:S01]  /*0d30*/  IMAD.MOV.U32 R5, RZ, RZ, c[0x4][0xcc] ;  /* 0x01003300ff057624 */ /* 0x000fe200078e00ff */
[----:B------:R-:W-:Y:S01]  /*0d40*/  MOV R4, c[0x4][0xc8] ;  /* 0x0100320000047a02 */ /* 0x000fe20000000f00 */
[----:B------:R-:W-:Y:S01]  /*0d50*/  IMAD.MOV.U32 R11, RZ, RZ, c[0x4][0x94] ;  /* 0x01002500ff0b7624 */ /* 0x000fe200078e00ff */
[----:B------:R0:W1:Y:S01]  /*0d60*/  LDC.64 R14, c[0x4][R0] ;  /* 0x01000000000e7b82 */ /* 0x0000620000000a00 */
[----:B------:R-:W-:Y:S02]  /*0d70*/  MOV R6, c[0x4][0xd0] ;  /* 0x0100340000067a02 */ /* 0x000fe40000000f00 */
[----:B------:R-:W-:Y:S02]  /*0d80*/  MOV R7, c[0x4][0xd4] ;  /* 0x0100350000077a02 */ /* 0x000fe40000000f00 */
[----:B------:R-:W-:-:S02]  /*0d90*/  MOV R8, 0x53f ;  /* 0x0000053f00087802 */ /* 0x000fc40000000f00 */
[----:B------:R-:W-:Y:S02]  /*0da0*/  MOV R10, c[0x4][0x90] ;  /* 0x01002400000a7a02 */ /* 0x000fe40000000f00 */
[----:B------:R-:W-:Y:S02]  /*0db0*/  MOV R12, 0x1 ;  /* 0x00000001000c7802 */ /* 0x000fe40000000f00 */
[----:B------:R-:W-:Y:S02]  /*0dc0*/  MOV R13, RZ ;  /* 0x000000ff000d7202 */ /* 0x000fe40000000f00 */
[----:B0-----:R-:W-:Y:S01]  /*0dd0*/  LEPC R16 ;  /* 0x000000000010734e */ /* 0x001fe20000000000 */
[----:B------:R-:W-:Y:S02]  /*0de0*/  MOV R3, 0xe50 ;  /* 0x00000e5000037802 */ /* 0x000fe40000000f00 */
[----:B------:R-:W-:Y:S02]  /*0df0*/  MOV R20, 0xdd0 ;  /* 0x00000dd000147802 */ /* 0x000fe40000000f00 */
[----:B------:R-:W-:Y:S02]  /*0e00*/  MOV R21, 0x0 ;  /* 0x0000000000157802 */ /* 0x000fe40000000f00 */
[----:B------:R-:W-:-:S02]  /*0e10*/  MOV R0, 0x0 ;  /* 0x0000000000007802 */ /* 0x000fc40000000f00 */
[----:B------:R-:W-:-:S04]  /*0e20*/  IADD3 R20, P0, P1, -R20, R3, R16 ;  /* 0x0000000314147210 */ /* 0x000fc8000791e110 */
[----:B------:R-:W-:-:S04]  /*0e30*/  IADD3.X R21, ~R0, R21, R17, P0, P1 ;  /* 0x0000001500157210 */ /* 0x000fc800007e2511 */
[----:B-1----:R-:W-:Y:S05]  /*0e40*/  CALL.ABS.NOINC R14 ;  /* 0x000000000e007343 */ /* 0x002fea0003c00000 */
.L_x_1281:
[----:B------:R-:W-:Y:S01]  /*0e50*/  ISETP.NE.AND P6, PT, R36, RZ, PT ;  /* 0x000000ff2400720c */ /* 0x000fe20003fc5270 */
[----:B------:R-:W-:Y:S01]  /*0e60*/  IMAD R0, R19, R22, R23 ;  /* 0x0000001613007224 */ /* 0x000fe200078e0217 */
[----:B------:R-:W-:-:S04]  /*0e70*/  MOV R5, c[0x0][0x1e0] ;  /* 0x0000780000057a02 */ /* 0x000fc80000000f00 */
[----:B------:R-:W-:-:S04]  /*0e80*/  LEA R14, R0, 0x840, 0x2 ;  /* 0x00000840000e7811 */ /* 0x000fc800078e10ff */
[----:B------:R-:W-:-:S03]  /*0e90*/  LEA R15, R5, R14, 0x2 ;  /* 0x0000000e050f7211 */ /* 0x000fc600078e10ff */
[----:B------:R-:W-:Y:S05]  /*0ea0*/  @!P6 BRA `(.L_x_1282) ;  /* 0x000000300000e947 */ /* 0x000fea0003800000 */
[----:B------:R-:W-:Y:S01]  /*0eb0*/  ISETP.NE.AND P5, PT, RZ, c[0x0][0x1ec], PT ;  /* 0x00007b00ff007a0c */ /* 0x000fe20003fa5270 */
[----:B------:R0:W-:-:S12]  /*0ec0*/  STS.128 [R14], R32 ;  /* 0x000000200e007388 */ /* 0x0001d80000000c00 */
[----:B------:R0:W-:Y:S02]  /*0ed0*/  @!P5 STS.128 [R15], R24 ;  /* 0x000000180f00d388 */ /* 0x0001e40000000c00 */
.L_x_1282:
        /* <DEDUP_REMOVED lines=11> */
[----:B------:R-:W-:Y:S01]  /*0f90*/  LEA R17, R0, 0x840, 0x2 ;  /* 0x0000084000117811 */ /* 0x000fe200078e10ff */
[----:B0-----:R0:W1:Y:S01]  /*0fa0*/  LDS R32, [R0.X4+0x840] ;  /* 0x0008400000207984 */ /* 0x0010620000004800 */
[----:B------:R-:W-:Y:S01]  /*0fb0*/  ISETP.NE.AND P0, PT, RZ, c[0x0][0x1ec], PT ;  /* 0x00007b00ff007a0c */ /* 0x000fe20003f05270 */
[----:B------:R-:W-:Y:S02]  /*0fc0*/  BSSY B1, `(.L_x_1285) ;  /* 0x0000060000017945 */ /* 0x000fe40003800000 */
[----:B------:R-:W-:Y:S01]  /*0fd0*/  IMAD R16, R19, 0x4, R17 ;  /* 0x0000000413107824 */ /* 0x000fe200078e0211 */
[----:B------:R0:W2:Y:S04]  /*0fe0*/  LDS R34, [R0.X4+0x844] ;  /* 0x0008440000227984 */ /* 0x0000a80000004800 */
[----:B------:R0:W3:Y:S04]  /*0ff0*/  LDS R33, [R16] ;  /* 0x0000000010217984 */ /* 0x0000e80000000800 */
[----:B------:R0:W4:Y:S01]  /*1000*/  LDS R35, [R16+0x4] ;  /* 0x0000040010237984 */ /* 0x0001220000000800 */
[----:B------:R-:W-:Y:S05]  /*1010*/  @!P0 BRA `(.L_x_1286) ;  /* 0x0000022000008947 */ /* 0x000fea0003800000 */
[----:B0-----:R-:W-:-:S04]  /*1020*/  LEA.HI R0, R0, R0, RZ, 0x1 ;  /* 0x0000000000007211 */ /* 0x001fc800078f08ff */
[----:B------:R-:W-:-:S04]  /*1030*/  SHF.L.U32 R0, R0, 0x1, RZ ;  /* 0x0000000100007819 */ /* 0x000fc800000006ff */
[----:B------:R-:W-:-:S04]  /*1040*/  LOP3.LUT R8, R0, 0xfffffffc, RZ, 0xc0, !PT ;  /* 0xfffffffc00087812 */ /* 0x000fc800078ec0ff */
[----:B------:R-:W-:-:S13]  /*1050*/  ISETP.GE.AND P0, PT, R8, c[0x0][0x1e0], PT ;  /* 0x0000780008007a0c */ /* 0x000fda0003f06270 */
[----:B------:R-:W-:Y:S05]  /*1060*/  @P0 BRA `(.L_x_1287) ;  /* 0x0000055000000947 */ /* 0x000fea0003800000 */
[----:B------:R-:W0:Y:S01]  /*1070*/  I2F R3, c[0x0][0x1e0] ;  /* 0x0000780000037b06 */ /* 0x000e220000201400 */
[----:B------:R-:W-:-:S07]  /*1080*/  IADD3 R5, R8, 0x2, RZ ;  /* 0x0000000208057810 */ /* 0x000fce0007ffe0ff */
[----:B------:R-:W-:Y:S08]  /*1090*/  I2F R5, R5 ;  /* 0x0000000500057306 */ /* 0x000ff00000201400 */
[----:B0-----:R-:W0:Y:S08]  /*10a0*/  MUFU.RCP R3, R3 ;  /* 0x0000000300037308 */ /* 0x001e300000001000 */
[----:B------:R-:W5:Y:S01]  /*10b0*/  I2F R4, R8 ;  /* 0x0000000800047306 */ /* 0x000f620000201400 */
[----:B0-----:R-:W-:-:S07]  /*10c0*/  FMUL.FTZ R6, R5, R3 ;  /* 0x0000000305067220 */ /* 0x001fce0000410000 */
[----:B------:R-:W-:Y:S01]  /*10d0*/  I2F R0, c[0x0][0x1ec] ;  /* 0x00007b0000007b06 */ /* 0x000fe20000201400 */
[----:B------:R-:W-:Y:S02]  /*10e0*/  FMUL.FTZ R6, R6, 13.28771209716796875 ;  /* 0x41549a7806067820 */ /* 0x000fe40000410000 */
[----:B-----5:R-:W-:-:S05]  /*10f0*/  FMUL.FTZ R4, R4, R3 ;  /* 0x0000000304047220 */ /* 0x020fca0000410000 */
[----:B------:R-:W0:Y:S01]  /*1100*/  MUFU.EX2 R7, -R6 ;  /* 0x8000000600077308 */ /* 0x000e220000000800 */
[----:B------:R-:W-:-:S07]  /*1110*/  FMUL.FTZ R4, R4, 13.28771209716796875 ;  /* 0x41549a7804047820 */ /* 0x000fce0000410000 */
[----:B------:R-:W5:Y:S01]  /*1120*/  MUFU.EX2 R9, -R4 ;  /* 0x8000000400097308 */ /* 0x000f620000000800 */
[----:B0-----:R-:W-:-:S04]  /*1130*/  FMUL.FTZ R3, R0, R7 ;  /* 0x0000000700037220 */ /* 0x001fc80000410000 */
[----:B------:R-:W-:Y:S02]  /*1140*/  FMUL.RZ R10, R3, 0.15915493667125701904 ;  /* 0x3e22f983030a7820 */ /* 0x000fe4000040c000 */
[----:B-----5:R-:W-:Y:S02]  /*1150*/  FMUL.FTZ R0, R0, R9 ;  /* 0x0000000900007220 */ /* 0x020fe40000410000 */
[----:B------:R-:W0:Y:S02]  /*1160*/  MUFU.SIN R8, R10 ;  /* 0x0000000a00087308 */ /* 0x000e240000000400 */
[----:B------:R-:W-:-:S06]  /*1170*/  FMUL.RZ R9, R0, 0.15915493667125701904 ;  /* 0x3e22f98300097820 */ /* 0x000fcc000040c000 */
[----:B------:R-:W5:Y:S08]  /*1180*/  MUFU.SIN R3, R9 ;  /* 0x0000000900037308 */ /* 0x000f700000000400 */
[----:B------:R-:W4:Y:S02]  /*1190*/  MUFU.COS R7, R10 ;  /* 0x0000000a00077308 */ /* 0x000f240000000000 */
[----:B0---4-:R-:W-:-:S02]  /*11a0*/  FMUL.FTZ R6, R35, R8 ;  /* 0x0000000823067220 */ /* 0x011fc40000410000 */
[----:B--2---:R-:W-:-:S04]  /*11b0*/  FMUL.FTZ R8, R34, R8 ;  /* 0x0000000822087220 */ /* 0x004fc80000410000 */
[----:B------:R-:W0:Y:S01]  /*11c0*/  MUFU.COS R0, R9 ;  /* 0x0000000900007308 */ /* 0x000e220000000000 */
[-C--:B---3-5:R-:W-:Y:S02]  /*11d0*/  FMUL.FTZ R5, R33, R3.reuse ;  /* 0x0000000321057220 */ /* 0x0a8fe40000410000 */
[----:B-1----:R-:W-:Y:S02]  /*11e0*/  FMUL.FTZ R3, R32, R3 ;  /* 0x0000000320037220 */ /* 0x002fe40000410000 */
[-C--:B------:R-:W-:Y:S02]  /*11f0*/  FFMA.FTZ R34, R34, R7.reuse, -R6 ;  /* 0x0000000722227223 */ /* 0x080fe40000010806 */
[----:B------:R-:W-:Y:S02]  /*1200*/  FFMA.FTZ R35, R35, R7, R8 ;  /* 0x0000000723237223 */ /* 0x000fe40000010008 */
[-C--:B0-----:R-:W-:Y:S02]  /*1210*/  FFMA.FTZ R32, R32, R0.reuse, -R5 ;  /* 0x0000000020207223 */ /* 0x081fe40000010805 */
[----:B------:R-:W-:Y:S01]  /*1220*/  FFMA.FTZ R33, R33, R0, R3 ;  /* 0x0000000021217223 */ /* 0x000fe20000010003 */
[----:B------:R-:W-:Y:S05]  /*1230*/  BRA `(.L_x_1287) ;  /* 0x0000038000007947 */ /* 0x000fea0003800000 */
.L_x_1286:
[C---:B------:R-:W-:Y:S01]  /*1240*/  LEA R19, R5.reuse, R17, 0x2 ;  /* 0x0000001105137211 */ /* 0x040fe200078e10ff */
[----:B------:R-:W-:Y:S01]  /*1250*/  BSSY B2, `(.L_x_1288) ;  /* 0x0000032000027945 */ /* 0x000fe20003800000 */
[----:B------:R-:W-:-:S02]  /*1260*/  LEA R20, R5, R16, 0x2 ;  /* 0x0000001005147211 */ /* 0x000fc400078e10ff */
[----:B0-----:R-:W-:Y:S01]  /*1270*/  LEA.HI R0, R0, R0, RZ, 0x1 ;  /* 0x0000000000007211 */ /* 0x001fe200078f08ff */
[----:B------:R0:W4:Y:S03]  /*1280*/  LDS R24, [R19] ;  /* 0x0000000013187984 */ /* 0x0001260000000800 */
[----:B------:R-:W-:Y:S01]  /*1290*/  SHF.L.U32 R0, R0, 0x1, RZ ;  /* 0x0000000100007819 */ /* 0x000fe200000006ff */
[----:B------:R0:W3:Y:S03]  /*12a0*/  LDS R26, [R19+0x4] ;  /* 0x00000400131a7984 */ /* 0x0000e60000000800 */
[----:B------:R-:W-:Y:S01]  /*12b0*/  LOP3.LUT R7, R0, 0xfffffffc, RZ, 0xc0, !PT ;  /* 0xfffffffc00077812 */ /* 0x000fe200078ec0ff */
[----:B------:R0:W2:Y:S03]  /*12c0*/  LDS R25, [R20] ;  /* 0x0000000014197984 */ /* 0x0000a60000000800 */
[----:B------:R-:W-:Y:S01]  /*12d0*/  ISETP.GE.AND P0, PT, R7, c[0x0][0x1e0], PT ;  /* 0x0000780007007a0c */ /* 0x000fe20003f06270 */
[----:B------:R0:W1:-:S12]  /*12e0*/  LDS R27, [R20+0x4] ;  /* 0x00000400141b7984 */ /* 0x0000580000000800 */
[----:B------:R-:W-:Y:S05]  /*12f0*/  @P0 BRA `(.L_x_1289) ;  /* 0x0000027000000947 */ /* 0x000fea0003800000 */
[----:B0-----:R-:W0:Y:S01]  /*1300*/  I2F R6, c[0x0][0x1e0] ;  /* 0x0000780000067b06 */ /* 0x001e220000201400 */
[----:B------:R-:W-:Y:S02]  /*1310*/  IADD3 R4, R7, 0x2, RZ ;  /* 0x0000000207047810 */ /* 0x000fe40007ffe0ff */
[----:B------:R-:W-:-:S05]  /*1320*/  IADD3 R0, -R41, c[0x0][0x1ec], RZ ;  /* 0x00007b0029007a10 */ /* 0x000fca0007ffe1ff */
[----:B------:R-:W-:Y:S08]  /*1330*/  I2F R4, R4 ;  /* 0x0000000400047306 */ /* 0x000ff00000201400 */
[----:B0-----:R-:W0:Y:S08]  /*1340*/  MUFU.RCP R6, R6 ;  /* 0x0000000600067308 */ /* 0x001e300000001000 */
[----:B------:R-:W5:Y:S01]  /*1350*/  I2F R3, R7 ;  /* 0x0000000700037306 */ /* 0x000f620000201400 */
[----:B0-----:R-:W-:-:S07]  /*1360*/  FMUL.FTZ R5, R4, R6 ;  /* 0x0000000604057220 */ /* 0x001fce0000410000 */
[----:B------:R-:W-:Y:S01]  /*1370*/  I2F R0, R0 ;  /* 0x0000000000007306 */ /* 0x000fe20000201400 */
        /* <DEDUP_REMOVED lines=13> */
[-C--:B-1----:R-:W-:Y:S02]  /*1450*/  FMUL.FTZ R11, R27, R7.reuse ;  /* 0x000000071b0b7220 */ /* 0x082fe40000410000 */
[-C--:B--2---:R-:W-:Y:S02]  /*1460*/  FMUL.FTZ R9, R34, R7.reuse ;  /* 0x0000000722097220 */ /* 0x084fe40000410000 */
[----:B---3--:R-:W-:Y:S01]  /*1470*/  FMUL.FTZ R10, R26, R7 ;  /* 0x000000071a0a7220 */ /* 0x008fe20000410000 */
[----:B------:R-:W0:Y:S01]  /*1480*/  MUFU.COS R0, R12 ;  /* 0x0000000c00007308 */ /* 0x000e220000000000 */
[-C--:B-----5:R-:W-:Y:S02]  /*1490*/  FMUL.FTZ R3, R33, R4.reuse ;  /* 0x0000000421037220 */ /* 0x0a0fe40000410000 */
[----:B------:R-:W-:Y:S02]  /*14a0*/  FMUL.FTZ R7, R25, R4 ;  /* 0x0000000419077220 */ /* 0x000fe40000410000 */
[----:B------:R-:W-:-:S02]  /*14b0*/  FFMA.FTZ R8, R34, R6, -R5 ;  /* 0x0000000622087223 */ /* 0x000fc40000010805 */
[-C--:B------:R-:W-:Y:S02]  /*14c0*/  FMUL.FTZ R5, R32, R4.reuse ;  /* 0x0000000420057220 */ /* 0x080fe40000410000 */
[----:B------:R-:W-:Y:S02]  /*14d0*/  FMUL.FTZ R4, R24, R4 ;  /* 0x0000000418047220 */ /* 0x000fe40000410000 */
[----:B------:R-:W-:Y:S02]  /*14e0*/  FFMA.FTZ R26, R26, R6, -R11 ;  /* 0x000000061a1a7223 */ /* 0x000fe4000001080b */
[-C--:B0-----:R-:W-:Y:S02]  /*14f0*/  FFMA.FTZ R3, R32, R0.reuse, -R3 ;  /* 0x0000000020037223 */ /* 0x081fe40000010803 */
[----:B------:R-:W-:Y:S02]  /*1500*/  FFMA.FTZ R24, R24, R0, -R7 ;  /* 0x0000000018187223 */ /* 0x000fe40000010807 */
[-C--:B------:R-:W-:Y:S01]  /*1510*/  FFMA.FTZ R35, R35, R6.reuse, R9 ;  /* 0x0000000623237223 */ /* 0x080fe20000010009 */
[----:B------:R-:W-:Y:S01]  /*1520*/  MOV R32, R3 ;  /* 0x0000000300207202 */ /* 0x000fe20000000f00 */
[----:B------:R-:W-:-:S02]  /*1530*/  FFMA.FTZ R27, R27, R6, R10 ;  /* 0x000000061b1b7223 */ /* 0x000fc4000001000a */
[-C--:B------:R-:W-:Y:S02]  /*1540*/  FFMA.FTZ R33, R33, R0.reuse, R5 ;  /* 0x0000000021217223 */ /* 0x080fe40000010005 */
[----:B------:R-:W-:Y:S02]  /*1550*/  FFMA.FTZ R25, R25, R0, R4 ;  /* 0x0000000019197223 */ /* 0x000fe40000010004 */
[----:B------:R-:W-:Y:S02]  /*1560*/  IMAD.MOV.U32 R34, RZ, RZ, R8 ;  /* 0x000000ffff227224 */ /* 0x000fe400078e0008 */
.L_x_1289:
[----:B0-----:R-:W-:Y:S05]  /*1570*/  BSYNC B2 ;  /* 0x0000000000027941 */ /* 0x001fea0003800000 */
.L_x_1288:
[----:B----4-:R0:W-:Y:S04]  /*1580*/  STS [R19], R24 ;  /* 0x0000001813007388 */ /* 0x0101e80000000800 */
[----:B---3--:R0:W-:Y:S04]  /*1590*/  STS [R19+0x4], R26 ;  /* 0x0000041a13007388 */ /* 0x0081e80000000800 */
[----:B--2---:R0:W-:Y:S04]  /*15a0*/  STS [R20], R25 ;  /* 0x0000001914007388 */ /* 0x0041e80000000800 */
[----:B-1----:R0:W-:Y:S02]  /*15b0*/  STS [R20+0x4], R27 ;  /* 0x0000041b14007388 */ /* 0x0021e40000000800 */
.L_x_1287:
[----:B------:R-:W-:Y:S05]  /*15c0*/  BSYNC B1 ;  /* 0x0000000000017941 */ /* 0x000fea0003800000 */
.L_x_1285:
[----:B-1----:R1:W-:Y:S04]  /*15d0*/  STS [R17], R32 ;  /* 0x0000002011007388 */ /* 0x0023e80000000800 */
[----:B--2---:R1:W-:Y:S04]  /*15e0*/  STS [R17+0x4], R34 ;  /* 0x0000042211007388 */ /* 0x0043e80000000800 */
[----:B---3--:R1:W-:Y:S04]  /*15f0*/  STS [R16], R33 ;  /* 0x0000002110007388 */ /* 0x0083e80000000800 */
[----:B----4-:R1:W-:Y:S02]  /*1600*/  STS [R16+0x4], R35 ;  /* 0x0000042310007388 */ /* 0x0103e40000000800 */
.L_x_1284:
[----:B------:R-:W-:Y:S05]  /*1610*/  BSYNC B0 ;  /* 0x0000000000007941 */ /* 0x000fea0003800000 */
.L_x_1283:
[----:B------:R-:W-:Y:S06]  /*1620*/  BAR.SYNC.DEFER_BLOCKING 0x0 ;  /* 0x0000000000007b1d */ /* 0x000fec0000010000 */
[----:B------:R-:W-:Y:S01]  /*1630*/  BSSY B0, `(.L_x_1290) ;  /* 0x0000005000007945 */ /* 0x000fe20003800000 */
[----:B------:R-:W-:Y:S05]  /*1640*/  @!P6 BRA `(.L_x_1291) ;  /* 0x000000300000e947 */ /* 0x000fea0003800000 */
[----:B------:R-:W-:Y:S01]  /*1650*/  ISETP.NE.AND P0, PT, RZ, c[0x0][0x1ec], PT ;  /* 0x00007b00ff007a0c */ /* 0x000fe20003f05270 */
[----:B01----:R0:W1:-:S12]  /*1660*/  LDS.128 R32, [R14] ;  /* 0x000000000e207984 */ /* 0x0030580000000c00 */
[----:B------:R0:W2:Y:S02]  /*1670*/  @!P0 LDS.128 R24, [R15] ;  /* 0x000000000f188984 */ /* 0x0000a40000000c00 */
.L_x_1291:
[----:B------:R-:W-:Y:S05]  /*1680*/  BSYNC B0 ;  /* 0x0000000000007941 */ /* 0x000fea0003800000 */
.L_x_1290:
[----:B------:R-:W-:Y:S06]  /*1690*/  BAR.SYNC.DEFER_BLOCKING 0x0 ;  /* 0x0000000000007b1d */ /* 0x000fec0000010000 */
[----:B------:R-:W-:Y:S05]  /*16a0*/  BRA `(.L_x_1280) ;  /* 0x000004c000007947 */ /* 0x000fea0003800000 */
.L_x_1279:
[----:B------:R-:W-:Y:S01]  /*16b0*/  ISETP.NE.AND P0, PT, RZ, c[0x0][0x1ec], PT ;  /* 0x00007b00ff007a0c */ /* 0x000fe20003f05270 */
[----:B------:R-:W-:Y:S01]  /*16c0*/  BSSY B0, `(.L_x_1280) ;  /* 0x000004a000007945 */ /* 0x000fe20003800000 */
[----:B-1----:R-:W-:-:S11]  /*16d0*/  IADD3 R7, -R41, c[0x0][0x1ec], RZ ;  /* 0x00007b0029077a10 */ /* 0x002fd60007ffe1ff */
[----:B------:R-:W-:Y:S05]  /*16e0*/  @!P0 BRA `(.L_x_1292) ;  /* 0x000001f000008947 */ /* 0x000fea0003800000 */
[----:B------:R-:W-:-:S13]  /*16f0*/  ISETP.GE.AND P0, PT, R42, c[0x0][0x1e0], PT ;  /* 0x000078002a007a0c */ /* 0x000fda0003f06270 */
[----:B------:R-:W-:Y:S05]  /*1700*/  @P0 BRA `(.L_x_1293) ;  /* 0x0000045000000947 */ /* 0x000fea0003800000 */
[----:B------:R-:W0:Y:S01]  /*1710*/  I2F R6, c[0x0][0x1e0] ;  /* 0x0000780000067b06 */ /* 0x000e220000201400 */
[----:B------:R-:W-:-:S07]  /*1720*/  IADD3 R4, R42, 0x2, RZ ;  /* 0x000000022a047810 */ /* 0x000fce0007ffe0ff */
[----:B------:R-:W-:Y:S08]  /*1730*/  I2F R4, R4 ;  /* 0x0000000400047306 */ /* 0x000ff00000201400 */
[----:B0-----:R-:W0:Y:S08]  /*1740*/  MUFU.RCP R6, R6 ;  /* 0x0000000600067308 */ /* 0x001e300000001000 */
[----:B------:R-:W1:Y:S01]  /*1750*/  I2F R3, R42 ;  /* 0x0000002a00037306 */ /* 0x000e620000201400 */
[----:B0-----:R-:W-:-:S07]  /*1760*/  FMUL.FTZ R5, R4, R6 ;  /* 0x0000000604057220 */ /* 0x001fce0000410000 */
[----:B------:R-:W-:Y:S01]  /*1770*/  I2F R0, R7 ;  /* 0x0000000700007306 */ /* 0x000fe20000201400 */
[----:B------:R-:W-:Y:S02]  /*1780*/  FMUL.FTZ R5, R5, 13.28771209716796875 ;  /* 0x41549a7805057820 */ /* 0x000fe40000410000 */
[----:B-1----:R-:W-:-:S05]  /*1790*/  FMUL.FTZ R3, R3, R6 ;  /* 0x0000000603037220 */ /* 0x002fca0000410000 */
[----:B------:R-:W0:Y:S01]  /*17a0*/  MUFU.EX2 R5, -R5 ;  /* 0x8000000500057308 */ /* 0x000e220000000800 */
[----:B------:R-:W-:-:S07]  /*17b0*/  FMUL.FTZ R3, R3, 13.28771209716796875 ;  /* 0x41549a7803037820 */ /* 0x000fce0000410000 */
[----:B------:R-:W1:Y:S01]  /*17c0*/  MUFU.EX2 R3, -R3 ;  /* 0x8000000300037308 */ /* 0x000e620000000800 */
[----:B0-----:R-:W-:-:S04]  /*17d0*/  FMUL.FTZ R6, R0, R5 ;  /* 0x0000000500067220 */ /* 0x001fc80000410000 */
[----:B------:R-:W-:Y:S02]  /*17e0*/  FMUL.RZ R10, R6, 0.15915493667125701904 ;  /* 0x3e22f983060a7820 */ /* 0x000fe4000040c000 */
[----:B-1----:R-:W-:Y:S02]  /*17f0*/  FMUL.FTZ R0, R0, R3 ;  /* 0x0000000300007220 */ /* 0x002fe40000410000 */
[----:B------:R-:W0:Y:S02]  /*1800*/  MUFU.SIN R7, R10 ;  /* 0x0000000a00077308 */ /* 0x000e240000000400 */
[----:B------:R-:W-:-:S06]  /*1810*/  FMUL.RZ R8, R0, 0.15915493667125701904 ;  /* 0x3e22f98300087820 */ /* 0x000fcc000040c000 */
[----:B------:R-:W1:Y:S08]  /*1820*/  MUFU.SIN R4, R8 ;  /* 0x0000000800047308 */ /* 0x000e700000000400 */
[----:B------:R-:W2:Y:S01]  /*1830*/  MUFU.COS R6, R10 ;  /* 0x0000000a00067308 */ /* 0x000ea20000000000 */
[-C--:B0-----:R-:W-:Y:S02]  /*1840*/  FMUL.FTZ R9, R35, R7.reuse ;  /* 0x0000000723097220 */ /* 0x081fe40000410000 */
[----:B------:R-:W-:-:S05]  /*1850*/  FMUL.FTZ R7, R34, R7 ;  /* 0x0000000722077220 */ /* 0x000fca0000410000 */
[----:B------:R-:W0:Y:S01]  /*1860*/  MUFU.COS R0, R8 ;  /* 0x0000000800007308 */ /* 0x000e220000000000 */
[-C--:B-1----:R-:W-:Y:S02]  /*1870*/  FMUL.FTZ R5, R33, R4.reuse ;  /* 0x0000000421057220 */ /* 0x082fe40000410000 */
[----:B------:R-:W-:Y:S02]  /*1880*/  FMUL.FTZ R4, R32, R4 ;  /* 0x0000000420047220 */ /* 0x000fe40000410000 */
[-C--:B--2---:R-:W-:Y:S02]  /*1890*/  FFMA.FTZ R34, R34, R6.reuse, -R9 ;  /* 0x0000000622227223 */ /* 0x084fe40000010809 */
[----:B------:R-:W-:Y:S02]  /*18a0*/  FFMA.FTZ R35, R35, R6, R7 ;  /* 0x0000000623237223 */ /* 0x000fe40000010007 */
[-C--:B0-----:R-:W-:Y:S02]  /*18b0*/  FFMA.FTZ R32, R32, R0.reuse, -R5 ;  /* 0x0000000020207223 */ /* 0x081fe40000010805 */
[----:B------:R-:W-:Y:S01]  /*18c0*/  FFMA.FTZ R33, R33, R0, R4 ;  /* 0x0000000021217223 */ /* 0x000fe20000010004 */
[----:B------:R-:W-:Y:S05]  /*18d0*/  BRA `(.L_x_1293) ;  /* 0x0000028000007947 */ /* 0x000fea0003800000 */
.L_x_1292:
        /* <DEDUP_REMOVED lines=19> */
[----:B------:R-:W1:Y:S08]  /*1a10*/  MUFU.COS R10, R9 ;  /* 0x00000009000a7308 */ /* 0x000e700000000000 */
[----:B------:R-:W2:Y:S01]  /*1a20*/  MUFU.SIN R6, R0 ;  /* 0x0000000000067308 */ /* 0x000ea20000000400 */
[-C--:B0-----:R-:W-:Y:S02]  /*1a30*/  FMUL.FTZ R7, R35, R11.reuse ;  /* 0x0000000b23077220 */ /* 0x081fe40000410000 */
[----:B------:R-:W-:-:S02]  /*1a40*/  FMUL.FTZ R3, R27, R11 ;  /* 0x0000000b1b037220 */ /* 0x000fc40000410000 */
[-C--:B------:R-:W-:Y:S02]  /*1a50*/  FMUL.FTZ R4, R26, R11.reuse ;  /* 0x0000000b1a047220 */ /* 0x080fe40000410000 */
[C---:B------:R-:W-:Y:S01]  /*1a60*/  FMUL.FTZ R13, R34.reuse, R11 ;  /* 0x0000000b220d7220 */ /* 0x040fe20000410000 */
[----:B------:R0:W3:Y:S01]  /*1a70*/  MUFU.COS R5, R0 ;  /* 0x0000000000057308 */ /* 0x0000e20000000000 */
[-C--:B-1----:R-:W-:Y:S02]  /*1a80*/  FFMA.FTZ R12, R34, R10.reuse, -R7 ;  /* 0x0000000a220c7223 */ /* 0x082fe40000010807 */
[-C--:B------:R-:W-:Y:S02]  /*1a90*/  FFMA.FTZ R26, R26, R10.reuse, -R3 ;  /* 0x0000000a1a1a7223 */ /* 0x080fe40000010803 */
[----:B------:R-:W-:Y:S01]  /*1aa0*/  FFMA.FTZ R35, R35, R10, R13 ;  /* 0x0000000a23237223 */ /* 0x000fe2000001000d */
[----:B------:R-:W-:Y:S01]  /*1ab0*/  MOV R34, R12 ;  /* 0x0000000c00227202 */ /* 0x000fe20000000f00 */
[----:B------:R-:W-:-:S02]  /*1ac0*/  FFMA.FTZ R27, R27, R10, R4 ;  /* 0x0000000a1b1b7223 */ /* 0x000fc40000010004 */
[-C--:B--2---:R-:W-:Y:S02]  /*1ad0*/  FMUL.FTZ R7, R33, R6.reuse ;  /* 0x0000000621077220 */ /* 0x084fe40000410000 */
[-C--:B------:R-:W-:Y:S02]  /*1ae0*/  FMUL.FTZ R3, R25, R6.reuse ;  /* 0x0000000619037220 */ /* 0x080fe40000410000 */
[-C--:B------:R-:W-:Y:S02]  /*1af0*/  FMUL.FTZ R8, R32, R6.reuse ;  /* 0x0000000620087220 */ /* 0x080fe40000410000 */
[----:B0-----:R-:W-:Y:S02]  /*1b00*/  FMUL.FTZ R0, R24, R6 ;  /* 0x0000000618007220 */ /* 0x001fe40000410000 */
[-C--:B---3--:R-:W-:Y:S02]  /*1b10*/  FFMA.FTZ R7, R32, R5.reuse, -R7 ;  /* 0x0000000520077223 */ /* 0x088fe40000010807 */
[----:B------:R-:W-:-:S02]  /*1b20*/  FFMA.FTZ R24, R24, R5, -R3 ;  /* 0x0000000518187223 */ /* 0x000fc40000010803 */
[----:B------:R-:W-:Y:S01]  /*1b30*/  FFMA.FTZ R33, R33, R5, R8 ;  /* 0x0000000521217223 */ /* 0x000fe20000010008 */
[----:B------:R-:W-:Y:S01]  /*1b40*/  MOV R32, R7 ;  /* 0x0000000700207202 */ /* 0x000fe20000000f00 */
[----:B------:R-:W-:Y:S02]  /*1b50*/  FFMA.FTZ R25, R25, R5, R0 ;  /* 0x0000000519197223 */ /* 0x000fe40000010000 */
.L_x_1293:
[----:B------:R-:W-:Y:S05]  /*1b60*/  BSYNC B0 ;  /* 0x0000000000007941 */ /* 0x000fea0003800000 */
.L_x_1280:
[----:B------:R-:W-:Y:S01]  /*1b70*/  ISETP.GT.AND P0, PT, R52, 0x3f, PT ;  /* 0x0000003f3400780c */ /* 0x000fe20003f04270 */
[----:B------:R-:W-:Y:S01]  /*1b80*/  BSSY B0, `(.L_x_1294) ;  /* 0x0000012000007945 */ /* 0x000fe20003800000 */
[----:B------:R-:W-:-:S11]  /*1b90*/  HFMA2.MMA R0, -RZ, RZ, 0, 0 ;  /* 0x00000000ff007435 */ /* 0x000fd600000001ff */
[----:B------:R-:W-:Y:S05]  /*1ba0*/  @P0 BRA `(.L_x_1295) ;  /* 0x000000f000000947 */ /* 0x000fea0003800000 */
[----:B------:R-:W-:Y:S01]  /*1bb0*/  ISETP.GT.AND P1, PT, R52, 0x37, PT ;  /* 0x000000373400780c */ /* 0x000fe20003f24270 */
[----:B------:R-:W-:Y:S01]  /*1bc0*/  IMAD.U32 R3, RZ, RZ, UR38 ;  /* 0x00000026ff037e24 */ /* 0x000fe2000f8e00ff */
[----:B-1----:R1:W-:Y:S02]  /*1bd0*/  STS.128 [R52.X16+0x40], R32 ;  /* 0x0000402034007388 */ /* 0x0023e4000000cc00 */
[----:B------:R-:W-:Y:S02]  /*1be0*/  ISETP.NE.OR P0, PT, RZ, c[0x0][0x1ec], P1 ;  /* 0x00007b00ff007a0c */ /* 0x000fe40000f05670 */
[----:B------:R-:W-:-:S11]  /*1bf0*/  ISETP.NE.AND P1, PT, RZ, c[0x0][0x1ec], PT ;  /* 0x00007b00ff007a0c */ /* 0x000fd60003f25270 */
[----:B------:R-:W-:Y:S02]  /*1c00*/  @!P0 SHF.L.U32 R3, R3, 0x2, RZ ;  /* 0x0000000203038819 */ /* 0x000fe400000006ff */
[----:B------:R-:W-:Y:S01]  /*1c10*/  @!P0 MOV R4, 0x4 ;  /* 0x0000000400048802 */ /* 0x000fe20000000f00 */
[----:B------:R1:W-:Y:S02]  /*1c20*/  @!P1 STS.128 [R52.X16+0x440], R28 ;  /* 0x0004401c34009388 */ /* 0x0003e4000000cc00 */
[----:B------:R-:W-:-:S04]  /*1c30*/  @!P0 IMAD R3, R18, c[0x0][0x1d4], R3 ;  /* 0x0000750012038a24 */ /* 0x000fc800078e0203 */
[----:B------:R-:W-:-:S04]  /*1c40*/  @!P0 IMAD.WIDE R4, R3, R4, c[0x0][0x198] ;  /* 0x0000660003048625 */ /* 0x000fc800078e0204 */
[----:B--2---:R-:W-:Y:S01]  /*1c50*/  FMUL.FTZ R3, R33, R25 ;  /* 0x0000001921037220 */ /* 0x004fe20000410000 */
[----:B------:R1:W-:Y:S03]  /*1c60*/  @!P0 STG.E.128 [R4.64], R24 ;  /* 0x0000001804008986 */ /* 0x0003e6000c101d24 */
[----:B------:R-:W-:-:S04]  /*1c70*/  FFMA.FTZ R3, R32, R24, R3 ;  /* 0x0000001820037223 */ /* 0x000fc80000010003 */
[----:B------:R-:W-:-:S04]  /*1c80*/  FFMA.FTZ R0, R34, R26, R3 ;  /* 0x0000001a22007223 */ /* 0x000fc80000010003 */
[----:B------:R-:W-:Y:S02]  /*1c90*/  FFMA.FTZ R0, R35, R27, R0 ;  /* 0x0000001b23007223 */ /* 0x000fe40000010000 */
.L_x_1295:
[----:B------:R-:W-:Y:S05]  /*1ca0*/  BSYNC B0 ;  /* 0x0000000000007941 */ /* 0x000fea0003800000 */
.L_x_1294:
[----:B------:R-:W3:Y:S01]  /*1cb0*/  SHFL.BFLY PT, R3, R0, 0x10, 0x1f ;  /* 0x0e001f0000037f89 */ /* 0x000ee200000e0000 */
[----:B-1----:R-:W-:Y:S01]  /*1cc0*/  LOP3.LUT P0, R8, R52, 0x1f, RZ, 0xc0, !PT ;  /* 0x0000001f34087812 */ /* 0x002fe2000780c0ff */
[----:B------:R-:W-:Y:S03]  /*1cd0*/  BSSY B0, `(.L_x_1296) ;  /* 0x000002f000007945 */ /* 0x000fe60003800000 */
[----:B------:R-:W-:Y:S01]  /*1ce0*/  ISETP.GT.U32.AND P1, PT, R8, 0x1, PT ;  /* 0x000000010800780c */ /* 0x000fe20003f24070 */
[----:B---3--:R-:W-:-:S08]  /*1cf0*/  FADD.FTZ R3, R3, R0 ;  /* 0x0000000003037221 */ /* 0x008fd00000010000 */
[----:B------:R-:W-:Y:S01]  /*1d00*/  @!P0 SHF.R.U32.HI R0, RZ, 0x3, R52 ;  /* 0x00000003ff008819 */ /* 0x000fe20000011634 */
[----:B------:R-:W1:Y:S03]  /*1d10*/  SHFL.BFLY PT, R4, R3, 0x8, 0x1f ;  /* 0x0d001f0003047f89 */ /* 0x000e6600000e0000 */
[----:B------:R-:W-:Y:S01]  /*1d20*/  @!P0 LOP3.LUT R0, R0, 0x1ffffffc, RZ, 0xc0, !PT ;  /* 0x1ffffffc00008812 */ /* 0x000fe200078ec0ff */
[----:B-1----:R-:W-:Y:S01]  /*1d30*/  FADD.FTZ R4, R3, R4 ;  /* 0x0000000403047221 */ /* 0x002fe20000010000 */
[----:B------:R-:W-:-:S04]  /*1d40*/  MOV R3, UR40 ;  /* 0x0000002800037c02 */ /* 0x000fc80008000f00 */
[----:B------:R-:W1:Y:S01]  /*1d50*/  SHFL.BFLY PT, R5, R4, 0x4, 0x1f ;  /* 0x0c801f0004057f89 */ /* 0x000e6200000e0000 */
[----:B------:R-:W-:-:S04]  /*1d60*/  IADD3 R3, R3, -c[0x0][0x1d4], RZ ;  /* 0x8000750003037a10 */ /* 0x000fc80007ffe0ff */
[----:B------:R-:W3:Y:S01]  /*1d70*/  R2UR UR4, R3 ;  /* 0x00000000030473c2 */ /* 0x000ee200000e0000 */
[----:B-1----:R-:W-:-:S05]  /*1d80*/  FADD.FTZ R5, R4, R5 ;  /* 0x0000000504057221 */ /* 0x002fca0000010000 */
[----:B------:R-:W1:Y:S01]  /*1d90*/  SHFL.BFLY PT, R6, R5, 0x2, 0x1f ;  /* 0x0c401f0005067f89 */ /* 0x000e6200000e0000 */
[----:B---3--:R-:W-:-:S04]  /*1da0*/  UISETP.LT.AND UP0, UPT, URZ, UR4, UPT ;  /* 0x000000043f00728c */ /* 0x008fc8000bf01270 */
[----:B------:R-:W-:Y:S01]  /*1db0*/  USEL UR4, URZ, UR4, !UP0 ;  /* 0x000000043f047287 */ /* 0x000fe2000c000000 */
[----:B-1----:R-:W-:-:S05]  /*1dc0*/  FADD.FTZ R6, R5, R6 ;  /* 0x0000000605067221 */ /* 0x002fca0000010000 */
[----:B------:R-:W1:Y:S02]  /*1dd0*/  SHFL.BFLY PT, R7, R6, 0x1, 0x1f ;  /* 0x0c201f0006077f89 */ /* 0x000e6400000e0000 */
[----:B-1----:R-:W-:-:S05]  /*1de0*/  FADD.FTZ R7, R6, R7 ;  /* 0x0000000706077221 */ /* 0x002fca0000010000 */
[----:B------:R1:W-:Y:S04]  /*1df0*/  @!P0 STS [R0+0x8], R7 ;  /* 0x0000080700008388 */ /* 0x0003e80000000800 */
[----:B------:R-:W-:Y:S01]  /*1e00*/  BAR.SYNC.DEFER_BLOCKING 0x0 ;  /* 0x0000000000007b1d */ /* 0x000fe20000010000 */
[----:B------:R-:W-:Y:S02]  /*1e10*/  ISETP.NE.AND P0, PT, R52, RZ, PT ;  /* 0x000000ff3400720c */ /* 0x000fe40003f05270 */
[----:B-1----:R-:W-:-:S05]  /*1e20*/  MOV R0, 0xff7fffff ;  /* 0xff7fffff00007802 */ /* 0x002fca0000000f00 */
[----:B------:R-:W-:Y:S04]  /*1e30*/  STL [R1+0x38], R0 ;  /* 0x0000380001007387 */ /* 0x000fe80000100800 */
[----:B------:R-:W1:Y:S04]  /*1e40*/  @!P1 LDS R7, [R8.X4+0x8] ;  /* 0x0000080008079984 */ /* 0x000e680000004800 */
[----:B-1----:R-:W1:Y:S02]  /*1e50*/  SHFL.BFLY PT, R4, R7, 0x1, 0x1f ;  /* 0x0c201f0007047f89 */ /* 0x002e6400000e0000 */
[----:B-1----:R-:W-:-:S06]  /*1e60*/  FADD.FTZ R4, R4, R7 ;  /* 0x0000000704047221 */ /* 0x002fcc0000010000 */
[----:B------:R-:W1:Y:S01]  /*1e70*/  SHFL.IDX PT, R4, R4, RZ, 0x1f ;  /* 0x00001fff04047589 */ /* 0x000e6200000e0000 */
[----:B------:R-:W-:Y:S05]  /*1e80*/  @P0 BRA `(.L_x_1297) ;  /* 0x0000013000000947 */ /* 0x000fea0003800000 */
[----:B-1----:R-:W-:Y:S01]  /*1e90*/  FMUL.FTZ R0, R4, c[0x0][0x1f0] ;  /* 0x00007c0004007a20 */ /* 0x002fe20000410000 */
[----:B------:R-:W-:Y:S01]  /*1ea0*/  ISETP.NE.U32.AND P0, PT, RZ, c[0x0][0x218], PT ;  /* 0x00008600ff007a0c */ /* 0x000fe20003f05070 */
[----:B------:R-:W-:Y:S01]  /*1eb0*/  IMAD.U32 R6, RZ, RZ, UR4 ;  /* 0x00000004ff067e24 */ /* 0x000fe2000f8e00ff */
[----:B------:R-:W-:Y:S02]  /*1ec0*/  MOV R3, UR40 ;  /* 0x0000002800037c02 */ /* 0x000fe40008000f00 */
[----:B------:R1:W-:Y:S01]  /*1ed0*/  STL [R1+0x38], R0 ;  /* 0x0000380001007387 */ /* 0x0003e20000100800 */
[----:B------:R-:W-:Y:S02]  /*1ee0*/  ISETP.NE.AND.EX P0, PT, RZ, c[0x0][0x21c], PT, P0 ;  /* 0x00008700ff007a0c */ /* 0x000fe40003f05300 */
[----:B------:R-:W-:-:S11]  /*1ef0*/  IADD3 R6, -R6, -0x1, R3 ;  /* 0xffffffff06067810 */ /* 0x000fd60007ffe103 */
[----:B------:R-:W-:Y:S05]  /*1f00*/  @!P0 BRA `(.L_x_1298) ;  /* 0x0000009000008947 */ /* 0x000fea0003800000 */
[----:B-1----:R-:W-:Y:S01]  /*1f10*/  MOV R7, R0 ;  /* 0x0000000000077202 */ /* 0x002fe20000000f00 */
[----:B------:R-:W-:Y:S01]  /*1f20*/  HFMA2.MMA R4, -RZ, RZ, 0, 2.384185791015625e-07 ;  /* 0x00000004ff047435 */ /* 0x000fe200000001ff */
[----:B------:R-:W-:-:S05]  /*1f30*/  IADD3 R0, -R41, UR39, RZ ;  /* 0x0000002729007c10 */ /* 0x000fca000fffe1ff */
[----:B------:R-:W-:-:S04]  /*1f40*/  IMAD R3, R40, c[0x0][0x220], R0 ;  /* 0x0000880028037a24 */ /* 0x000fc800078e0200 */
[----:B------:R-:W-:-:S04]  /*1f50*/  IMAD R3, R3, c[0x0][0x220], R0 ;  /* 0x0000880003037a24 */ /* 0x000fc800078e0200 */
[----:B------:R-:W-:-:S06]  /*1f60*/  IMAD.WIDE R4, R3, R4, c[0x0][0x218] ;  /* 0x0000860003047625 */ /* 0x000fcc00078e0204 */
[----:B------:R-:W3:Y:S02]  /*1f70*/  LDG.E R4, [R4.64] ;  /* 0x0000002404047981 */ /* 0x000ee4000c1e1900 */
[----:B---3--:R-:W-:-:S05]  /*1f80*/  FADD.FTZ R7, R7, R4 ;  /* 0x0000000407077221 */ /* 0x008fca0000010000 */
[----:B------:R1:W-:Y:S02]  /*1f90*/  STL [R1+0x38], R7 ;  /* 0x0000380701007387 */ /* 0x0003e40000100800 */
.L_x_1298:
[----:B-1----:R-:W3:Y:S04]  /*1fa0*/  LDL R0, [R1+0x38] ;  /* 0x0000380001007983 */ /* 0x002ee80000100800 */
[----:B---3--:R1:W-:Y:S02]  /*1fb0*/  STS [R6.X4+0x840], R0 ;  /* 0x0008400006007388 */ /* 0x0083e40000004800 */
.L_x_1297:
[----:B------:R-:W-:Y:S05]  /*1fc0*/  BSYNC B0 ;  /* 0x0000000000007941 */ /* 0x000fea0003800000 */
.L_x_1296:
[----:B------:R-:W-:Y:S01]  /*1fd0*/  BAR.SYNC.DEFER_BLOCKING 0x0 ;  /* 0x0000000000007b1d */ /* 0x000fe20000010000 */
[----:B------:R-:W-:Y:S01]  /*1fe0*/  UIADD3 UR5, UR39, 0x1f, -UR4 ;  /* 0x0000001f27057890 */ /* 0x000fe2000fffe804 */
[----:B------:R-:W-:-:S03]  /*1ff0*/  ISETP.NE.AND P0, PT, RZ, c[0x0][0x1ec], PT ;  /* 0x00007b00ff007a0c */ /* 0x000fc60003f05270 */
[----:B------:R-:W-:-:S04]  /*2000*/  USHF.R.S32.HI UR6, URZ, 0x1f, UR5 ;  /* 0x0000001f3f067899 */ /* 0x000fc80008011405 */
[----:B------:R-:W-:-:S04]  /*2010*/  ULEA.HI UR6, UR6, UR5, URZ, 0x5 ;  /* 0x0000000506067291 */ /* 0x000fc8000f8f283f */
[----:B------:R-:W-:-:S04]  /*2020*/  ULOP3.LUT UR6, UR6, 0xffffffe0, URZ, 0xc0, !UPT ;  /* 0xffffffe006067892 */ /* 0x000fc8000f8ec03f */
[----:B------:R-:W-:Y:S01]  /*2030*/  UIADD3 UR6, UR6, UR4, URZ ;  /* 0x0000000406067290 */ /* 0x000fe2000fffe03f */
[----:B0-----:R-:W0:Y:S04]  /*2040*/  LDS.128 R12, [0x410] ;  /* 0x00041000ff0c7984 */ /* 0x001e280000000c00 */
[----:B------:R-:W-:Y:S04]  /*2050*/  LDS.128 R8, [0x390] ;  /* 0x00039000ff087984 */ /* 0x000fe80000000c00 */
[----:B-1----:R-:W-:Y:S04]  /*2060*/  LDS.128 R4, [0x380] ;  /* 0x00038000ff047984 */ /* 0x002fe80000000c00 */
[----:B------:R-:W1:Y:S04]  /*2070*/  LDS.128 R56, [0x370] ;  /* 0x00037000ff387984 */ /* 0x000e680000000c00 */
[----:B--2---:R-:W-:Y:S04]  /*2080*/  LDS.128 R24, [0x3a0] ;  /* 0x0003a000ff187984 */ /* 0x004fe80000000c00 */
[----:B------:R-:W-:Y:S04]  /*2090*/  LDS.128 R28, [0x3b0] ;  /* 0x0003b000ff1c7984 */ /* 0x000fe80000000c00 */
[----:B------:R-:W-:Y:S04]  /*20a0*/  LDS.128 R32, [0x3c0] ;  /* 0x0003c000ff207984 */ /* 0x000fe80000000c00 */
[----:B------:R-:W-:Y:S04]  /*20b0*/  LDS.128 R36, [0x3d0] ;  /* 0x0003d000ff247984 */ /* 0x000fe80000000c00 */
[----:B------:R-:W-:Y:S04]  /*20c0*/  LDS.128 R40, [0x3e0] ;  /* 0x0003e000ff287984 */ /* 0x000fe80000000c00 */
[----:B------:R-:W-:Y:S01]  /*20d0*/  LDS.128 R44, [0x3f0] ;  /* 0x0003f000ff2c7984 */ /* 0x000fe20000000c00 */
[----:B0-----:R0:W2:Y:S03]  /*20e0*/  R2UR UR48, R15 ;  /* 0x000000000f3073c2 */ /* 0x0010a600000e0000 */
[----:B------:R-:W-:Y:S04]  /*20f0*/  LDS.128 R48, [0x400] ;  /* 0x00040000ff307984 */ /* 0x000fe80000000c00 */
[----:B------:R-:W-:Y:S01]  /*2100*/  LDS.128 R16, [0x420] ;  /* 0x00042000ff107984 */ /* 0x000fe20000000c00 */
[----:B------:R0:W3:Y:S03]  /*2110*/  R2UR UR49, R14 ;  /* 0x000000000e3173c2 */ /* 0x0000e600000e0000 */
[----:B------:R-:W-:Y:S01]  /*2120*/  LDS.128 R20, [0x430] ;  /* 0x00043000ff147984 */ /* 0x000fe20000000c00 */
[----:B-1----:R-:W-:-:S03]  /*2130*/  MOV R3, R59 ;  /* 0x0000003b00037202 */ /* 0x002fc60000000f00 */
[----:B------:R-:W-:Y:S01]  /*2140*/  STL.64 [R1+0x780], R56 ;  /* 0x0007803801007387 */ /* 0x000fe20000100a00 */
[----:B------:R-:W-:Y:S01]  /*2150*/  IMAD.MOV.U32 R0, RZ, RZ, R58 ;  /* 0x000000ffff007224 */ /* 0x000fe200078e003a */
[----:B------:R0:W1:Y:S08]  /*2160*/  R2UR UR50, R13 ;  /* 0x000000000d3273c2 */ /* 0x00007000000e0000 */
[----:B------:R0:W4:Y:S02]  /*2170*/  R2UR UR51, R12 ;  /* 0x000000000c3373c2 */ /* 0x00012400000e0000 */
[----:B0-----:R-:W0:Y:S06]  /*2180*/  LDS.128 R12, [0x40] ;  /* 0x00004000ff0c7984 */ /* 0x001e2c0000000c00 */
[----:B------:R5:W0:Y:S08]  /*2190*/  R2UR UR11, R11 ;  /* 0x000000000b0b73c2 */ /* 0x000a3000000e0000 */
[----:B------:R5:W0:Y:S08]  /*21a0*/  R2UR UR12, R10 ;  /* 0x000000000a0c73c2 */ /* 0x000a3000000e0000 */
[----:B------:R5:W1:Y:S08]  /*21b0*/  R2UR UR13, R9 ;  /* 0x00000000090d73c2 */ /* 0x000a7000000e0000 */
[----:B------:R5:W1:Y:S02]  /*21c0*/  R2UR UR14, R8 ;  /* 0x00000000080e73c2 */ /* 0x000a6400000e0000 */
[----:B-----5:R-:W5:Y:S06]  /*21d0*/  LDS.128 R8, [0x50] ;  /* 0x00005000ff087984 */ /* 0x020f6c0000000c00 */
[----:B------:R1:W1:Y:S01]  /*21e0*/  R2UR UR7, R7 ;  /* 0x00000000070773c2 */ /* 0x00026200000e0000 */
[----:B0-----:R-:W-:Y:S07]  /*21f0*/  STL.64 [R1+0x760], R12 ;  /* 0x0007600c01007387 */ /* 0x001fee0000100a00 */
[----:B------:R1:W0:Y:S01]  /*2200*/  R2UR UR8, R6 ;  /* 0x00000000060873c2 */ /* 0x00022200000e0000 */
[----:B------:R-:W-:Y:S04]  /*2210*/  STL.64 [R1+0x768], R14 ;  /* 0x0007680e01007387 */ /* 0x000fe80000100a00 */
[----:B------:R-:W-:Y:S03]  /*2220*/  LDS.128 R12, [0x70] ;  /* 0x00007000ff0c7984 */ /* 0x000fe60000000c00 */
[----:B------:R1:W0:Y:S08]  /*2230*/  R2UR UR9, R5 ;  /* 0x00000000050973c2 */ /* 0x00023000000e0000 */
[----:B------:R1:W0:Y:S02]  /*2240*/  R2UR UR10, R4 ;  /* 0x00000000040a73c2 */ /* 0x00022400000e0000 */
[----:B-1----:R-:W1:Y:S06]  /*2250*/  LDS.128 R4, [0x60] ;  /* 0x00006000ff047984 */ /* 0x002e6c0000000c00 */
[----:B------:R0:W0:Y:S01]  /*2260*/  R2UR UR15, R27 ;  /* 0x000000001b0f73c2 */ /* 0x00002200000e0000 */
[----:B-----5:R-:W-:Y:S07]  /*2270*/  STL.64 [R1+0x750], R8 ;  /* 0x0007500801007387 */ /* 0x020fee0000100a00 */
[----:B------:R0:W0:Y:S01]  /*2280*/  R2UR UR16, R26 ;  /* 0x000000001a1073c2 */ /* 0x00002200000e0000 */
[----:B------:R-:W-:Y:S04]  /*2290*/  STL.64 [R1+0x758], R10 ;  /* 0x0007580a01007387 */ /* 0x000fe80000100a00 */
[----:B------:R-:W5:Y:S03]  /*22a0*/  LDS.128 R8, [0x80] ;  /* 0x00008000ff087984 */ /* 0x000f660000000c00 */
[----:B------:R0:W0:Y:S08]  /*22b0*/  R2UR UR17, R25 ;  /* 0x00000000191173c2 */ /* 0x00003000000e0000 */
[----:B------:R0:W0:Y:S08]  /*22c0*/  R2UR UR18, R24 ;  /* 0x00000000181273c2 */ /* 0x00003000000e0000 */
[----:B------:R0:W0:Y:S01]  /*22d0*/  R2UR UR19, R31 ;  /* 0x000000001f1373c2 */ /* 0x00002200000e0000 */
[----:B-1----:R-:W-:Y:S07]  /*22e0*/  STL.64 [R1+0x740], R4 ;  /* 0x0007400401007387 */ /* 0x002fee0000100a00 */
[----:B------:R1:W0:Y:S01]  /*22f0*/  R2UR UR20, R30 ;  /* 0x000000001e1473c2 */ /* 0x00022200000e0000 */
[----:B------:R-:W-:Y:S04]  /*2300*/  STL.64 [R1+0x748], R6 ;  /* 0x0007480601007387 */ /* 0x000fe80000100a00 */
[----:B------:R-:W0:Y:S03]  /*2310*/  LDS.128 R4, [0x90] ;  /* 0x00009000ff047984 */ /* 0x000e260000000c00 */
[----:B------:R1:W0:Y:S01]  /*2320*/  R2UR UR21, R29 ;  /* 0x000000001d1573c2 */ /* 0x00022200000e0000 */
[----:B------:R-:W-:Y:S04]  /*2330*/  STL.64 [R1+0x730], R12 ;  /* 0x0007300c01007387 */ /* 0x000fe80000100a00 */
[----:B------:R-:W-:Y:S03]  /*2340*/  STL.64 [R1+0x738], R14 ;  /* 0x0007380e01007387 */ /* 0x000fe60000100a00 */
[----:B------:R1:W0:Y:S01]  /*2350*/  R2UR UR22, R28 ;  /* 0x000000001c1673c2 */ /* 0x00022200000e0000 */
[----:B------:R-:W1:Y:S04]  /*2360*/  LDS.128 R12, [0xa0] ;  /* 0x0000a000ff0c7984 */ /* 0x000e680000000c00 */
[----:B-----5:R-:W-:Y:S03]  /*2370*/  STL.64 [R1+0x720], R8 ;  /* 0x0007200801007387 */ /* 0x020fe60000100a00 */
[----:B------:R0:W1:Y:S01]  /*2380*/  R2UR UR23, R35 ;  /* 0x00000000231773c2 */ /* 0x00006200000e0000 */
[----:B------:R-:W-:Y:S04]  /*2390*/  STL.64 [R1+0x728], R10 ;  /* 0x0007280a01007387 */ /* 0x000fe80000100a00 */
[----:B------:R-:W5:Y:S03]  /*23a0*/  LDS.128 R8, [0xb0] ;  /* 0x0000b000ff087984 */ /* 0x000f660000000c00 */
[----:B------:R0:W1:Y:S08]  /*23b0*/  R2UR UR24, R34 ;  /* 0x00000000221873c2 */ /* 0x00007000000e0000 */
[----:B------:R1:W2:Y:S01]  /*23c0*/  R2UR UR25, R33 ;  /* 0x00000000211973c2 */ /* 0x0002a200000e0000 */
[----:B0-----:R-:W-:Y:S07]  /*23d0*/  STL.64 [R1+0x710], R4 ;  /* 0x0007100401007387 */ /* 0x001fee0000100a00 */
[----:B------:R0:W0:Y:S01]  /*23e0*/  R2UR UR26, R32 ;  /* 0x00000000201a73c2 */ /* 0x00002200000e0000 */
[----:B------:R-:W-:Y:S04]  /*23f0*/  STL.64 [R1+0x718], R6 ;  /* 0x0007180601007387 */ /* 0x000fe80000100a00 */
[----:B------:R-:W0:Y:S03]  /*2400*/  LDS.128 R4, [0xc0] ;  /* 0x0000c000ff047984 */ /* 0x000e260000000c00 */
[----:B------:R0:W0:Y:S01]  /*2410*/  R2UR UR27, R39 ;  /* 0x00000000271b73c2 */ /* 0x00002200000e0000 */
[----:B-1----:R-:W-:Y:S04]  /*2420*/  STL.64 [R1+0x700], R12 ;  /* 0x0007000c01007387 */ /* 0x002fe80000100a00 */
        /* <DEDUP_REMOVED lines=63> */
[----:B-----5:R-:W-:Y:S04]  /*2820*/  STL.64 [R1+0x630], R8 ;  /* 0x0006300801007387 */ /* 0x020fe80000100a00 */
[----:B------:R-:W-:Y:S04]  /*2830*/  STL.64 [R1+0x638], R10 ;  /* 0x0006380a01007387 */ /* 0x000fe80000100a00 */
[----:B------:R-:W5:Y:S04]  /*2840*/  LDS.128 R8, [0x1a0] ;  /* 0x0001a000ff087984 */ /* 0x000f680000000c00 */
[----:B0-----:R-:W-:Y:S04]  /*2850*/  STL.64 [R1+0x620], R4 ;  /* 0x0006200401007387 */ /* 0x001fe80000100a00 */
[----:B------:R-:W-:Y:S04]  /*2860*/  STL.64 [R1+0x628], R6 ;  /* 0x0006280601007387 */ /* 0x000fe80000100a00 */
[----:B------:R-:W0:Y:S04]  /*2870*/  LDS.128 R4, [0x1b0] ;  /* 0x0001b000ff047984 */ /* 0x000e280000000c00 */
[----:B-1----:R-:W-:Y:S04]  /*2880*/  STL.64 [R1+0x610], R12 ;  /* 0x0006100c01007387 */ /* 0x002fe80000100a00 */
[----:B------:R-:W-:Y:S04]  /*2890*/  STL.64 [R1+0x618], R14 ;  /* 0x0006180e01007387 */ /* 0x000fe80000100a00 */
        /* <DEDUP_REMOVED lines=79> */
[----:B-1----:R1:W-:Y:S04]  /*2d90*/  STL.64 [R1+0x460], R12 ;  /* 0x0004600c01007387 */ /* 0x0023e80000100a00 */
[----:B------:R1:W-:Y:S04]  /*2da0*/  STL.64 [R1+0x468], R14 ;  /* 0x0004680e01007387 */ /* 0x0003e80000100a00 */
[----:B-----5:R1:W-:Y:S04]  /*2db0*/  STL.64 [R1+0x450], R8 ;  /* 0x0004500801007387 */ /* 0x0203e80000100a00 */
[----:B------:R1:W-:Y:S04]  /*2dc0*/  STL.64 [R1+0x458], R10 ;  /* 0x0004580a01007387 */ /* 0x0003e80000100a00 */
[----:B0-----:R1:W-:Y:S04]  /*2dd0*/  STL.64 [R1+0x440], R4 ;  /* 0x0004400401007387 */ /* 0x0013e80000100a00 */
[----:B------:R1:W-:Y:S01]  /*2de0*/  STL.64 [R1+0x448], R6 ;  /* 0x0004480601007387 */ /* 0x0003e20000100a00 */
[----:B------:R-:W-:Y:S05]  /*2df0*/  @P0 BRA `(.L_x_1299) ;  /* 0x00000c0000000947 */ /* 0x000fea0003800000 */
[----:B-1234-:R-:W0:Y:S04]  /*2e00*/  LDS.128 R4, [0x440] ;  /* 0x00044000ff047984 */ /* 0x01ee280000000c00 */
[----:B------:R-:W1:Y:S04]  /*2e10*/  LDS.128 R12, [0x450] ;  /* 0x00045000ff0c7984 */ /* 0x000e680000000c00 */
[----:B------:R-:W2:Y:S04]  /*2e20*/  LDS.128 R8, [0x460] ;  /* 0x00046000ff087984 */ /* 0x000ea80000000c00 */
[----:B0-----:R-:W-:Y:S04]  /*2e30*/  STL.64 [R1+0x430], R4 ;  /* 0x0004300401007387 */ /* 0x001fe80000100a00 */
[----:B------:R-:W-:Y:S04]  /*2e40*/  STL.64 [R1+0x438], R6 ;  /* 0x0004380601007387 */ /* 0x000fe80000100a00 */
[----:B------:R-:W0:Y:S04]  /*2e50*/  LDS.128 R4, [0x470] ;  /* 0x00047000ff047984 */ /* 0x000e280000000c00 */
[----:B-1----:R-:W-:Y:S04]  /*2e60*/  STL.64 [R1+0x420], R12 ;  /* 0x0004200c01007387 */ /* 0x002fe80000100a00 */
[----:B------:R-:W-:Y:S04]  /*2e70*/  STL.64 [R1+0x428], R14 ;  /* 0x0004280e01007387 */ /* 0x000fe80000100a00 */
[----:B------:R-:W1:Y:S04]  /*2e80*/  LDS.128 R12, [0x480] ;  /* 0x00048000ff0c7984 */ /* 0x000e680000000c00 */
[----:B--2---:R-:W-:Y:S04]  /*2e90*/  STL.64 [R1+0x410], R8 ;  /* 0x0004100801007387 */ /* 0x004fe80000100a00 */
[----:B------:R-:W-:Y:S04]  /*2ea0*/  STL.64 [R1+0x418], R10 ;  /* 0x0004180a01007387 */ /* 0x000fe80000100a00 */
        /* <DEDUP_REMOVED lines=171> */
[----:B------:R-:W-:Y:S04]  /*3960*/  LDS.128 R8, [0x820] ;  /* 0x00082000ff087984 */ /* 0x000fe80000000c00 */
[----:B0-----:R-:W-:Y:S04]  /*3970*/  STL.64 [R1+0x70], R4 ;  /* 0x0000700401007387 */ /* 0x001fe80000100a00 */
[----:B------:R-:W-:Y:S04]  /*3980*/  STL.64 [R1+0x78], R6 ;  /* 0x0000780601007387 */ /* 0x000fe80000100a00 */
[----:B------:R-:W0:Y:S04]  /*3990*/  LDS.128 R4, [0x830] ;  /* 0x00083000ff047984 */ /* 0x000e280000000c00 */
[----:B-1----:R1:W-:Y:S04]  /*39a0*/  STL.64 [R1+0x60], R12 ;  /* 0x0000600c01007387 */ /* 0x0023e80000100a00 */
[----:B------:R1:W-:Y:S04]  /*39b0*/  STL.64 [R1+0x68], R14 ;  /* 0x0000680e01007387 */ /* 0x0003e80000100a00 */
[----:B0-----:R1:W-:Y:S04]  /*39c0*/  STL.64 [R1+0x40], R4 ;  /* 0x0000400401007387 */ /* 0x0013e80000100a00 */
[----:B------:R1:W-:Y:S04]  /*39d0*/  STL.64 [R1+0x50], R8 ;  /* 0x0000500801007387 */ /* 0x0003e80000100a00 */
[----:B------:R1:W-:Y:S04]  /*39e0*/  STL.64 [R1+0x58], R10 ;  /* 0x0000580a01007387 */ /* 0x0003e80000100a00 */
[----:B------:R1:W-:Y:S02]  /*39f0*/  STL.64 [R1+0x48], R6 ;  /* 0x0000480601007387 */ /* 0x0003e40000100a00 */
.L_x_1299:
[----:B--234-:R-:W-:Y:S01]  /*3a00*/  IADD3 R3, R52, UR4, RZ ;  /* 0x0000000434037c10 */ /* 0x01cfe2000fffe0ff */
[----:B------:R-:W-:Y:S03]  /*3a10*/  BSSY B0, `(.L_x_1300) ;  /* 0x000157d000007945 */ /* 0x000fe60003800000 */
[----:B------:R-:W-:-:S13]  /*3a20*/  ISETP.GE.AND P0, PT, R3, UR6, PT ;  /* 0x0000000603007c0c */ /* 0x000fda000bf06270 */
[----:B------:R-:W-:Y:S05]  /*3a30*/  @P0 BRA `(.L_x_1301) ;  /* 0x000157a000000947 */ /* 0x000fea0003800000 */
[----:B------:R-:W-:Y:S01]  /*3a40*/  IABS R0, c[0x0][0x1d4] ;  /* 0x0000750000007a13 */ /* 0x000fe20000000000 */
[----:B------:R-:W-:Y:S02]  /*3a50*/  IMAD R249, R249, 0xe0, RZ ;  /* 0x000000e0f9f97824 */ /* 0x000fe400078e02ff */
[----:B------:R-:W-:Y:S01]  /*3a60*/  IMAD R252, R252, c[0x0][0x1d4], RZ ;  /* 0x00007500fcfc7a24 */ /* 0x000fe200078e02ff */
[----:B-1----:R-:W-:Y:S01]  /*3a70*/  MOV R6, R0 ;  /* 0x0000000000067202 */ /* 0x002fe20000000f00 */
[----:B------:R-:W-:-:S03]  /*3a80*/  IMAD R249, R249, c[0x0][0x1d4], RZ ;  /* 0x00007500f9f97a24 */ /* 0x000fc600078e02ff */
[----:B------:R-:W0:Y:S08]  /*3a90*/  I2F.RP R4, R6 ;  /* 0x0000000600047306 */ /* 0x000e300000209400 */
[----:B0-----:R-:W0:Y:S02]  /*3aa0*/  MUFU.RCP R4, R4 ;  /* 0x0000000400047308 */ /* 0x001e240000001000 */
[----:B0-----:R-:W-:-:S06]  /*3ab0*/  IADD3 R4, R4, 0xffffffe, RZ ;  /* 0x0ffffffe04047810 */ /* 0x001fcc0007ffe0ff */
[----:B------:R0:W1:Y:S02]  /*3ac0*/  F2I.FTZ.U32.TRUNC.NTZ R5, R4 ;  /* 0x0000000400057305 */ /* 0x000064000021f000 */
[----:B0-----:R-:W-:Y:S01]  /*3ad0*/  HFMA2.MMA R4, -RZ, RZ, 0, 0 ;  /* 0x00000000ff047435 */ /* 0x001fe200000001ff */
[----:B-1----:R-:W-:-:S05]  /*3ae0*/  IADD3 R0, RZ, -R5, RZ ;  /* 0x80000005ff007210 */ /* 0x002fca0007ffe0ff */
[----:B------:R-:W-:-:S04]  /*3af0*/  IMAD R0, R0, R6, RZ ;  /* 0x0000000600007224 */ /* 0x000fc800078e02ff */
[----:B------:R-:W-:-:S05]  /*3b00*/  IMAD.HI.U32 R0, R5, R0, R4 ;  /* 0x0000000005007227 */ /* 0x000fca00078e0004 */
[----:B------:R0:W-:Y:S04]  /*3b10*/  STL [R1+0x788], R0 ;  /* 0x0007880001007387 */ /* 0x0001e80000100800 */
[----:B------:R1:W-:Y:S01]  /*3b20*/  STL [R1+0x34], R3 ;  /* 0x0000340301007387 */ /* 0x0003e20000100800 */
[----:B0-----:R-:W-:Y:S02]  /*3b30*/  SHF.R.S32.HI R0, RZ, 0x1f, R252 ;  /* 0x0000001fff007819 */ /* 0x001fe400000114fc */
[----:B-1----:R-:W-:Y:S02]  /*3b40*/  SHF.R.S32.HI R3, RZ, 0x1f, R249 ;  /* 0x0000001fff037819 */ /* 0x002fe400000114f9 */
.L_x_1432:
[----:B-----5:R0:W-:Y:S04]  /*3b50*/  STL [R1+0x7b0], R5 ;  /* 0x0007b00501007387 */ /* 0x0201e80000100800 */
[----:B0-----:R-:W2:Y:S04]  /*3b60*/  LDL R5, [R1+0x788] ;  /* 0x0007880001057983 */ /* 0x001ea80000100800 */
[----:B------:R-:W-:Y:S04]  /*3b70*/  STL [R1+0x7ac], R4 ;  /* 0x0007ac0401007387 */ /* 0x000fe80000100800 */
[----:B------:R0:W-:Y:S04]  /*3b80*/  STL [R1+0x7a8], R3 ;  /* 0x0007a80301007387 */ /* 0x0001e80000100800 */
[----:B0--3--:R-:W3:Y:S01]  /*3b90*/  LDL R3, [R1+0x34] ;  /* 0x0000340001037983 */ /* 0x009ee20000100800 */
[----:B------:R-:W-:-:S03]  /*3ba0*/  ISETP.NE.U32.AND P0, PT, RZ, c[0x0][0x200], PT ;  /* 0x00008000ff007a0c */ /* 0x000fc60003f05070 */
[----:B------:R-:W0:Y:S01]  /*3bb0*/  S2R R0, SR_CTAID.Y ;  /* 0x0000000000007919 */ /* 0x000e220000002600 */
[----:B------:R-:W-:-:S03]  /*3bc0*/  ISETP.NE.AND.EX P0, PT, RZ, c[0x0][0x204], PT, P0 ;  /* 0x00008100ff007a0c */ /* 0x000fc60003f05300 */
[----:B------:R0:W-:Y:S02]  /*3bd0*/  STL [R1+0x7a4], R2 ;  /* 0x0007a40201007387 */ /* 0x0001e40000100800 */
[----:B0-----:R-:W-:-:S08]  /*3be0*/  IMAD R2, R0, c[0x0][0x1d4], RZ ;  /* 0x0000750000027a24 */ /* 0x001fd000078e02ff */
[--C-:B------:R-:W-:Y:S02]  /*3bf0*/  @P0 SHF.R.S32.HI R251, RZ, 0x1f, R2.reuse ;  /* 0x0000001ffffb0819 */ /* 0x100fe40000011402 */
[----:B------:R-:W-:Y:S02]  /*3c00*/  IABS R4, c[0x0][0x1d4] ;  /* 0x0000750000047a13 */ /* 0x000fe40000000000 */
[----:B---3--:R-:W-:Y:S02]  /*3c10*/  @P0 SHF.R.S32.HI R0, RZ, 0x1f, R3 ;  /* 0x0000001fff000819 */ /* 0x008fe40000011403 */
[----:B------:R-:W-:-:S04]  /*3c20*/  @P0 IADD3 R250, P1, P2, R3, c[0x0][0x200], R2 ;  /* 0x0000800003fa0a10 */ /* 0x000fc80007a3e002 */
[----:B------:R-:W-:-:S06]  /*3c30*/  @P0 IADD3.X R251, R0, c[0x0][0x204], R251, P1, P2 ;  /* 0x0000810000fb0a10 */ /* 0x000fcc0000fe44fb */
[----:B------:R2:W3:Y:S01]  /*3c40*/  @P0 LDG.E.U8 R251, [R250.64] ;  /* 0x00000024fafb0981 */ /* 0x0004e2000c1e1100 */
[----:B------:R-:W-:-:S05]  /*3c50*/  IABS R0, R3 ;  /* 0x0000000300007213 */ /* 0x000fca0000000000 */
[----:B--2---:R-:W-:Y:S01]  /*3c60*/  IMAD.HI.U32 R250, R5, R0, RZ ;  /* 0x0000000005fa7227 */ /* 0x004fe200078e00ff */
[----:B------:R-:W-:-:S03]  /*3c70*/  MOV R5, R4 ;  /* 0x0000000400057202 */ /* 0x000fc60000000f00 */
[----:B------:R-:W-:-:S04]  /*3c80*/  IMAD.MOV R250, RZ, RZ, -R250 ;  /* 0x000000fffffa7224 */ /* 0x000fc800078e0afa */
[----:B------:R-:W-:Y:S01]  /*3c90*/  IMAD R0, R5, R250, R0 ;  /* 0x000000fa05007224 */ /* 0x000fe200078e0200 */
[----:B------:R-:W-:Y:S01]  /*3ca0*/  ISETP.GE.AND P2, PT, R3, RZ, PT ;  /* 0x000000ff0300720c */ /* 0x000fe20003f46270 */
[----:B------:R0:W5:Y:S01]  /*3cb0*/  LDL.LU R5, [R1+0x7b0] ;  /* 0x0007b00001057983 */ /* 0x0001620000300800 */
[----:B------:R-:W-:Y:S02]  /*3cc0*/  IABS R250, c[0x0][0x1d4] ;  /* 0x0000750000fa7a13 */ /* 0x000fe40000000000 */
[----:B------:R-:W-:-:S13]  /*3cd0*/  ISETP.GT.U32.AND P1, PT, R4, R0, PT ;  /* 0x000000000400720c */ /* 0x000fda0003f24070 */
[----:B------:R-:W-:-:S04]  /*3ce0*/  @!P1 IADD3 R0, R0, -R250, RZ ;  /* 0x800000fa00009210 */ /* 0x000fc80007ffe0ff */
[----:B------:R-:W-:Y:S02]  /*3cf0*/  ISETP.GT.U32.AND P1, PT, R4, R0, PT ;  /* 0x000000000400720c */ /* 0x000fe40003f24070 */
[----:B------:R0:W5:Y:S11]  /*3d00*/  LDL.LU R4, [R1+0x7ac] ;  /* 0x0007ac0001047983 */ /* 0x0001760000300800 */
[----:B------:R-:W-:-:S02]  /*3d10*/  @!P1 IADD3 R0, R0, -R250, RZ ;  /* 0x800000fa00009210 */ /* 0x000fc40007ffe0ff */
[----:B------:R-:W-:Y:S02]  /*3d20*/  ISETP.NE.AND P1, PT, RZ, c[0x0][0x1d4], PT ;  /* 0x00007500ff007a0c */ /* 0x000fe40003f25270 */
[----:B------:R-:W-:-:S11]  /*3d30*/  @!P2 IADD3 R0, -R0, RZ, RZ ;  /* 0x000000ff0000a210 */ /* 0x000fd60007ffe1ff */
[----:B------:R-:W-:-:S04]  /*3d40*/  @!P1 LOP3.LUT R0, RZ, c[0x0][0x1d4], RZ, 0x33, !PT ;  /* 0x00007500ff009a12 */ /* 0x000fc800078e33ff */
[----:B------:R-:W-:Y:S02]  /*3d50*/  SHF.R.S32.HI R250, RZ, 0x1f, R0 ;  /* 0x0000001ffffa7819 */ /* 0x000fe40000011400 */
[----:B---3--:R-:W-:Y:S02]  /*3d60*/  ISETP.NE.AND P0, PT, R251, RZ, P0 ;  /* 0x000000fffb00720c */ /* 0x008fe40000705270 */
[----:B------:R-:W-:-:S04]  /*3d70*/  IADD3 R251, P1, R0, R2, RZ ;  /* 0x0000000200fb7210 */ /* 0x000fc80007f3e0ff */
[----:B------:R-:W-:Y:S02]  /*3d80*/  LEA.HI.X.SX32 R2, R2, R250, 0x1, P1 ;  /* 0x000000fa02027211 */ /* 0x000fe400008f0eff */
[----:B------:R-:W-:Y:S02]  /*3d90*/  LEA R250, P2, R251, c[0x0][0x1a8], 0x2 ;  /* 0x00006a00fbfa7a11 */ /* 0x000fe400078410ff */
[----:B------:R-:W-:Y:S02]  /*3da0*/  ISETP.GE.AND P1, PT, R3, UR39, PT ;  /* 0x0000002703007c0c */ /* 0x000fe4000bf26270 */
[----:B------:R0:W5:Y:S01]  /*3db0*/  LDL.LU R3, [R1+0x7a8] ;  /* 0x0007a80001037983 */ /* 0x0001620000300800 */
[----:B------:R-:W-:-:S03]  /*3dc0*/  LEA.HI.X R251, R251, c[0x0][0x1ac], R2, 0x2, P2 ;  /* 0x00006b00fbfb7a11 */ /* 0x000fc600010f1402 */
[----:B------:R0:W5:Y:S01]  /*3dd0*/  LDL.LU R2, [R1+0x7a4] ;  /* 0x0007a40001027983 */ /* 0x0001620000300800 */
[----:B------:R-:W-:Y:S06]  /*3de0*/  BSSY B1, `(.L_x_1302) ;  /* 0x000005e000017945 */ /* 0x000fec0003800000 */
[----:B-1----:R-:W-:Y:S05]  /*3df0*/  @P1 BRA `(.L_x_1303) ;  /* 0x000005c000001947 */ /* 0x002fea0003800000 */
[----:B------:R1:W-:Y:S04]  /*3e00*/  STL.64 [R1+0x7b8], R8 ;  /* 0x0007b80801007387 */ /* 0x0003e80000100a00 */
[----:B------:R-:W-:Y:S04]  /*3e10*/  STL.64 [R1+0x7b0], R6 ;  /* 0x0007b00601007387 */ /* 0x000fe80000100a00 */
[----:B-----5:R2:W-:Y:S01]  /*3e20*/  STL.64 [R1+0x7a8], R4 ;  /* 0x0007a80401007387 */ /* 0x0205e20000100a00 */
[----:B-1----:R-:W-:-:S05]  /*3e30*/  MOV R9, c[0x0][0x1d4] ;  /* 0x0000750000097a02 */ /* 0x002fca0000000f00 */
[----:B------:R-:W-:Y:S02]  /*3e40*/  IMAD R8, R9, 0xe0, RZ ;  /* 0x000000e009087824 */ /* 0x000fe400078e02ff */
[----:B------:R-:W-:-:S05]  /*3e50*/  IMAD.SHL.U32 R9, R0, 0x4, RZ ;  /* 0x0000000400097824 */ /* 0x000fca00078e00ff */
[----:B------:R-:W-:Y:S01]  /*3e60*/  ISETP.GE.AND P2, PT, R9, R8, PT ;  /* 0x000000080900720c */ /* 0x000fe20003f46270 */
[----:B------:R1:W-:-:S12]  /*3e70*/  STL [R1+0x30], R9 ;  /* 0x0000300901007387 */ /* 0x0003d80000100800 */
[----:B--2---:R-:W2:Y:S01]  /*3e80*/  @!P2 LDG.E R4, [R250.64] ;  /* 0x00000024fa04a981 */ /* 0x004ea2000c1e1900 */
[----:B------:R-:W-:Y:S01]  /*3e90*/  CS2R R6, SRZ ;  /* 0x0000000000067805 */ /* 0x000fe2000001ff00 */
[----:B--2---:R-:W-:-:S04]  /*3ea0*/  @!P2 IMAD R4, R4, c[0x0][0x1d8], RZ ;  /* 0x000076000404aa24 */ /* 0x004fc800078e02ff */
[----:B------:R-:W-:-:S04]  /*3eb0*/  @!P2 IMAD R4, R4, 0xe0, RZ ;  /* 0x000000e00404a824 */ /* 0x000fc800078e02ff */
[----:B------:R-:W-:-:S05]  /*3ec0*/  @!P2 IMAD R5, R4, c[0x0][0x1d4], R9 ;  /* 0x000075000405aa24 */ /* 0x000fca00078e0209 */
[----:B------:R-:W-:-:S04]  /*3ed0*/  @!P2 IADD3 R4, P3, R249, R5, RZ ;  /* 0x00000005f904a210 */ /* 0x000fc80007f7e0ff */
[----:B------:R-:W-:Y:S02]  /*3ee0*/  @!P2 LEA.HI.X.SX32 R5, R5, R3, 0x1, P3 ;  /* 0x000000030505a211 */ /* 0x000fe400018f0eff */
[----:B------:R-:W-:-:S04]  /*3ef0*/  @!P2 LEA R8, P3, R4, c[0x0][0x198], 0x2 ;  /* 0x000066000408aa11 */ /* 0x000fc800078610ff */
[----:B-1----:R-:W-:Y:S02]  /*3f00*/  @!P2 LEA.HI.X R9, R4, c[0x0][0x19c], R5, 0x2, P3 ;  /* 0x000067000409aa11 */ /* 0x002fe400018f1405 */
[----:B------:R-:W-:-:S06]  /*3f10*/  CS2R R4, SRZ ;  /* 0x0000000000047805 */ /* 0x000fcc000001ff00 */
[----:B------:R1:W2:Y:S04]  /*3f20*/  @!P2 LDG.E.128 R4, [R8.64] ;  /* 0x000000240804a981 */ /* 0x0002a8000c1e1d00 */
[----:B-1----:R1:W5:Y:S01]  /*3f30*/  LDL.LU.64 R8, [R1+0x7b8] ;  /* 0x0007b80001087983 */ /* 0x0023620000300a00 */
[----:B------:R-:W-:-:S03]  /*3f40*/  ISETP.NE.AND P3, PT, RZ, c[0x0][0x1ec], PT ;  /* 0x00007b00ff007a0c */ /* 0x000fc60003f65270 */
[----:B--2---:R-:W-:Y:S04]  /*3f50*/  STL.64 [R1+0x20], R4 ;  /* 0x0000200401007387 */ /* 0x004fe80000100a00 */
[----:B------:R2:W-:Y:S04]  /*3f60*/  STL.64 [R1+0x28], R6 ;  /* 0x0000280601007387 */ /* 0x0005e80000100a00 */
[----:B--2---:R1:W5:Y:S04]  /*3f70*/  LDL.LU.64 R6, [R1+0x7b0] ;  /* 0x0007b00001067983 */ /* 0x0043680000300a00 */
[----:B------:R1:W5:Y:S01]  /*3f80*/  LDL.LU.64 R4, [R1+0x7a8] ;  /* 0x0007a80001047983 */ /* 0x0003620000300a00 */
[----:B------:R-:W-:Y:S05]  /*3f90*/  @P3 BRA `(.L_x_1303) ;  /* 0x0000042000003947 */ /* 0x000fea0003800000 */
[----:B------:R2:W-:Y:S04]  /*3fa0*/  STL.64 [R1+0x7e8], R18 ;  /* 0x0007e81201007387 */ /* 0x0005e80000100a00 */
[----:B--2---:R-:W2:Y:S04]  /*3fb0*/  LDL.LU R19, [R1+0x28] ;  /* 0x0000280001137983 */ /* 0x004ea80000300800 */
[----:B------:R-:W3:Y:S04]  /*3fc0*/  LDL.LU R18, [R1+0x2c] ;  /* 0x00002c0001127983 */ /* 0x000ee80000300800 */
[----:B------:R4:W-:Y:S04]  /*3fd0*/  STL.64 [R1+0x7e0], R16 ;  /* 0x0007e01001007387 */ /* 0x0009e80000100a00 */
[----:B----4-:R-:W4:Y:S04]  /*3fe0*/  LDL.LU R16, [R1+0x20] ;  /* 0x0000200001107983 */ /* 0x010f280000300800 */
[----:B------:R-:W4:Y:S04]  /*3ff0*/  LDL.LU R17, [R1+0x24] ;  /* 0x0000240001117983 */ /* 0x000f280000300800 */
[----:B------:R0:W-:Y:S04]  /*4000*/  STL [R1+0x7d8], R14 ;  /* 0x0007d80e01007387 */ /* 0x0001e80000100800 */
[----:B0-----:R-:W4:Y:S04]  /*4010*/  LDL R14, [R1+0x430] ;  /* 0x00043000010e7983 */ /* 0x001f280000100800 */
[----:B------:R0:W-:Y:S04]  /*4020*/  STL [R1+0x7d4], R13 ;  /* 0x0007d40d01007387 */ /* 0x0001e80000100800 */
[----:B0-----:R-:W4:Y:S04]  /*4030*/  LDL R13, [R1+0x434] ;  /* 0x00043400010d7983 */ /* 0x001f280000100800 */
[----:B------:R0:W-:Y:S04]  /*4040*/  STL [R1+0x7d0], R12 ;  /* 0x0007d00c01007387 */ /* 0x0001e80000100800 */
[----:B0-----:R-:W4:Y:S04]  /*4050*/  LDL R12, [R1+0x438] ;  /* 0x00043800010c7983 */ /* 0x001f280000100800 */
[----:B------:R-:W-:Y:S04]  /*4060*/  STL [R1+0x7cc], R11 ;  /* 0x0007cc0b01007387 */ /* 0x000fe80000100800 */
[----:B------:R0:W-:Y:S04]  /*4070*/  STL [R1+0x7c8], R10 ;  /* 0x0007c80a01007387 */ /* 0x0001e80000100800 */
[----:B0-----:R-:W4:Y:S04]  /*4080*/  LDL.LU R10, [R1+0x30] ;  /* 0x00003000010a7983 */ /* 0x001f280000300800 */
[----:B------:R-:W-:Y:S04]  /*4090*/  STL [R1+0x7c4], R3 ;  /* 0x0007c40301007387 */ /* 0x000fe80000100800 */
[----:B------:R-:W-:Y:S04]  /*40a0*/  STL [R1+0x7c0], R0 ;  /* 0x0007c00001007387 */ /* 0x000fe80000100800 */
[----:B-----5:R0:W-:Y:S04]  /*40b0*/  STL.64 [R1+0x7b8], R8 ;  /* 0x0007b80801007387 */ /* 0x0201e80000100a00 */
[----:B------:R2:W-:Y:S01]  /*40c0*/  STL.64 [R1+0x7b0], R6 ;  /* 0x0007b00601007387 */ /* 0x0005e20000100a00 */
[----:B------:R-:W-:-:S03]  /*40d0*/  ISETP.NE.AND P4, PT, R248, RZ, PT ;  /* 0x000000fff800720c */ /* 0x000fc60003f85270 */
[----:B------:R4:W-:Y:S04]  /*40e0*/  STL.64 [R1+0x7a8], R4 ;  /* 0x0007a80401007387 */ /* 0x0009e80000100a00 */
[----:B0-----:R-:W4:Y:S06]  /*40f0*/  LDL R9, [R1+0x43c] ;  /* 0x00043c0001097983 */ /* 0x001f2c0000100800 */
[----:B------:R-:W-:Y:S01]  /*4100*/  @P4 IMAD.MOV.U32 R3, RZ, RZ, 0x4 ;  /* 0x00000004ff034424 */ /* 0x000fe200078e00ff */
[----:B--2---:R-:W-:-:S02]  /*4110*/  MOV R6, R19 ;  /* 0x0000001300067202 */ /* 0x004fc40000000f00 */
[----:B------:R-:W0:Y:S01]  /*4120*/  S2R R19, SR_CTAID.X ;  /* 0x0000000000137919 */ /* 0x000e220000002500 */
[----:B---3--:R-:W-:Y:S02]  /*4130*/  MOV R7, R18 ;  /* 0x0000001200077202 */ /* 0x008fe40000000f00 */
[----:B----4-:R-:W-:Y:S02]  /*4140*/  MOV R4, R16 ;  /* 0x0000001000047202 */ /* 0x010fe40000000f00 */
[----:B------:R-:W-:Y:S01]  /*4150*/  MOV R5, R17 ;  /* 0x0000001100057202 */ /* 0x000fe20000000f00 */
[----:B0-----:R-:W-:-:S04]  /*4160*/  @P4 IMAD R0, R2, c[0x0][0x1d8], R19 ;  /* 0x0000760002004a24 */ /* 0x001fc800078e0213 */
[----:B------:R-:W-:-:S04]  /*4170*/  @P4 IMAD R0, R0, 0xe0, RZ ;  /* 0x000000e000004824 */ /* 0x000fc800078e02ff */
[----:B------:R-:W-:-:S06]  /*4180*/  @P4 IMAD.WIDE R16, R0, R3, c[0x0][0x230] ;  /* 0x00008c0000104625 */ /* 0x000fcc00078e0203 */
[----:B------:R-:W2:Y:S01]  /*4190*/  @P4 LDG.E.128 R16, [R16.64] ;  /* 0x0000002410104981 */ /* 0x000ea2000c1e1d00 */
[----:B------:R-:W-:Y:S02]  /*41a0*/  FADD.FTZ R4, R14, R4 ;  /* 0x000000040e047221 */ /* 0x000fe40000010000 */
[----:B------:R-:W-:Y:S02]  /*41b0*/  FADD.FTZ R5, R13, R5 ;  /* 0x000000050d057221 */ /* 0x000fe40000010000 */
[----:B------:R-:W-:Y:S02]  /*41c0*/  FADD.FTZ R6, R12, R6 ;  /* 0x000000060c067221 */ /* 0x000fe40000010000 */
[----:B------:R-:W-:Y:S01]  /*41d0*/  FADD.FTZ R7, R9, R7 ;  /* 0x0000000709077221 */ /* 0x000fe20000010000 */
[----:B--2---:R-:W-:Y:S02]  /*41e0*/  MOV R8, R17 ;  /* 0x0000001100087202 */ /* 0x004fe40000000f00 */
[----:B------:R-:W-:-:S02]  /*41f0*/  MOV R3, R18 ;  /* 0x0000001200037202 */ /* 0x000fc40000000f00 */
[----:B------:R-:W-:Y:S01]  /*4200*/  MOV R11, R16 ;  /* 0x00000010000b7202 */ /* 0x000fe20000000f00 */
[----:B------:R-:W-:Y:S01]  /*4210*/  @P4 FMUL.FTZ R5, R5, R8 ;  /* 0x0000000805054220 */ /* 0x000fe20000410000 */
[----:B------:R-:W-:Y:S01]  /*4220*/  SHF.R.S32.HI R8, RZ, 0x1f, R252 ;  /* 0x0000001fff087819 */ /* 0x000fe200000114fc */
[----:B------:R-:W-:Y:S01]  /*4230*/  @P4 FMUL.FTZ R6, R6, R3 ;  /* 0x0000000306064220 */ /* 0x000fe20000410000 */
[----:B------:R-:W-:Y:S02]  /*4240*/  @!P2 IADD3 R3, P3, R252, R10, RZ ;  /* 0x0000000afc03a210 */ /* 0x000fe40007f7e0ff */
[----:B------:R-:W-:Y:S01]  /*4250*/  MOV R0, R19 ;  /* 0x0000001300007202 */ /* 0x000fe20000000f00 */
[----:B------:R-:W-:Y:S01]  /*4260*/  @P4 FMUL.FTZ R4, R4, R11 ;  /* 0x0000000b04044220 */ /* 0x000fe20000410000 */
[----:B------:R0:W5:Y:S01]  /*4270*/  LDL.LU.64 R18, [R1+0x7e8] ;  /* 0x0007e80001127983 */ /* 0x0001620000300a00 */
[----:B------:R-:W-:-:S03]  /*4280*/  @!P2 LEA.HI.X.SX32 R10, R10, R8, 0x1, P3 ;  /* 0x000000080a0aa211 */ /* 0x000fc600018f0eff */
[----:B------:R0:W5:Y:S01]  /*4290*/  LDL.LU.64 R16, [R1+0x7e0] ;  /* 0x0007e00001107983 */ /* 0x0001620000300a00 */
[----:B------:R-:W-:-:S03]  /*42a0*/  @!P2 LEA R8, P3, R3, c[0x0][0x198], 0x2 ;  /* 0x000066000308aa11 */ /* 0x000fc600078610ff */
[----:B------:R0:W5:Y:S04]  /*42b0*/  LDL.LU R14, [R1+0x7d8] ;  /* 0x0007d800010e7983 */ /* 0x0001680000300800 */
[----:B------:R0:W5:Y:S01]  /*42c0*/  LDL.LU R13, [R1+0x7d4] ;  /* 0x0007d400010d7983 */ /* 0x0001620000300800 */
[----:B------:R-:W-:-:S03]  /*42d0*/  @!P2 LEA.HI.X R9, R3, c[0x0][0x19c], R10, 0x2, P3 ;  /* 0x000067000309aa11 */ /* 0x000fc600018f140a */
[----:B------:R0:W5:Y:S01]  /*42e0*/  LDL.LU R12, [R1+0x7d0] ;  /* 0x0007d000010c7983 */ /* 0x0001620000300800 */
[----:B------:R-:W-:-:S03]  /*42f0*/  @P4 FMUL.FTZ R7, R7, R0 ;  /* 0x0000000007074220 */ /* 0x000fc60000410000 */
[----:B------:R0:W5:Y:S04]  /*4300*/  LDL.LU R11, [R1+0x7cc] ;  /* 0x0007cc00010b7983 */ /* 0x0001680000300800 */
[----:B------:R-:W-:Y:S04]  /*4310*/  STL [R1+0x20], R4 ;  /* 0x0000200401007387 */ /* 0x000fe80000100800 */
[----:B------:R-:W-:Y:S04]  /*4320*/  STL [R1+0x24], R5 ;  /* 0x0000240501007387 */ /* 0x000fe80000100800 */
[----:B------:R-:W-:Y:S04]  /*4330*/  STL [R1+0x28], R6 ;  /* 0x0000280601007387 */ /* 0x000fe80000100800 */
[----:B------:R0:W5:Y:S04]  /*4340*/  LDL.LU R10, [R1+0x7c8] ;  /* 0x0007c800010a7983 */ /* 0x0001680000300800 */
[----:B------:R0:W5:Y:S04]  /*4350*/  LDL.LU R3, [R1+0x7c4] ;  /* 0x0007c40001037983 */ /* 0x0001680000300800 */
[----:B------:R0:W5:Y:S04]  /*4360*/  LDL.LU R0, [R1+0x7c0] ;  /* 0x0007c00001007983 */ /* 0x0001680000300800 */
[----:B------:R-:W-:Y:S04]  /*4370*/  STL [R1+0x2c], R7 ;  /* 0x00002c0701007387 */ /* 0x000fe80000100800 */
[----:B------:R2:W-:Y:S04]  /*4380*/  @!P2 STG.E.128 [R8.64], R4 ;  /* 0x000000040800a986 */ /* 0x0005e8000c101d24 */
[----:B--2---:R0:W5:Y:S04]  /*4390*/  LDL.LU.64 R8, [R1+0x7b8] ;  /* 0x0007b80001087983 */ /* 0x0041680000300a00 */
[----:B------:R0:W5:Y:S04]  /*43a0*/  LDL.LU.64 R6, [R1+0x7b0] ;  /* 0x0007b00001067983 */ /* 0x0001680000300a00 */
[----:B------:R0:W5:Y:S02]  /*43b0*/  LDL.LU.64 R4, [R1+0x7a8] ;  /* 0x0007a80001047983 */ /* 0x0001640000300a00 */
.L_x_1303:
[----:B------:R-:W-:Y:S05]  /*43c0*/  BSYNC B1 ;  /* 0x0000000000017941 */ /* 0x000fea0003800000 */
.L_x_1302:
[----:B------:R-:W-:Y:S01]  /*43d0*/  BSSY B1, `(.L_x_1304) ;  /* 0x0000060000017945 */ /* 0x000fe20003800000 */
[----:B------:R-:W-:Y:S05]  /*43e0*/  @P1 BRA `(.L_x_1305) ;  /* 0x000005e000001947 */ /* 0x000fea0003800000 */
[----:B-----5:R2:W-:Y:S04]  /*43f0*/  STL.64 [R1+0x7b8], R8 ;  /* 0x0007b80801007387 */ /* 0x0205e80000100a00 */
[----:B------:R-:W-:Y:S04]  /*4400*/  STL.64 [R1+0x7b0], R6 ;  /* 0x0007b00601007387 */ /* 0x000fe80000100a00 */
[----:B------:R3:W-:Y:S01]  /*4410*/  STL.64 [R1+0x7a8], R4 ;  /* 0x0007a80401007387 */ /* 0x0007e20000100a00 */
[----:B--2---:R-:W-:-:S04]  /*4420*/  IMAD.MOV.U32 R9, RZ, RZ, c[0x0][0x1d4] ;  /* 0x00007500ff097624 */ /* 0x004fc800078e00ff */
[----:B------:R-:W-:Y:S01]  /*4430*/  IMAD R9, R9, 0xe0, RZ ;  /* 0x000000e009097824 */ /* 0x000fe200078e02ff */
[----:B---3--:R-:W-:-:S04]  /*4440*/  IADD3 R4, R0, c[0x0][0x1d4], RZ ;  /* 0x0000750000047a10 */ /* 0x008fc80007ffe0ff */
[----:B------:R-:W-:-:S04]  /*4450*/  SHF.L.U32 R5, R4, 0x2, RZ ;  /* 0x0000000204057819 */ /* 0x000fc800000006ff */
[----:B------:R-:W-:Y:S01]  /*4460*/  ISETP.GE.AND P2, PT, R5, R9, PT ;  /* 0x000000090500720c */ /* 0x000fe20003f46270 */
[----:B------:R2:W-:-:S12]  /*4470*/  STL [R1+0x30], R5 ;  /* 0x0000300501007387 */ /* 0x0005d80000100800 */
[----:B------:R-:W3:Y:S01]  /*4480*/  @!P2 LDG.E R4, [R250.64] ;  /* 0x00000024fa04a981 */ /* 0x000ee2000c1e1900 */
[----:B------:R-:W-:Y:S01]  /*4490*/  CS2R R6, SRZ ;  /* 0x0000000000067805 */ /* 0x000fe2000001ff00 */
[----:B---3--:R-:W-:-:S04]  /*44a0*/  @!P2 IMAD R4, R4, c[0x0][0x1d8], RZ ;  /* 0x000076000404aa24 */ /* 0x008fc800078e02ff */
[----:B------:R-:W-:-:S04]  /*44b0*/  @!P2 IMAD R4, R4, 0xe0, RZ ;  /* 0x000000e00404a824 */ /* 0x000fc800078e02ff */
[----:B--2---:R-:W-:-:S05]  /*44c0*/  @!P2 IMAD R5, R4, c[0x0][0x1d4], R5 ;  /* 0x000075000405aa24 */ /* 0x004fca00078e0205 */
[----:B------:R-:W-:-:S04]  /*44d0*/  @!P2 IADD3 R4, P3, R249, R5, RZ ;  /* 0x00000005f904a210 */ /* 0x000fc80007f7e0ff */
[----:B------:R-:W-:Y:S02]  /*44e0*/  @!P2 LEA.HI.X.SX32 R5, R5, R3, 0x1, P3 ;  /* 0x000000030505a211 */ /* 0x000fe400018f0eff */
[----:B------:R-:W-:-:S04]  /*44f0*/  @!P2 LEA R8, P3, R4, c[0x0][0x198], 0x2 ;  /* 0x000066000408aa11 */ /* 0x000fc800078610ff */
[----:B------:R-:W-:Y:S02]  /*4500*/  @!P2 LEA.HI.X R9, R4, c[0x0][0x19c], R5, 0x2, P3 ;  /* 0x000067000409aa11 */ /* 0x000fe400018f1405 */
[----:B------:R-:W-:-:S06]  /*4510*/  CS2R R4, SRZ ;  /* 0x0000000000047805 */ /* 0x000fcc000001ff00 */
[----:B------:R2:W3:Y:S04]  /*4520*/  @!P2 LDG.E.128 R4, [R8.64] ;  /* 0x000000240804a981 */ /* 0x0004e8000c1e1d00 */
[----:B--2---:R2:W5:Y:S01]  /*4530*/  LDL.LU.64 R8, [R1+0x7b8] ;  /* 0x0007b80001087983 */ /* 0x0045620000300a00 */
[----:B------:R-:W-:-:S03]  /*4540*/  ISETP.NE.AND P3, PT, RZ, c[0x0][0x1ec], PT ;  /* 0x00007b00ff007a0c */ /* 0x000fc60003f65270 */
[----:B---3--:R-:W-:Y:S04]  /*4550*/  STL.64 [R1+0x10], R4 ;  /* 0x0000100401007387 */ /* 0x008fe80000100a00 */
[----:B------:R3:W-:Y:S04]  /*4560*/  STL.64 [R1+0x18], R6 ;  /* 0x0000180601007387 */ /* 0x0007e80000100a00 */
[----:B---3--:R2:W5:Y:S04]  /*4570*/  LDL.LU.64 R6, [R1+0x7b0] ;  /* 0x0007b00001067983 */ /* 0x0085680000300a00 */
[----:B------:R2:W5:Y:S01]  /*4580*/  LDL.LU.64 R4, [R1+0x7a8] ;  /* 0x0007a80001047983 */ /* 0x0005620000300a00 */
[----:B------:R-:W-:Y:S05]  /*4590*/  @P3 BRA `(.L_x_1305) ;  /* 0x0000043000003947 */ /* 0x000fea0003800000 */
[----:B------:R3:W-:Y:S04]  /*45a0*/  STL.64 [R1+0x7e8], R18 ;  /* 0x0007e81201007387 */ /* 0x0007e80000100a00 */
[----:B---3--:R-:W3:Y:S04]  /*45b0*/  LDL.LU R18, [R1+0x18] ;  /* 0x0000180001127983 */ /* 0x008ee80000300800 */
[----:B------:R-:W4:Y:S04]  /*45c0*/  LDL.LU R19, [R1+0x1c] ;  /* 0x00001c0001137983 */ /* 0x000f280000300800 */
[----:B------:R0:W-:Y:S04]  /*45d0*/  STL.64 [R1+0x7e0], R16 ;  /* 0x0007e01001007387 */ /* 0x0001e80000100a00 */
[----:B0-2---:R-:W2:Y:S04]  /*45e0*/  LDL.LU R16, [R1+0x10] ;  /* 0x0000100001107983 */ /* 0x005ea80000300800 */
[----:B------:R-:W2:Y:S04]  /*45f0*/  LDL.LU R17, [R1+0x14] ;  /* 0x0000140001117983 */ /* 0x000ea80000300800 */
[----:B------:R0:W-:Y:S04]  /*4600*/  STL [R1+0x7d8], R14 ;  /* 0x0007d80e01007387 */ /* 0x0001e80000100800 */
[----:B0-----:R-:W2:Y:S04]  /*4610*/  LDL R14, [R1+0x420] ;  /* 0x00042000010e7983 */ /* 0x001ea80000100800 */
[----:B------:R0:W-:Y:S04]  /*4620*/  STL [R1+0x7d4], R13 ;  /* 0x0007d40d01007387 */ /* 0x0001e80000100800 */
[----:B0-----:R-:W2:Y:S04]  /*4630*/  LDL R13, [R1+0x424] ;  /* 0x00042400010d7983 */ /* 0x001ea80000100800 */
[----:B------:R0:W-:Y:S04]  /*4640*/  STL [R1+0x7d0], R12 ;  /* 0x0007d00c01007387 */ /* 0x0001e80000100800 */
[----:B0-----:R-:W2:Y:S04]  /*4650*/  LDL R12, [R1+0x428] ;  /* 0x00042800010c7983 */ /* 0x001ea80000100800 */
[----:B------:R-:W-:Y:S04]  /*4660*/  STL [R1+0x7cc], R11 ;  /* 0x0007cc0b01007387 */ /* 0x000fe80000100800 */
[----:B------:R0:W-:Y:S04]  /*4670*/  STL [R1+0x7c8], R10 ;  /* 0x0007c80a01007387 */ /* 0x0001e80000100800 */
[----:B0-----:R-:W2:Y:S04]  /*4680*/  LDL.LU R10, [R1+0x30] ;  /* 0x00003000010a7983 */ /* 0x001ea80000300800 */
[----:B------:R0:W-:Y:S04]  /*4690*/  STL [R1+0x7c4], R3 ;  /* 0x0007c40301007387 */ /* 0x0001e80000100800 */
[----:B------:R-:W-:Y:S04]  /*46a0*/  STL [R1+0x7c0], R0 ;  /* 0x0007c00001007387 */ /* 0x000fe80000100800 */
[----:B-----5:R1:W-:Y:S04]  /*46b0*/  STL.64 [R1+0x7b8], R8 ;  /* 0x0007b80801007387 */ /* 0x0203e80000100a00 */
[----:B------:R3:W-:Y:S01]  /*46c0*/  STL.64 [R1+0x7b0], R6 ;  /* 0x0007b00601007387 */ /* 0x0007e20000100a00 */
[----:B------:R-:W-:Y:S01]  /*46d0*/  ISETP.NE.AND P4, PT, R248, RZ, PT ;  /* 0x000000fff800720c */ /* 0x000fe20003f85270 */
[----:B0-----:R-:W-:-:S02]  /*46e0*/  HFMA2.MMA R3, -RZ, RZ, 0, 1.33514404296875e-05 ;  /* 0x000000e0ff037435 */ /* 0x001fc400000001ff */
[----:B------:R2:W-:Y:S04]  /*46f0*/  STL.64 [R1+0x7a8], R4 ;  /* 0x0007a80401007387 */ /* 0x0005e80000100a00 */
[----:B-1----:R-:W2:Y:S01]  /*4700*/  LDL R8, [R1+0x42c] ;  /* 0x00042c0001087983 */ /* 0x002ea20000100800 */
[----:B---3--:R-:W-:Y:S01]  /*4710*/  MOV R6, R18 ;  /* 0x0000001200067202 */ /* 0x008fe20000000f00 */
[----:B----4-:R-:W-:Y:S02]  /*4720*/  IMAD.MOV.U32 R7, RZ, RZ, R19 ;  /* 0x000000ffff077224 */ /* 0x010fe400078e0013 */
[----:B------:R-:W0:Y:S01]  /*4730*/  S2R R19, SR_CTAID.X ;  /* 0x0000000000137919 */ /* 0x000e220000002500 */
[----:B--2---:R-:W-:Y:S02]  /*4740*/  MOV R4, R16 ;  /* 0x0000001000047202 */ /* 0x004fe40000000f00 */
[----:B------:R-:W-:Y:S01]  /*4750*/  MOV R5, R17 ;  /* 0x0000001100057202 */ /* 0x000fe20000000f00 */
[----:B0-----:R-:W-:-:S04]  /*4760*/  @P4 IMAD R0, R2, c[0x0][0x1d8], R19 ;  /* 0x0000760002004a24 */ /* 0x001fc800078e0213 */
[----:B------:R-:W-:Y:S01]  /*4770*/  @P4 IMAD R0, R0, R3, 0x4 ;  /* 0x0000000400004424 */ /* 0x000fe200078e0203 */
[----:B------:R-:W-:-:S05]  /*4780*/  @P4 MOV R3, 0x4 ;  /* 0x0000000400034802 */ /* 0x000fca0000000f00 */
[----:B------:R-:W-:-:S06]  /*4790*/  @P4 IMAD.WIDE R16, R0, R3, c[0x0][0x230] ;  /* 0x00008c0000104625 */ /* 0x000fcc00078e0203 */
[----:B------:R-:W2:Y:S01]  /*47a0*/  @P4 LDG.E.128 R16, [R16.64] ;  /* 0x0000002410104981 */ /* 0x000ea2000c1e1d00 */
[----:B------:R-:W-:Y:S02]  /*47b0*/  FADD.FTZ R4, R14, R4 ;  /* 0x000000040e047221 */ /* 0x000fe40000010000 */
[----:B------:R-:W-:Y:S02]  /*47c0*/  FADD.FTZ R5, R13, R5 ;  /* 0x000000050d057221 */ /* 0x000fe40000010000 */
[----:B------:R-:W-:Y:S02]  /*47d0*/  FADD.FTZ R6, R12, R6 ;  /* 0x000000060c067221 */ /* 0x000fe40000010000 */
[----:B------:R-:W-:Y:S01]  /*47e0*/  FADD.FTZ R7, R8, R7 ;  /* 0x0000000708077221 */ /* 0x000fe20000010000 */
[----:B--2---:R-:W-:Y:S01]  /*47f0*/  MOV R9, R17 ;  /* 0x0000001100097202 */ /* 0x004fe20000000f00 */
[----:B------:R-:W-:Y:S01]  /*4800*/  IMAD.MOV.U32 R3, RZ, RZ, R18 ;  /* 0x000000ffff037224 */ /* 0x000fe200078e0012 */
[----:B------:R-:W-:-:S03]  /*4810*/  MOV R11, R16 ;  /* 0x00000010000b7202 */ /* 0x000fc60000000f00 */
        /* <DEDUP_REMOVED lines=24> */
[----:B-1----:R0:W5:Y:S04]  /*49a0*/  LDL.LU.64 R8, [R1+0x7b8] ;  /* 0x0007b80001087983 */ /* 0x0021680000300a00 */
[----:B------:R0:W5:Y:S04]  /*49b0*/  LDL.LU.64 R6, [R1+0x7b0] ;  /* 0x0007b00001067983 */ /* 0x0001680000300a00 */
[----:B------:R0:W5:Y:S02]  /*49c0*/  LDL.LU.64 R4, [R1+0x7a8] ;  /* 0x0007a80001047983 */ /* 0x0001640000300a00 */
.L_x_1305:
[----:B------:R-:W-:Y:S05]  /*49d0*/  BSYNC B1 ;  /* 0x0000000000017941 */ /* 0x000fea0003800000 */
.L_x_1304:
[----:B------:R-:W-:Y:S01]  /*49e0*/  BSSY B1, `(.L_x_1306) ;  /* 0x0000060000017945 */ /* 0x000fe20003800000 */
[----:B------:R-:W-:Y:S05]  /*49f0*/  @P1 BRA `(.L_x_1307) ;  /* 0x000005e000001947 */ /* 0x000fea0003800000 */
[----:B-----5:R3:W-:Y:S04]  /*4a00*/  STL.64 [R1+0x7b8], R8 ;  /* 0x0007b80801007387 */ /* 0x0207e80000100a00 */
[----:B------:R-:W-:Y:S04]  /*4a10*/  STL.64 [R1+0x7b0], R6 ;  /* 0x0007b00601007387 */ /* 0x000fe80000100a00 */
[----:B------:R4:W-:Y:S01]  /*4a20*/  STL.64 [R1+0x7a8], R4 ;  /* 0x0007a80401007387 */ /* 0x0009e20000100a00 */
[----:B---3--:R-:W-:-:S05]  /*4a30*/  MOV R8, c[0x0][0x1d4] ;  /* 0x0000750000087a02 */ /* 0x008fca0000000f00 */
[C---:B------:R-:W-:Y:S01]  /*4a40*/  IMAD R9, R8.reuse, 0xe0, RZ ;  /* 0x000000e008097824 */ /* 0x040fe200078e02ff */
[----:B----4-:R-:W-:-:S04]  /*4a50*/  LEA R4, R8, R0, 0x1 ;  /* 0x0000000008047211 */ /* 0x010fc800078e08ff */
[----:B------:R-:W-:-:S04]  /*4a60*/  SHF.L.U32 R5, R4, 0x2, RZ ;  /* 0x0000000204057819 */ /* 0x000fc800000006ff */
[----:B------:R-:W-:Y:S01]  /*4a70*/  ISETP.GE.AND P2, PT, R5, R9, PT ;  /* 0x000000090500720c */ /* 0x000fe20003f46270 */
[----:B------:R3:W-:-:S12]  /*4a80*/  STL [R1+0x30], R5 ;  /* 0x0000300501007387 */ /* 0x0007d80000100800 */
[----:B------:R-:W4:Y:S01]  /*4a90*/  @!P2 LDG.E R4, [R250.64] ;  /* 0x00000024fa04a981 */ /* 0x000f22000c1e1900 */
[----:B------:R-:W-:Y:S01]  /*4aa0*/  CS2R R6, SRZ ;  /* 0x0000000000067805 */ /* 0x000fe2000001ff00 */
[----:B----4-:R-:W-:-:S04]  /*4ab0*/  @!P2 IMAD R4, R4, c[0x0][0x1d8], RZ ;  /* 0x000076000404aa24 */ /* 0x010fc800078e02ff */
[----:B------:R-:W-:-:S04]  /*4ac0*/  @!P2 IMAD R4, R4, 0xe0, RZ ;  /* 0x000000e00404a824 */ /* 0x000fc800078e02ff */
[----:B---3--:R-:W-:-:S05]  /*4ad0*/  @!P2 IMAD R5, R4, c[0x0][0x1d4], R5 ;  /* 0x000075000405aa24 */ /* 0x008fca00078e0205 */
[----:B------:R-:W-:-:S04]  /*4ae0*/  @!P2 IADD3 R4, P3, R249, R5, RZ ;  /* 0x00000005f904a210 */ /* 0x000fc80007f7e0ff */
[----:B------:R-:W-:Y:S02]  /*4af0*/  @!P2 LEA.HI.X.SX32 R5, R5, R3, 0x1, P3 ;  /* 0x000000030505a211 */ /* 0x000fe400018f0eff */
[----:B------:R-:W-:-:S04]  /*4b00*/  @!P2 LEA R8, P3, R4, c[0x0][0x198], 0x2 ;  /* 0x000066000408aa11 */ /* 0x000fc800078610ff */
[----:B------:R-:W-:Y:S02]  /*4b10*/  @!P2 LEA.HI.X R9, R4, c[0x0][0x19c], R5, 0x2, P3 ;  /* 0x000067000409aa11 */ /* 0x000fe400018f1405 */
[----:B------:R-:W-:-:S06]  /*4b20*/  CS2R R4, SRZ ;  /* 0x0000000000047805 */ /* 0x000fcc000001ff00 */
[----:B------:R3:W4:Y:S04]  /*4b30*/  @!P2 LDG.E.128 R4, [R8.64] ;  /* 0x000000240804a981 */ /* 0x000728000c1e1d00 */
[----:B---3--:R3:W5:Y:S01]  /*4b40*/  LDL.LU.64 R8, [R1+0x7b8] ;  /* 0x0007b80001087983 */ /* 0x0087620000300a00 */
[----:B------:R-:W-:-:S03]  /*4b50*/  ISETP.NE.AND P3, PT, RZ, c[0x0][0x1ec], PT ;  /* 0x00007b00ff007a0c */ /* 0x000fc60003f65270 */
[----:B----4-:R-:W-:Y:S04]  /*4b60*/  STL.64 [R1], R4 ;  /* 0x0000000401007387 */ /* 0x010fe80000100a00 */
[----:B------:R4:W-:Y:S04]  /*4b70*/  STL.64 [R1+0x8], R6 ;  /* 0x0000080601007387 */ /* 0x0009e80000100a00 */
[----:B----4-:R3:W5:Y:S04]  /*4b80*/  LDL.LU.64 R6, [R1+0x7b0] ;  /* 0x0007b00001067983 */ /* 0x0107680000300a00 */
[----:B------:R3:W5:Y:S01]  /*4b90*/  LDL.LU.64 R4, [R1+0x7a8] ;  /* 0x0007a80001047983 */ /* 0x0007620000300a00 */
[----:B------:R-:W-:Y:S05]  /*4ba0*/  @P3 BRA `(.L_x_1307) ;  /* 0x0000043000003947 */ /* 0x000fea0003800000 */
[----:B------:R4:W-:Y:S04]  /*4bb0*/  STL.64 [R1+0x7e8], R18 ;  /* 0x0007e81201007387 */ /* 0x0009e80000100a00 */
[----:B----4-:R-:W4:Y:S04]  /*4bc0*/  LDL.LU R18, [R1+0x8] ;  /* 0x0000080001127983 */ /* 0x010f280000300800 */
[----:B--2---:R-:W2:Y:S04]  /*4bd0*/  LDL.LU R19, [R1+0xc] ;  /* 0x00000c0001137983 */ /* 0x004ea80000300800 */
[----:B------:R0:W-:Y:S04]  /*4be0*/  STL.64 [R1+0x7e0], R16 ;  /* 0x0007e01001007387 */ /* 0x0001e80000100a00 */
[----:B0--3--:R-:W3:Y:S04]  /*4bf0*/  LDL.LU R16, [R1] ;  /* 0x0000000001107983 */ /* 0x009ee80000300800 */
[----:B------:R-:W3:Y:S04]  /*4c00*/  LDL.LU R17, [R1+0x4] ;  /* 0x0000040001117983 */ /* 0x000ee80000300800 */
[----:B------:R0:W-:Y:S04]  /*4c10*/  STL [R1+0x7d8], R14 ;  /* 0x0007d80e01007387 */ /* 0x0001e80000100800 */
[----:B0-----:R-:W3:Y:S04]  /*4c20*/  LDL R14, [R1+0x410] ;  /* 0x00041000010e7983 */ /* 0x001ee80000100800 */
[----:B------:R0:W-:Y:S04]  /*4c30*/  STL [R1+0x7d4], R13 ;  /* 0x0007d40d01007387 */ /* 0x0001e80000100800 */
[----:B0-----:R-:W3:Y:S04]  /*4c40*/  LDL R13, [R1+0x414] ;  /* 0x00041400010d7983 */ /* 0x001ee80000100800 */
[----:B------:R0:W-:Y:S04]  /*4c50*/  STL [R1+0x7d0], R12 ;  /* 0x0007d00c01007387 */ /* 0x0001e80000100800 */
[----:B0-----:R-:W3:Y:S04]  /*4c60*/  LDL R12, [R1+0x418] ;  /* 0x00041800010c7983 */ /* 0x001ee80000100800 */
[----:B------:R-:W-:Y:S04]  /*4c70*/  STL [R1+0x7cc], R11 ;  /* 0x0007cc0b01007387 */ /* 0x000fe80000100800 */
[----:B------:R0:W-:Y:S04]  /*4c80*/  STL [R1+0x7c8], R10 ;  /* 0x0007c80a01007387 */ /* 0x0001e80000100800 */
[----:B0-----:R-:W3:Y:S04]  /*4c90*/  LDL.LU R10, [R1+0x30] ;  /* 0x00003000010a7983 */ /* 0x001ee80000300800 */
[----:B------:R0:W-:Y:S04]  /*4ca0*/  STL [R1+0x7c4], R3 ;  /* 0x0007c40301007387 */ /* 0x0001e80000100800 */
[----:B------:R-:W-:Y:S04]  /*4cb0*/  STL [R1+0x7c0], R0 ;  /* 0x0007c00001007387 */ /* 0x000fe80000100800 */
[----:B-----5:R1:W-:Y:S04]  /*4cc0*/  STL.64 [R1+0x7b8], R8 ;  /* 0x0007b80801007387 */ /* 0x0203e80000100a00 */
[----:B------:R4:W-:Y:S01]  /*4cd0*/  STL.64 [R1+0x7b0], R6 ;  /* 0x0007b00601007387 */ /* 0x0009e20000100a00 */
[----:B------:R-:W-:Y:S01]  /*4ce0*/  ISETP.NE.AND P4, PT, R248, RZ, PT ;  /* 0x000000fff800720c */ /* 0x000fe20003f85270 */
[----:B0-----:R-:W-:-:S02]  /*4cf0*/  HFMA2.MMA R3, -RZ, RZ, 0, 1.33514404296875e-05 ;  /* 0x000000e0ff037435 */ /* 0x001fc400000001ff */
[----:B------:R3:W-:Y:S04]  /*4d00*/  STL.64 [R1+0x7a8], R4 ;  /* 0x0007a80401007387 */ /* 0x0007e80000100a00 */
[----:B-1----:R-:W3:Y:S01]  /*4d10*/  LDL R8, [R1+0x41c] ;  /* 0x00041c0001087983 */ /* 0x002ee20000100800 */
[----:B----4-:R-:W-:Y:S02]  /*4d20*/  MOV R6, R18 ;  /* 0x0000001200067202 */ /* 0x010fe40000000f00 */
[----:B--2---:R-:W-:Y:S02]  /*4d30*/  MOV R7, R19 ;  /* 0x0000001300077202 */ /* 0x004fe40000000f00 */
[----:B------:R-:W0:Y:S01]  /*4d40*/  S2R R19, SR_CTAID.X ;  /* 0x0000000000137919 */ /* 0x000e220000002500 */
[----:B---3--:R-:W-:Y:S01]  /*4d50*/  IMAD.MOV.U32 R4, RZ, RZ, R16 ;  /* 0x000000ffff047224 */ /* 0x008fe200078e0010 */
[----:B------:R-:W-:Y:S01]  /*4d60*/  MOV R5, R17 ;  /* 0x0000001100057202 */ /* 0x000fe20000000f00 */
[----:B0-----:R-:W-:-:S04]  /*4d70*/  @P4 IMAD R0, R2, c[0x0][0x1d8], R19 ;  /* 0x0000760002004a24 */ /* 0x001fc800078e0213 */
[----:B------:R-:W-:Y:S02]  /*4d80*/  @P4 IMAD R0, R0, R3, 0x8 ;  /* 0x0000000800004424 */ /* 0x000fe400078e0203 */
[----:B------:R-:W-:-:S04]  /*4d90*/  @P4 IMAD.MOV.U32 R3, RZ, RZ, 0x4 ;  /* 0x00000004ff034424 */ /* 0x000fc800078e00ff */
        /* <DEDUP_REMOVED lines=25> */
[----:B------:R-:W-:Y:S04]  /*4f30*/  STL [R1], R4 ;  /* 0x0000000401007387 */ /* 0x000fe80000100800 */
        /* <DEDUP_REMOVED lines=10> */
.L_x_1307:
[----:B------:R-:W-:Y:S05]  /*4fe0*/  BSYNC B1 ;  /* 0x0000000000017941 */ /* 0x000fea0003800000 */
.L_x_1306:
[----:B------:R-:W-:Y:S01]  /*4ff0*/  BSSY B1, `(.L_x_1308) ;  /* 0x000004a000017945 */ /* 0x000fe20003800000 */
[----:B------:R-:W-:Y:S05]  /*5000*/  @P1 BRA `(.L_x_1309) ;  /* 0x0000048000001947 */ /* 0x000fea0003800000 */
[----:B-----5:R-:W-:Y:S01]  /*5010*/  IMAD.MOV.U32 R4, RZ, RZ, c[0x0][0x1d4] ;  /* 0x00007500ff047624 */ /* 0x020fe200078e00ff */
[----:B------:R-:W-:Y:S03]  /*5020*/  STL.64 [R1+0x7a8], R8 ;  /* 0x0007a80801007387 */ /* 0x000fe60000100a00 */
[----:B------:R-:W-:-:S02]  /*5030*/  IMAD R6, R4, 0xe0, RZ ;  /* 0x000000e004067824 */ /* 0x000fc400078e02ff */
[----:B------:R-:W-:-:S05]  /*5040*/  IMAD R4, R4, 0x3, R0 ;  /* 0x0000000304047824 */ /* 0x000fca00078e0200 */
[----:B------:R-:W-:-:S04]  /*5050*/  SHF.L.U32 R5, R4, 0x2, RZ ;  /* 0x0000000204057819 */ /* 0x000fc800000006ff */
[----:B------:R-:W-:Y:S01]  /*5060*/  ISETP.GE.AND P2, PT, R5, R6, PT ;  /* 0x000000060500720c */ /* 0x000fe20003f46270 */
[----:B------:R4:W-:-:S12]  /*5070*/  STL [R1+0x30], R5 ;  /* 0x0000300501007387 */ /* 0x0009d80000100800 */
[----:B--2---:R-:W2:Y:S01]  /*5080*/  @!P2 LDG.E R4, [R250.64] ;  /* 0x00000024fa04a981 */ /* 0x004ea2000c1e1900 */
[----:B------:R-:W-:Y:S01]  /*5090*/  CS2R R6, SRZ ;  /* 0x0000000000067805 */ /* 0x000fe2000001ff00 */
[----:B--2---:R-:W-:-:S04]  /*50a0*/  @!P2 IMAD R4, R4, c[0x0][0x1d8], RZ ;  /* 0x000076000404aa24 */ /* 0x004fc800078e02ff */
[----:B------:R-:W-:-:S04]  /*50b0*/  @!P2 IMAD R4, R4, 0xe0, RZ ;  /* 0x000000e00404a824 */ /* 0x000fc800078e02ff */
[----:B------:R-:W-:-:S05]  /*50c0*/  @!P2 IMAD R4, R4, c[0x0][0x1d4], R5 ;  /* 0x000075000404aa24 */ /* 0x000fca00078e0205 */
[----:B----4-:R-:W-:-:S04]  /*50d0*/  @!P2 IADD3 R5, P3, R249, R4, RZ ;  /* 0x00000004f905a210 */ /* 0x010fc80007f7e0ff */
[----:B------:R-:W-:Y:S02]  /*50e0*/  @!P2 LEA.HI.X.SX32 R4, R4, R3, 0x1, P3 ;  /* 0x000000030404a211 */ /* 0x000fe400018f0eff */
[----:B------:R-:W-:-:S04]  /*50f0*/  @!P2 LEA R8, P3, R5, c[0x0][0x198], 0x2 ;  /* 0x000066000508aa11 */ /* 0x000fc800078610ff */
[----:B------:R-:W-:Y:S02]  /*5100*/  @!P2 LEA.HI.X R9, R5, c[0x0][0x19c], R4, 0x2, P3 ;  /* 0x000067000509aa11 */ /* 0x000fe400018f1404 */
[----:B------:R-:W-:-:S06]  /*5110*/  CS2R R4, SRZ ;  /* 0x0000000000047805 */ /* 0x000fcc000001ff00 */
[----:B------:R2:W5:Y:S04]  /*5120*/  @!P2 LDG.E.128 R4, [R8.64] ;  /* 0x000000240804a981 */ /* 0x000568000c1e1d00 */
[----:B--2---:R2:W5:Y:S01]  /*5130*/  LDL.LU.64 R8, [R1+0x7a8] ;  /* 0x0007a80001087983 */ /* 0x0045620000300a00 */
[----:B------:R-:W-:-:S13]  /*5140*/  ISETP.NE.AND P3, PT, RZ, c[0x0][0x1ec], PT ;  /* 0x00007b00ff007a0c */ /* 0x000fda0003f65270 */
[----:B------:R-:W-:Y:S05]  /*5150*/  @P3 BRA `(.L_x_1309) ;  /* 0x0000033000003947 */ /* 0x000fea0003800000 */
[----:B--2---:R2:W-:Y:S01]  /*5160*/  STL.64 [R1+0x7d8], R18 ;  /* 0x0007d81201007387 */ /* 0x0045e20000100a00 */
[----:B------:R-:W-:-:S03]  /*5170*/  ISETP.NE.AND P4, PT, R248, RZ, PT ;  /* 0x000000fff800720c */ /* 0x000fc60003f85270 */
[----:B------:R-:W-:Y:S04]  /*5180*/  STL.64 [R1+0x7d0], R16 ;  /* 0x0007d01001007387 */ /* 0x000fe80000100a00 */
[----:B------:R4:W-:Y:S04]  /*5190*/  STL [R1+0x7c8], R14 ;  /* 0x0007c80e01007387 */ /* 0x0009e80000100800 */
[----:B--2---:R-:W2:Y:S01]  /*51a0*/  S2R R18, SR_CTAID.X ;  /* 0x0000000000127919 */ /* 0x004ea20000002500 */
[----:B------:R-:W-:-:S03]  /*51b0*/  HFMA2.MMA R19, -RZ, RZ, 0, 1.33514404296875e-05 ;  /* 0x000000e0ff137435 */ /* 0x000fc600000001ff */
[----:B----4-:R-:W4:Y:S04]  /*51c0*/  LDL R14, [R1+0x400] ;  /* 0x00040000010e7983 */ /* 0x010f280000100800 */
[----:B------:R0:W-:Y:S04]  /*51d0*/  STL [R1+0x7c4], R13 ;  /* 0x0007c40d01007387 */ /* 0x0001e80000100800 */
[----:B0--3--:R-:W3:Y:S04]  /*51e0*/  LDL R13, [R1+0x404] ;  /* 0x00040400010d7983 */ /* 0x009ee80000100800 */
[----:B------:R0:W-:Y:S04]  /*51f0*/  STL [R1+0x7c0], R12 ;  /* 0x0007c00c01007387 */ /* 0x0001e80000100800 */
[----:B0-----:R-:W3:Y:S04]  /*5200*/  LDL R12, [R1+0x408] ;  /* 0x00040800010c7983 */ /* 0x001ee80000100800 */
[----:B------:R-:W-:Y:S04]  /*5210*/  STL [R1+0x7bc], R11 ;  /* 0x0007bc0b01007387 */ /* 0x000fe80000100800 */
[----:B------:R0:W-:Y:S04]  /*5220*/  STL [R1+0x7b8], R10 ;  /* 0x0007b80a01007387 */ /* 0x0001e80000100800 */
[----:B0-----:R-:W3:Y:S04]  /*5230*/  LDL.LU R10, [R1+0x30] ;  /* 0x00003000010a7983 */ /* 0x001ee80000300800 */
[----:B------:R0:W-:Y:S04]  /*5240*/  STL [R1+0x7b4], R3 ;  /* 0x0007b40301007387 */ /* 0x0001e80000100800 */
[----:B------:R2:W-:Y:S04]  /*5250*/  STL [R1+0x7b0], R0 ;  /* 0x0007b00001007387 */ /* 0x0005e80000100800 */
[----:B-----5:R1:W-:Y:S01]  /*5260*/  STL.64 [R1+0x7a8], R8 ;  /* 0x0007a80801007387 */ /* 0x0203e20000100a00 */
[----:B0-----:R-:W-:Y:S01]  /*5270*/  @P4 MOV R3, 0x4 ;  /* 0x0000000400034802 */ /* 0x001fe20000000f00 */
[----:B--2---:R-:W-:-:S04]  /*5280*/  @P4 IMAD R0, R2, c[0x0][0x1d8], R18 ;  /* 0x0000760002004a24 */ /* 0x004fc800078e0212 */
[----:B------:R-:W-:Y:S01]  /*5290*/  @P4 IMAD R0, R0, R19, 0xc ;  /* 0x0000000c00004424 */ /* 0x000fe200078e0213 */
[----:B-1----:R-:W2:Y:S03]  /*52a0*/  LDL R8, [R1+0x40c] ;  /* 0x00040c0001087983 */ /* 0x002ea60000100800 */
[----:B------:R-:W-:-:S06]  /*52b0*/  @P4 IMAD.WIDE R16, R0, R3, c[0x0][0x230] ;  /* 0x00008c0000104625 */ /* 0x000fcc00078e0203 */
[----:B------:R-:W2:Y:S01]  /*52c0*/  @P4 LDG.E.128 R16, [R16.64] ;  /* 0x0000002410104981 */ /* 0x000ea2000c1e1d00 */
[----:B----4-:R-:W-:Y:S02]  /*52d0*/  FADD.FTZ R4, R14, R4 ;  /* 0x000000040e047221 */ /* 0x010fe40000010000 */
[----:B---3--:R-:W-:Y:S02]  /*52e0*/  FADD.FTZ R5, R13, R5 ;  /* 0x000000050d057221 */ /* 0x008fe40000010000 */
[----:B------:R-:W-:Y:S01]  /*52f0*/  FADD.FTZ R6, R12, R6 ;  /* 0x000000060c067221 */ /* 0x000fe20000010000 */
[----:B--2---:R-:W-:Y:S01]  /*5300*/  MOV R3, R18 ;  /* 0x0000001200037202 */ /* 0x004fe20000000f00 */
[----:B------:R-:W-:Y:S01]  /*5310*/  IMAD.MOV.U32 R9, RZ, RZ, R17 ;  /* 0x000000ffff097224 */ /* 0x000fe200078e0011 */
[----:B------:R-:W-:Y:S01]  /*5320*/  MOV R11, R16 ;  /* 0x00000010000b7202 */ /* 0x000fe20000000f00 */
[----:B------:R-:W-:Y:S01]  /*5330*/  FADD.FTZ R7, R8, R7 ;  /* 0x0000000708077221 */ /* 0x000fe20000010000 */
[----:B------:R-:W-:Y:S01]  /*5340*/  MOV R0, R19 ;  /* 0x0000001300007202 */ /* 0x000fe20000000f00 */
[----:B------:R-:W-:Y:S01]  /*5350*/  @P4 FMUL.FTZ R5, R5, R9 ;  /* 0x0000000905054220 */ /* 0x000fe20000410000 */
[----:B------:R-:W-:Y:S01]  /*5360*/  SHF.R.S32.HI R9, RZ, 0x1f, R252 ;  /* 0x0000001fff097819 */ /* 0x000fe200000114fc */
[----:B------:R-:W-:Y:S01]  /*5370*/  @P4 FMUL.FTZ R6, R6, R3 ;  /* 0x0000000306064220 */ /* 0x000fe20000410000 */
[----:B------:R-:W-:Y:S01]  /*5380*/  @!P2 IADD3 R3, P3, R252, R10, RZ ;  /* 0x0000000afc03a210 */ /* 0x000fe20007f7e0ff */
[----:B------:R0:W5:Y:S03]  /*5390*/  LDL.LU.64 R18, [R1+0x7d8] ;  /* 0x0007d80001127983 */ /* 0x0001660000300a00 */
[----:B------:R-:W-:Y:S01]  /*53a0*/  @!P2 LEA.HI.X.SX32 R10, R10, R9, 0x1, P3 ;  /* 0x000000090a0aa211 */ /* 0x000fe200018f0eff */
[----:B------:R0:W5:Y:S01]  /*53b0*/  LDL.LU.64 R16, [R1+0x7d0] ;  /* 0x0007d00001107983 */ /* 0x0001620000300a00 */
[----:B------:R-:W-:Y:S01]  /*53c0*/  @!P2 LEA R8, P3, R3, c[0x0][0x198], 0x2 ;  /* 0x000066000308aa11 */ /* 0x000fe200078610ff */
[----:B------:R-:W-:-:S02]  /*53d0*/  @P4 FMUL.FTZ R4, R4, R11 ;  /* 0x0000000b04044220 */ /* 0x000fc40000410000 */
[----:B------:R0:W5:Y:S01]  /*53e0*/  LDL.LU R14, [R1+0x7c8] ;  /* 0x0007c800010e7983 */ /* 0x0001620000300800 */
[----:B------:R-:W-:Y:S01]  /*53f0*/  @!P2 LEA.HI.X R9, R3, c[0x0][0x19c], R10, 0x2, P3 ;  /* 0x000067000309aa11 */ /* 0x000fe200018f140a */
[----:B------:R-:W-:Y:S02]  /*5400*/  @P4 FMUL.FTZ R7, R7, R0 ;  /* 0x0000000007074220 */ /* 0x000fe40000410000 */
[----:B------:R0:W5:Y:S04]  /*5410*/  LDL.LU R13, [R1+0x7c4] ;  /* 0x0007c400010d7983 */ /* 0x0001680000300800 */
[----:B------:R0:W5:Y:S04]  /*5420*/  LDL.LU R12, [R1+0x7c0] ;  /* 0x0007c000010c7983 */ /* 0x0001680000300800 */
[----:B------:R0:W5:Y:S04]  /*5430*/  LDL.LU R11, [R1+0x7bc] ;  /* 0x0007bc00010b7983 */ /* 0x0001680000300800 */
[----:B------:R0:W5:Y:S04]  /*5440*/  LDL.LU R10, [R1+0x7b8] ;  /* 0x0007b800010a7983 */ /* 0x0001680000300800 */
[----:B------:R0:W5:Y:S04]  /*5450*/  LDL.LU R3, [R1+0x7b4] ;  /* 0x0007b40001037983 */ /* 0x0001680000300800 */
[----:B------:R0:W5:Y:S04]  /*5460*/  LDL.LU R0, [R1+0x7b0] ;  /* 0x0007b00001007983 */ /* 0x0001680000300800 */
[----:B------:R1:W-:Y:S04]  /*5470*/  @!P2 STG.E.128 [R8.64], R4 ;  /* 0x000000040800a986 */ /* 0x0003e8000c101d24 */
[----:B-1----:R0:W5:Y:S02]  /*5480*/  LDL.LU.64 R8, [R1+0x7a8] ;  /* 0x0007a80001087983 */ /* 0x0021640000300a00 */
.L_x_1309:
[----:B--2---:R-:W-:Y:S05]  /*5490*/  BSYNC B1 ;  /* 0x0000000000017941 */ /* 0x004fea0003800000 */
.L_x_1308:
[----:B------:R-:W-:Y:S01]  /*54a0*/  BSSY B1, `(.L_x_1310) ;  /* 0x000004a000017945 */ /* 0x000fe20003800000 */
[----:B------:R-:W-:Y:S05]  /*54b0*/  @P1 BRA `(.L_x_1311) ;  /* 0x0000048000001947 */ /* 0x000fea0003800000 */
[----:B-----5:R-:W-:Y:S01]  /*54c0*/  MOV R8, c[0x0][0x1d4] ;  /* 0x0000750000087a02 */ /* 0x020fe20000000f00 */
[----:B------:R2:W-:Y:S04]  /*54d0*/  STL.64 [R1+0x7a8], R4 ;  /* 0x0007a80401007387 */ /* 0x0005e80000100a00 */
[C---:B------:R-:W-:Y:S01]  /*54e0*/  IMAD R9, R8.reuse, 0xe0, RZ ;  /* 0x000000e008097824 */ /* 0x040fe200078e02ff */
[----:B------:R-:W-:-:S05]  /*54f0*/  LEA R8, R8, R0, 0x2 ;  /* 0x0000000008087211 */ /* 0x000fca00078e10ff */
[----:B--2---:R-:W-:-:S05]  /*5500*/  IMAD.SHL.U32 R4, R8, 0x4, RZ ;  /* 0x0000000408047824 */ /* 0x004fca00078e00ff */
[----:B------:R-:W-:Y:S01]  /*5510*/  ISETP.GE.AND P2, PT, R4, R9, PT ;  /* 0x000000090400720c */ /* 0x000fe20003f46270 */
[----:B------:R2:W-:-:S12]  /*5520*/  STL [R1+0x30], R4 ;  /* 0x0000300401007387 */ /* 0x0005d80000100800 */
[----:B------:R-:W4:Y:S01]  /*5530*/  @!P2 LDG.E R8, [R250.64] ;  /* 0x00000024fa08a981 */ /* 0x000f22000c1e1900 */
[----:B------:R-:W-:Y:S01]  /*5540*/  CS2R R10, SRZ ;  /* 0x00000000000a7805 */ /* 0x000fe2000001ff00 */
[----:B----4-:R-:W-:-:S04]  /*5550*/  @!P2 IMAD R8, R8, c[0x0][0x1d8], RZ ;  /* 0x000076000808aa24 */ /* 0x010fc800078e02ff */
[----:B------:R-:W-:-:S04]  /*5560*/  @!P2 IMAD R8, R8, 0xe0, RZ ;  /* 0x000000e00808a824 */ /* 0x000fc800078e02ff */
[----:B------:R-:W-:-:S05]  /*5570*/  @!P2 IMAD R8, R8, c[0x0][0x1d4], R4 ;  /* 0x000075000808aa24 */ /* 0x000fca00078e0204 */
[----:B------:R-:W-:-:S04]  /*5580*/  @!P2 IADD3 R9, P3, R249, R8, RZ ;  /* 0x00000008f909a210 */ /* 0x000fc80007f7e0ff */
[----:B------:R-:W-:Y:S02]  /*5590*/  @!P2 LEA.HI.X.SX32 R8, R8, R3, 0x1, P3 ;  /* 0x000000030808a211 */ /* 0x000fe400018f0eff */
[----:B--2---:R-:W-:-:S04]  /*55a0*/  @!P2 LEA R4, P3, R9, c[0x0][0x198], 0x2 ;  /* 0x000066000904aa11 */ /* 0x004fc800078610ff */
        /* <DEDUP_REMOVED lines=57> */
.L_x_1311:
[----:B--2---:R-:W-:Y:S05]  /*5940*/  BSYNC B1 ;  /* 0x0000000000017941 */ /* 0x004fea0003800000 */
.L_x_1310:
[----:B------:R-:W-:Y:S01]  /*5950*/  BSSY B1, `(.L_x_1312) ;  /* 0x000004a000017945 */ /* 0x000fe20003800000 */
[----:B------:R-:W-:Y:S05]  /*5960*/  @P1 BRA `(.L_x_1313) ;  /* 0x0000048000001947 */ /* 0x000fea0003800000 */
[----:B-----5:R-:W-:Y:S01]  /*5970*/  MOV R12, c[0x0][0x1d4] ;  /* 0x00007500000c7a02 */ /* 0x020fe20000000f00 */
[----:B------:R2:W-:Y:S04]  /*5980*/  STL.64 [R1+0x7a8], R4 ;  /* 0x0007a80401007387 */ /* 0x0005e80000100a00 */
[----:B------:R-:W-:-:S02]  /*5990*/  IMAD R13, R12, 0xe0, RZ ;  /* 0x000000e00c0d7824 */ /* 0x000fc400078e02ff */
[----:B------:R-:W-:-:S05]  /*59a0*/  IMAD R12, R12, 0x5, R0 ;  /* 0x000000050c0c7824 */ /* 0x000fca00078e0200 */
[----:B--2---:R-:W-:-:S04]  /*59b0*/  SHF.L.U32 R4, R12, 0x2, RZ ;  /* 0x000000020c047819 */ /* 0x004fc800000006ff */
        /* <DEDUP_REMOVED lines=33> */
[----:B0-----:R-:W-:-:S02]  /*5bd0*/  @P4 IMAD.MOV.U32 R3, RZ, RZ, 0x4 ;  /* 0x00000004ff034424 */ /* 0x001fc400078e00ff */
        /* <DEDUP_REMOVED lines=8> */
[----:B--2---:R-:W-:Y:S02]  /*5c60*/  MOV R5, R17 ;  /* 0x0000001100057202 */ /* 0x004fe40000000f00 */
[----:B------:R-:W-:Y:S01]  /*5c70*/  MOV R3, R18 ;  /* 0x0000001200037202 */ /* 0x000fe20000000f00 */
[----:B------:R-:W-:Y:S01]  /*5c80*/  FADD.FTZ R15, R4, R15 ;  /* 0x0000000f040f7221 */ /* 0x000fe20000010000 */
[----:B------:R-:W-:Y:S01]  /*5c90*/  MOV R7, R16 ;  /* 0x0000001000077202 */ /* 0x000fe20000000f00 */
[----:B------:R-:W-:Y:S01]  /*5ca0*/  @P4 FMUL.FTZ R13, R13, R5 ;  /* 0x000000050d0d4220 */ /* 0x000fe20000410000 */
[----:B------:R-:W-:Y:S01]  /*5cb0*/  SHF.R.S32.HI R5, RZ, 0x1f, R252 ;  /* 0x0000001fff057819 */ /* 0x000fe200000114fc */
[----:B------:R-:W-:Y:S01]  /*5cc0*/  @P4 FMUL.FTZ R14, R14, R3 ;  /* 0x000000030e0e4220 */ /* 0x000fe20000410000 */
[----:B------:R-:W-:-:S02]  /*5cd0*/  @!P2 IADD3 R3, P3, R252, R6, RZ ;  /* 0x00000006fc03a210 */ /* 0x000fc40007f7e0ff */
[----:B------:R-:W-:Y:S02]  /*5ce0*/  MOV R0, R19 ;  /* 0x0000001300007202 */ /* 0x000fe40000000f00 */
[----:B------:R-:W-:Y:S01]  /*5cf0*/  @!P2 LEA.HI.X.SX32 R6, R6, R5, 0x1, P3 ;  /* 0x000000050606a211 */ /* 0x000fe200018f0eff */
[----:B------:R0:W5:Y:S01]  /*5d00*/  LDL.LU.64 R18, [R1+0x7d8] ;  /* 0x0007d80001127983 */ /* 0x0001620000300a00 */
[C---:B------:R-:W-:Y:S01]  /*5d10*/  @!P2 LEA R4, P3, R3.reuse, c[0x0][0x198], 0x2 ;  /* 0x000066000304aa11 */ /* 0x040fe200078610ff */
[----:B------:R-:W-:Y:S02]  /*5d20*/  @P4 FMUL.FTZ R12, R12, R7 ;  /* 0x000000070c0c4220 */ /* 0x000fe40000410000 */
[----:B------:R0:W5:Y:S01]  /*5d30*/  LDL.LU.64 R16, [R1+0x7d0] ;  /* 0x0007d00001107983 */ /* 0x0001620000300a00 */
        /* <DEDUP_REMOVED lines=11> */
.L_x_1313:
[----:B--2---:R-:W-:Y:S05]  /*5df0*/  BSYNC B1 ;  /* 0x0000000000017941 */ /* 0x004fea0003800000 */
.L_x_1312:
[----:B------:R-:W-:Y:S01]  /*5e00*/  BSSY B1, `(.L_x_1314) ;  /* 0x000004a000017945 */ /* 0x000fe20003800000 */
[----:B------:R-:W-:Y:S05]  /*5e10*/  @P1 BRA `(.L_x_1315) ;  /* 0x0000048000001947 */ /* 0x000fea0003800000 */
[----:B-----5:R-:W-:Y:S01]  /*5e20*/  IMAD.MOV.U32 R16, RZ, RZ, c[0x0][0x1d4] ;  /* 0x00007500ff107624 */ /* 0x020fe200078e00ff */
[----:B------:R2:W-:Y:S03]  /*5e30*/  STL.64 [R1+0x7a8], R4 ;  /* 0x0007a80401007387 */ /* 0x0005e60000100a00 */
        /* <DEDUP_REMOVED lines=70> */
.L_x_1315:
[----:B--2---:R-:W-:Y:S05]  /*62a0*/  BSYNC B1 ;  /* 0x0000000000017941 */ /* 0x004fea0003800000 */
.L_x_1314:
[----:B------:R-:W-:Y:S01]  /*62b0*/  BSSY B1, `(.L_x_1316) ;  /* 0x000004a000017945 */ /* 0x000fe20003800000 */
[----:B------:R-:W-:Y:S05]  /*62c0*/  @P1 BRA `(.L_x_1317) ;  /* 0x0000048000001947 */ /* 0x000fea0003800000 */
[----:B------:R-:W-:Y:S01]  /*62d0*/  MOV R20, c[0x0][0x1d4] ;  /* 0x0000750000147a02 */ /* 0x000fe20000000f00 */
[----:B-----5:R2:W-:Y:S04]  /*62e0*/  STL.64 [R1+0x7a8], R4 ;  /* 0x0007a80401007387 */ /* 0x0205e80000100a00 */
        /* <DEDUP_REMOVED lines=23> */
[----:B--2---:R-:W2:Y:S04]  /*6460*/  S2R R14, SR_CTAID.X ;  /* 0x00000000000e7919 */ /* 0x004ea80000002500 */
[----:B----4-:R-:W4:Y:S04]  /*6470*/  LDL R10, [R1+0x3c0] ;  /* 0x0003c000010a7983 */ /* 0x010f280000100800 */
[----:B------:R0:W-:Y:S01]  /*6480*/  STL [R1+0x7c4], R9 ;  /* 0x0007c40901007387 */ /* 0x0001e20000100800 */
[----:B------:R-:W-:-:S03]  /*6490*/  IMAD.MOV.U32 R15, RZ, RZ, 0xe0 ;  /* 0x000000e0ff0f7424 */ /* 0x000fc600078e00ff */
        /* <DEDUP_REMOVED lines=19> */
[----:B------:R-:W-:Y:S01]  /*65d0*/  FADD.FTZ R23, R4, R23 ;  /* 0x0000001704177221 */ /* 0x000fe20000010000 */
[----:B------:R-:W-:Y:S01]  /*65e0*/  MOV R3, R14 ;  /* 0x0000000e00037202 */ /* 0x000fe20000000f00 */
[----:B------:R-:W-:Y:S01]  /*65f0*/  IMAD.MOV.U32 R0, RZ, RZ, R15 ;  /* 0x000000ffff007224 */ /* 0x000fe200078e000f */
        /* <DEDUP_REMOVED lines=21> */
.L_x_1317:
[----:B--2---:R-:W-:Y:S05]  /*6750*/  BSYNC B1 ;  /* 0x0000000000017941 */ /* 0x004fea0003800000 */
.L_x_1316:
[----:B------:R-:W-:Y:S01]  /*6760*/  BSSY B1, `(.L_x_1318) ;  /* 0x000004a000017945 */ /* 0x000fe20003800000 */
[----:B------:R-:W-:Y:S05]  /*6770*/  @P1 BRA `(.L_x_1319) ;  /* 0x0000048000001947 */ /* 0x000fea0003800000 */
[----:B------:R-:W-:Y:S01]  /*6780*/  MOV R24, c[0x0][0x1d4] ;  /* 0x0000750000187a02 */ /* 0x000fe20000000f00 */
[----:B-----5:R2:W-:Y:S04]  /*6790*/  STL.64 [R1+0x7a8], R4 ;  /* 0x0007a80401007387 */ /* 0x0205e80000100a00 */
[C---:B------:R-:W-:Y:S01]  /*67a0*/  IMAD R25, R24.reuse, 0xe0, RZ ;  /* 0x000000e018197824 */ /* 0x040fe200078e02ff */
[----:B------:R-:W-:-:S04]  /*67b0*/  LEA R24, R24, R0, 0x3 ;  /* 0x0000000018187211 */ /* 0x000fc800078e18ff */
        /* <DEDUP_REMOVED lines=24> */
[----:B------:R-:W-:-:S03]  /*6940*/  @P4 MOV R15, 0xe0 ;  /* 0x000000e0000f4802 */ /* 0x000fc60000000f00 */
        /* <DEDUP_REMOVED lines=43> */
.L_x_1319:
[----:B--2---:R-:W-:Y:S05]  /*6c00*/  BSYNC B1 ;  /* 0x0000000000017941 */ /* 0x004fea0003800000 */
.L_x_1318:
[----:B------:R-:W-:Y:S01]  /*6c10*/  BSSY B1, `(.L_x_1320) ;  /* 0x000004a000017945 */ /* 0x000fe20003800000 */
[----:B------:R-:W-:Y:S05]  /*6c20*/  @P1 BRA `(.L_x_1321) ;  /* 0x0000048000001947 */ /* 0x000fea0003800000 */
[----:B------:R-:W-:Y:S01]  /*6c30*/  IMAD.MOV.U32 R28, RZ, RZ, c[0x0][0x1d4] ;  /* 0x00007500ff1c7624 */ /* 0x000fe200078e00ff */
[----:B-----5:R2:W-:Y:S03]  /*6c40*/  STL.64 [R1+0x7a8], R4 ;  /* 0x0007a80401007387 */ /* 0x0205e60000100a00 */
        /* <DEDUP_REMOVED lines=70> */
.L_x_1321:
[----:B--2---:R-:W-:Y:S05]  /*70b0*/  BSYNC B1 ;  /* 0x0000000000017941 */ /* 0x004fea0003800000 */
.L_x_1320:
        /* <DEDUP_REMOVED lines=30> */
[----:B------:R-:W-:-:S03]  /*72a0*/  @P4 IMAD.MOV.U32 R15, RZ, RZ, 0xe0 ;  /* 0x000000e0ff0f4424 */ /* 0x000fc600078e00ff */
        /* <DEDUP_REMOVED lines=43> */
.L_x_1323:
[----:B--2---:R-:W-:Y:S05]  /*7560*/  BSYNC B1 ;  /* 0x0000000000017941 */ /* 0x004fea0003800000 */
.L_x_1322:
        /* <DEDUP_REMOVED lines=74> */
.L_x_1325:
[----:B--2---:R-:W-:Y:S05]  /*7a10*/  BSYNC B1 ;  /* 0x0000000000017941 */ /* 0x004fea0003800000 */
.L_x_1324:
[----:B------:R-:W-:Y:S01]  /*7a20*/  BSSY B1, `(.L_x_1326) ;  /* 0x000004a000017945 */ /* 0x000fe20003800000 */
[----:B------:R-:W-:Y:S05]  /*7a30*/  @P1 BRA `(.L_x_1327) ;  /* 0x0000048000001947 */ /* 0x000fea0003800000 */
[----:B------:R-:W-:Y:S01]  /*7a40*/  MOV R40, c[0x0][0x1d4] ;  /* 0x0000750000287a02 */ /* 0x000fe20000000f00 */
[----:B-----5:R2:W-:Y:S04]  /*7a50*/  STL.64 [R1+0x7a8], R4 ;  /* 0x0007a80401007387 */ /* 0x0205e80000100a00 */
[----:B------:R-:W-:-:S02]  /*7a60*/  IMAD R41, R40, 0xe0, RZ ;  /* 0x000000e028297824 */ /* 0x000fc400078e02ff */
[----:B------:R-:W-:-:S04]  /*7a70*/  IMAD R40, R40, 0xc, R0 ;  /* 0x0000000c28287824 */ /* 0x000fc800078e0200 */
        /* <DEDUP_REMOVED lines=68> */
.L_x_1327:
[----:B--2---:R-:W-:Y:S05]  /*7ec0*/  BSYNC B1 ;  /* 0x0000000000017941 */ /* 0x004fea0003800000 */
.L_x_1326:
        /* <DEDUP_REMOVED lines=74> */
.L_x_1329:
[----:B--2---:R-:W-:Y:S05]  /*8370*/  BSYNC B1 ;  /* 0x0000000000017941 */ /* 0x004fea0003800000 */
.L_x_1328:
        /* <DEDUP_REMOVED lines=74> */
.L_x_1331:
[----:B--2---:R-:W-:Y:S05]  /*8820*/  BSYNC B1 ;  /* 0x0000000000017941 */ /* 0x004fea0003800000 */
.L_x_1330:
        /* <DEDUP_REMOVED lines=74> */
.L_x_1333:
[----:B--2---:R-:W-:Y:S05]  /*8cd0*/  BSYNC B1 ;  /* 0x0000000000017941 */ /* 0x004fea0003800000 */
.L_x_1332:
[----:B------:R-:W-:Y:S01]  /*8ce0*/  BSSY B1, `(.L_x_1334) ;  /* 0x000004a000017945 */ /* 0x000fe20003800000 */
[----:B------:R-:W-:Y:S05]  /*8cf0*/  @P1 BRA `(.L_x_1335) ;  /* 0x0000048000001947 */ /* 0x000fea0003800000 */
[----:B------:R-:W-:Y:S01]  /*8d00*/  MOV R56, c[0x0][0x1d4] ;  /* 0x0000750000387a02 */ /* 0x000fe20000000f00 */
[----:B-----5:R2:W-:Y:S04]  /*8d10*/  STL.64 [R1+0x7a8], R4 ;  /* 0x0007a80401007387 */ /* 0x0205e80000100a00 */
        /* <DEDUP_REMOVED lines=70> */
.L_x_1335:
[----:B--2---:R-:W-:Y:S05]  /*9180*/  BSYNC B1 ;  /* 0x0000000000017941 */ /* 0x004fea0003800000 */
.L_x_1334:
        /* <DEDUP_REMOVED lines=74> */
.L_x_1337:
[----:B--2---:R-:W-:Y:S05]  /*9630*/  BSYNC B1 ;  /* 0x0000000000017941 */ /* 0x004fea0003800000 */
.L_x_1336:
        /* <DEDUP_REMOVED lines=74> */
.L_x_1339:
[----:B--2---:R-:W-:Y:S05]  /*9ae0*/  BSYNC B1 ;  /* 0x0000000000017941 */ /* 0x004fea0003800000 */
.L_x_1338:
        /* <DEDUP_REMOVED lines=74> */
.L_x_1341:
[----:B--2---:R-:W-:Y:S05]  /*9f90*/  BSYNC B1 ;  /* 0x0000000000017941 */ /* 0x004fea0003800000 */
.L_x_1340:
        /* <DEDUP_REMOVED lines=74> */
.L_x_1343:
[----:B--2---:R-:W-:Y:S05]  /*a440*/  BSYNC B1 ;  /* 0x0000000000017941 */ /* 0x004fea0003800000 */
.L_x_1342:
        /* <DEDUP_REMOVED lines=74> */
.L_x_1345:
[----:B--2---:R-:W-:Y:S05]  /*a8f0*/  BSYNC B1 ;  /* 0x0000000000017941 */ /* 0x004fea0003800000 */
.L_x_1344:
        /* <DEDUP_REMOVED lines=74> */
.L_x_1347:
[----:B--2---:R-:W-:Y:S05]  /*ada0*/  BSYNC B1 ;  /* 0x0000000000017941 */ /* 0x004fea0003800000 */
.L_x_1346:
        /* <DEDUP_REMOVED lines=74> */
.L_x_1349:
[----:B--2---:R-:W-:Y:S05]  /*b250*/  BSYNC B1 ;  /* 0x0000000000017941 */ /* 0x004fea0003800000 */
.L_x_1348:
        /* <DEDUP_REMOVED lines=74> */
.L_x_1351:
[----:B--2---:R-:W-:Y:S05]  /*b700*/  BSYNC B1 ;  /* 0x0000000000017941 */ /* 0x004fea0003800000 */
.L_x_1350:
        /* <DEDUP_REMOVED lines=74> */
.L_x_1353:
[----:B--2---:R-:W-:Y:S05]  /*bbb0*/  BSYNC B1 ;  /* 0x0000000000017941 */ /* 0x004fea0003800000 */
.L_x_1352:
        /* <DEDUP_REMOVED lines=74> */
.L_x_1355:
[----:B--2---:R-:W-:Y:S05]  /*c060*/  BSYNC B1 ;  /* 0x0000000000017941 */ /* 0x004fea0003800000 */
.L_x_1354:
        /* <DEDUP_REMOVED lines=74> */
.L_x_1357:
[----:B--2---:R-:W-:Y:S05]  /*c510*/  BSYNC B1 ;  /* 0x0000000000017941 */ /* 0x004fea0003800000 */
.L_x_1356:
        /* <DEDUP_REMOVED lines=74> */
.L_x_1359:
[----:B--2---:R-:W-:Y:S05]  /*c9c0*/  BSYNC B1 ;  /* 0x0000000000017941 */ /* 0x004fea0003800000 */
.L_x_1358:
        /* <DEDUP_REMOVED lines=74> */
.L_x_1361:
[----:B--2---:R-:W-:Y:S05]  /*ce70*/  BSYNC B1 ;  /* 0x0000000000017941 */ /* 0x004fea0003800000 */
.L_x_1360:
        /* <DEDUP_REMOVED lines=74> */
.L_x_1363:
[----:B--2---:R-:W-:Y:S05]  /*d320*/  BSYNC B1 ;  /* 0x0000000000017941 */ /* 0x004fea0003800000 */
.L_x_1362:
        /* <DEDUP_REMOVED lines=74> */
.L_x_1365:
[----:B--2---:R-:W-:Y:S05]  /*d7d0*/  BSYNC B1 ;  /* 0x0000000000017941 */ /* 0x004fea0003800000 */
.L_x_1364:
        /* <DEDUP_REMOVED lines=74> */
.L_x_1367:
[----:B--2---:R-:W-:Y:S05]  /*dc80*/  BSYNC B1 ;  /* 0x0000000000017941 */ /* 0x004fea0003800000 */
.L_x_1366:
        /* <DEDUP_REMOVED lines=74> */
.L_x_1369:
[----:B--2---:R-:W-:Y:S05]  /*e130*/  BSYNC B1 ;  /* 0x0000000000017941 */ /* 0x004fea0003800000 */
.L_x_1368:
        /* <DEDUP_REMOVED lines=74> */
.L_x_1371:
[----:B--2---:R-:W-:Y:S05]  /*e5e0*/  BSYNC B1 ;  /* 0x0000000000017941 */ /* 0x004fea0003800000 */
.L_x_1370:
        /* <DEDUP_REMOVED lines=74> */
.L_x_1373:
[----:B--2---:R-:W-:Y:S05]  /*ea90*/  BSYNC B1 ;  /* 0x0000000000017941 */ /* 0x004fea0003800000 */
.L_x_1372:
        /* <DEDUP_REMOVED lines=74> */
.L_x_1375:
[----:B--2---:R-:W-:Y:S05]  /*ef40*/  BSYNC B1 ;  /* 0x0000000000017941 */ /* 0x004fea0003800000 */
.L_x_1374:
        /* <DEDUP_REMOVED lines=74> */
.L_x_1377:
[----:B--2---:R-:W-:Y:S05]  /*f3f0*/  BSYNC B1 ;  /* 0x0000000000017941 */ /* 0x004fea0003800000 */
.L_x_1376:
        /* <DEDUP_REMOVED lines=74> */
.L_x_1379:
[----:B--2---:R-:W-:Y:S05]  /*f8a0*/  BSYNC B1 ;  /* 0x0000000000017941 */ /* 0x004fea0003800000 */
.L_x_1378:
        /* <DEDUP_REMOVED lines=74> */
.L_x_1381:
[----:B--2---:R-:W-:Y:S05]  /*fd50*/  BSYNC B1 ;  /* 0x0000000000017941 */ /* 0x004fea0003800000 */
.L_x_1380:
        /* <DEDUP_REMOVED lines=74> */
.L_x_1383:
[----:B--2---:R-:W-:Y:S05]  /*10200*/  BSYNC B1 ;  /* 0x0000000000017941 */ /* 0x004fea0003800000 */
.L_x_1382:
        /* <DEDUP_REMOVED lines=74> */
.L_x_1385:
[----:B--2---:R-:W-:Y:S05]  /*106b0*/  BSYNC B1 ;  /* 0x0000000000017941 */ /* 0x004fea0003800000 */
.L_x_1384:
        /* <DEDUP_REMOVED lines=74> */
.L_x_1387:
[----:B--2---:R-:W-:Y:S05]  /*10b60*/  BSYNC B1 ;  /* 0x0000000000017941 */ /* 0x004fea0003800000 */
.L_x_1386:
        /* <DEDUP_REMOVED lines=74> */
.L_x_1389:
[----:B--2---:R-:W-:Y:S05]  /*11010*/  BSYNC B1 ;  /* 0x0000000000017941 */ /* 0x004fea0003800000 */
.L_x_1388:
        /* <DEDUP_REMOVED lines=74> */
.L_x_1391:
[----:B--2---:R-:W-:Y:S05]  /*114c0*/  BSYNC B1 ;  /* 0x0000000000017941 */ /* 0x004fea0003800000 */
.L_x_1390:
        /* <DEDUP_REMOVED lines=74> */
.L_x_1393:
[----:B--2---:R-:W-:Y:S05]  /*11970*/  BSYNC B1 ;  /* 0x0000000000017941 */ /* 0x004fea0003800000 */
.L_x_1392:
        /* <DEDUP_REMOVED lines=74> */
.L_x_1395:
[----:B--2---:R-:W-:Y:S05]  /*11e20*/  BSYNC B1 ;  /* 0x0000000000017941 */ /* 0x004fea0003800000 */
.L_x_1394:
        /* <DEDUP_REMOVED lines=74> */
.L_x_1397:
[----:B--2---:R-:W-:Y:S05]  /*122d0*/  BSYNC B1 ;  /* 0x0000000000017941 */ /* 0x004fea0003800000 */
.L_x_1396:
        /* <DEDUP_REMOVED lines=74> */
.L_x_1399:
[----:B--2---:R-:W-:Y:S05]  /*12780*/  BSYNC B1 ;  /* 0x0000000000017941 */ /* 0x004fea0003800000 */
.L_x_1398:
        /* <DEDUP_REMOVED lines=74> */
.L_x_1401:
[----:B--2---:R-:W-:Y:S05]  /*12c30*/  BSYNC B1 ;  /* 0x0000000000017941 */ /* 0x004fea0003800000 */
.L_x_1400:
        /* <DEDUP_REMOVED lines=74> */
.L_x_1403:
[----:B--2---:R-:W-:Y:S05]  /*130e0*/  BSYNC B1 ;  /* 0x0000000000017941 */ /* 0x004fea0003800000 */
.L_x_1402:
        /* <DEDUP_REMOVED lines=74> */
.L_x_1405:
[----:B--2---:R-:W-:Y:S05]  /*13590*/  BSYNC B1 ;  /* 0x0000000000017941 */ /* 0x004fea0003800000 */
.L_x_1404:
        /* <DEDUP_REMOVED lines=74> */
.L_x_1407:
[----:B--2---:R-:W-:Y:S05]  /*13a40*/  BSYNC B1 ;  /* 0x0000000000017941 */ /* 0x004fea0003800000 */
.L_x_1406:
        /* <DEDUP_REMOVED lines=74> */
.L_x_1409:
[----:B--2---:R-:W-:Y:S05]  /*13ef0*/  BSYNC B1 ;  /* 0x0000000000017941 */ /* 0x004fea0003800000 */
.L_x_1408:
        /* <DEDUP_REMOVED lines=74> */
.L_x_1411:
[----:B--2---:R-:W-:Y:S05]  /*143a0*/  BSYNC B1 ;  /* 0x0000000000017941 */ /* 0x004fea0003800000 */
.L_x_1410:
        /* <DEDUP_REMOVED lines=74> */
.L_x_1413:
[----:B--2---:R-:W-:Y:S05]  /*14850*/  BSYNC B1 ;  /* 0x0000000000017941 */ /* 0x004fea0003800000 */
.L_x_1412:
        /* <DEDUP_REMOVED lines=74> */
.L_x_1415:
[----:B--2---:R-:W-:Y:S05]  /*14d00*/  BSYNC B1 ;  /* 0x0000000000017941 */ /* 0x004fea0003800000 */
.L_x_1414:
        /* <DEDUP_REMOVED lines=74> */
.L_x_1417:
[----:B--2---:R-:W-:Y:S05]  /*151b0*/  BSYNC B1 ;  /* 0x0000000000017941 */ /* 0x004fea0003800000 */
.L_x_1416:
        /* <DEDUP_REMOVED lines=74> */
.L_x_1419:
[----:B--2---:R-:W-:Y:S05]  /*15660*/  BSYNC B1 ;  /* 0x0000000000017941 */ /* 0x004fea0003800000 */
.L_x_1418:
        /* <DEDUP_REMOVED lines=74> */
.L_x_1421:
[----:B--2---:R-:W-:Y:S05]  /*15b10*/  BSYNC B1 ;  /* 0x0000000000017941 */ /* 0x004fea0003800000 */
.L_x_1420:
        /* <DEDUP_REMOVED lines=74> */
.L_x_1423:
[----:B--2---:R-:W-:Y:S05]  /*15fc0*/  BSYNC B1 ;  /* 0x0000000000017941 */ /* 0x004fea0003800000 */
.L_x_1422:
        /* <DEDUP_REMOVED lines=74> */
.L_x_1425:
[----:B--2---:R-:W-:Y:S05]  /*16470*/  BSYNC B1 ;  /* 0x0000000000017941 */ /* 0x004fea0003800000 */
.L_x_1424:
        /* <DEDUP_REMOVED lines=74> */
.L_x_1427:
[----:B--2---:R-:W-:Y:S05]  /*16920*/  BSYNC B1 ;  /* 0x0000000000017941 */ /* 0x004fea0003800000 */
.L_x_1426:
[----:B-----5:R2:W-:Y:S02]  /*16930*/  STL [R1+0x7a4], R2 ;  /* 0x0007a40201007387 */ /* 0x0205e40000100800 */
[----:B--2---:R-:W-:-:S05]  /*16940*/  MOV R2, c[0x0][0x1d4] ;  /* 0x0000750000027a02 */ /* 0x004fca0000000f00 */
[----:B------:R-:W-:Y:S02]  /*16950*/  IMAD R0, R2, 0x3f, R0 ;  /* 0x0000003f02007824 */ /* 0x000fe400078e0200 */
[----:B------:R2:W5:Y:S01]  /*16960*/  LDL.LU R2, [R1+0x7a4] ;  /* 0x0007a40001027983 */ /* 0x0005620000300800 */
[----:B------:R-:W-:Y:S01]  /*16970*/  BSSY B1, `(.L_x_1428) ;  /* 0x0000043000017945 */ /* 0x000fe20003800000 */
[----:B------:R-:W-:Y:S05]  /*16980*/  @P1 BRA `(.L_x_1429) ;  /* 0x0000041000001947 */ /* 0x000fea0003800000 */
[----:B------:R-:W-:-:S05]  /*16990*/  MOV R244, c[0x0][0x1d4] ;  /* 0x0000750000f47a02 */ /* 0x000fca0000000f00 */
        /* <DEDUP_REMOVED lines=14> */
[----:B------:R2:W5:Y:S01]  /*16a80*/  @!P2 LDG.E.128 R244, [R250.64] ;  /* 0x00000024faf4a981 */ /* 0x000562000c1e1d00 */
[----:B------:R-:W-:-:S13]  /*16a90*/  ISETP.NE.AND P3, PT, RZ, c[0x0][0x1ec], PT ;  /* 0x00007b00ff007a0c */ /* 0x000fda0003f65270 */
[----:B------:R-:W-:Y:S05]  /*16aa0*/  @P3 BRA `(.L_x_1429) ;  /* 0x000002f000003947 */ /* 0x000fea0003800000 */
[----:B--2---:R-:W2:Y:S01]  /*16ab0*/  S2R R251, SR_CTAID.X ;  /* 0x0000000000fb7919 */ /* 0x004ea20000002500 */
[----:B------:R-:W-:-:S03]  /*16ac0*/  ISETP.NE.AND P4, PT, R248, RZ, PT ;  /* 0x000000fff800720c */ /* 0x000fc60003f85270 */
[----:B------:R-:W-:Y:S04]  /*16ad0*/  STL.64 [R1+0x7c8], R14 ;  /* 0x0007c80e01007387 */ /* 0x000fe80000100a00 */
[----:B------:R-:W-:Y:S04]  /*16ae0*/  STL.64 [R1+0x7c0], R12 ;  /* 0x0007c00c01007387 */ /* 0x000fe80000100a00 */
[----:B------:R4:W-:Y:S02]  /*16af0*/  STL [R1+0x7b8], R8 ;  /* 0x0007b80801007387 */ /* 0x0009e40000100800 */
[----:B------:R-:W-:-:S02]  /*16b00*/  @P4 MOV R0, 0xe0 ;  /* 0x000000e000004802 */ /* 0x000fc40000000f00 */
[----:B----4-:R-:W4:Y:S01]  /*16b10*/  LDL R8, [R1+0x40] ;  /* 0x0000400001087983 */ /* 0x010f220000100800 */
[----:B--2--5:R-:W-:-:S03]  /*16b20*/  @P4 IMAD R250, R2, c[0x0][0x1d8], R251 ;  /* 0x0000760002fa4a24 */ /* 0x024fc600078e02fb */
[----:B------:R2:W-:Y:S01]  /*16b30*/  STL [R1+0x7b4], R7 ;  /* 0x0007b40701007387 */ /* 0x0005e20000100800 */
[----:B------:R-:W-:Y:S01]  /*16b40*/  @P4 IMAD R250, R250, R0, 0xfc ;  /* 0x000000fcfafa4424 */ /* 0x000fe200078e0200 */
[----:B------:R-:W-:-:S05]  /*16b50*/  @P4 MOV R0, 0x4 ;  /* 0x0000000400004802 */ /* 0x000fca0000000f00 */
[----:B------:R-:W-:Y:S01]  /*16b60*/  @P4 IMAD.WIDE R250, R250, R0, c[0x0][0x230] ;  /* 0x00008c00fafa4625 */ /* 0x000fe200078e0200 */
[----:B--2---:R-:W2:Y:S04]  /*16b70*/  LDL R7, [R1+0x44] ;  /* 0x0000440001077983 */ /* 0x004ea80000100800 */
[----:B---3--:R-:W3:Y:S04]  /*16b80*/  @P4 LDG.E.128 R12, [R250.64] ;  /* 0x00000024fa0c4981 */ /* 0x008ee8000c1e1d00 */
[----:B------:R0:W-:Y:S04]  /*16b90*/  STL [R1+0x7b0], R6 ;  /* 0x0007b00601007387 */ /* 0x0001e80000100800 */
[----:B0-----:R-:W2:Y:S04]  /*16ba0*/  LDL R6, [R1+0x48] ;  /* 0x0000480001067983 */ /* 0x001ea80000100800 */
[----:B------:R-:W-:Y:S04]  /*16bb0*/  STL [R1+0x7ac], R5 ;  /* 0x0007ac0501007387 */ /* 0x000fe80000100800 */
[----:B------:R0:W-:Y:S04]  /*16bc0*/  STL [R1+0x7a8], R4 ;  /* 0x0007a80401007387 */ /* 0x0001e80000100800 */
[----:B0-----:R-:W2:Y:S04]  /*16bd0*/  LDL R4, [R1+0x4c] ;  /* 0x00004c0001047983 */ /* 0x001ea80000100800 */
[----:B------:R0:W-:Y:S01]  /*16be0*/  STL [R1+0x7a4], R3 ;  /* 0x0007a40301007387 */ /* 0x0001e20000100800 */
[----:B---3--:R-:W-:Y:S01]  /*16bf0*/  MOV R0, R14 ;  /* 0x0000000e00007202 */ /* 0x008fe20000000f00 */
[----:B0-----:R-:W-:Y:S01]  /*16c00*/  IMAD.MOV.U32 R3, RZ, RZ, R15 ;  /* 0x000000ffff037224 */ /* 0x001fe200078e000f */
[----:B------:R-:W-:Y:S01]  /*16c10*/  MOV R5, R12 ;  /* 0x0000000c00057202 */ /* 0x000fe20000000f00 */
[----:B------:R0:W5:Y:S01]  /*16c20*/  LDL.LU.64 R14, [R1+0x7c8] ;  /* 0x0007c800010e7983 */ /* 0x0001620000300a00 */
[----:B------:R-:W-:-:S03]  /*16c30*/  MOV R250, R13 ;  /* 0x0000000d00fa7202 */ /* 0x000fc60000000f00 */
[----:B------:R0:W5:Y:S04]  /*16c40*/  LDL.LU.64 R12, [R1+0x7c0] ;  /* 0x0007c000010c7983 */ /* 0x0001680000300a00 */
[----:B------:R-:W3:Y:S01]  /*16c50*/  LDL.LU R251, [R1+0x30] ;  /* 0x0000300001fb7983 */ /* 0x000ee20000300800 */
[----:B----4-:R-:W-:Y:S02]  /*16c60*/  FADD.FTZ R244, R8, R244 ;  /* 0x000000f408f47221 */ /* 0x010fe40000010000 */
[----:B--2---:R-:W-:Y:S01]  /*16c70*/  FADD.FTZ R245, R7, R245 ;  /* 0x000000f507f57221 */ /* 0x004fe20000010000 */
[----:B------:R0:W5:Y:S01]  /*16c80*/  LDL.LU R8, [R1+0x7b8] ;  /* 0x0007b80001087983 */ /* 0x0001620000300800 */
[----:B------:R-:W-:Y:S02]  /*16c90*/  FADD.FTZ R246, R6, R246 ;  /* 0x000000f606f67221 */ /* 0x000fe40000010000 */
[----:B------:R-:W-:Y:S01]  /*16ca0*/  @P4 FMUL.FTZ R244, R244, R5 ;  /* 0x00000005f4f44220 */ /* 0x000fe20000410000 */
[----:B------:R0:W5:Y:S04]  /*16cb0*/  LDL.LU R7, [R1+0x7b4] ;  /* 0x0007b40001077983 */ /* 0x0001680000300800 */
[----:B------:R0:W5:Y:S04]  /*16cc0*/  LDL.LU R6, [R1+0x7b0] ;  /* 0x0007b00001067983 */ /* 0x0001680000300800 */
[----:B------:R0:W5:Y:S01]  /*16cd0*/  LDL.LU R5, [R1+0x7ac] ;  /* 0x0007ac0001057983 */ /* 0x0001620000300800 */
[----:B------:R-:W-:-:S03]  /*16ce0*/  FADD.FTZ R247, R4, R247 ;  /* 0x000000f704f77221 */ /* 0x000fc60000010000 */
[----:B------:R0:W5:Y:S01]  /*16cf0*/  LDL.LU R4, [R1+0x7a8] ;  /* 0x0007a80001047983 */ /* 0x0001620000300800 */
[----:B------:R-:W-:-:S03]  /*16d00*/  @P4 FMUL.FTZ R247, R247, R3 ;  /* 0x00000003f7f74220 */ /* 0x000fc60000410000 */
[----:B------:R0:W5:Y:S01]  /*16d10*/  LDL.LU R3, [R1+0x7a4] ;  /* 0x0007a40001037983 */ /* 0x0001620000300800 */
[----:B------:R-:W-:Y:S01]  /*16d20*/  @P4 FMUL.FTZ R245, R245, R250 ;  /* 0x000000faf5f54220 */ /* 0x000fe20000410000 */
[----:B------:R-:W-:Y:S01]  /*16d30*/  SHF.R.S32.HI R250, RZ, 0x1f, R252 ;  /* 0x0000001ffffa7819 */ /* 0x000fe200000114fc */
[----:B------:R-:W-:Y:S01]  /*16d40*/  @P4 FMUL.FTZ R246, R246, R0 ;  /* 0x00000000f6f64220 */ /* 0x000fe20000410000 */
[----:B---3--:R-:W-:-:S04]  /*16d50*/  @!P2 IADD3 R0, P3, R252, R251, RZ ;  /* 0x000000fbfc00a210 */ /* 0x008fc80007f7e0ff */
[----:B------:R-:W-:Y:S02]  /*16d60*/  @!P2 LEA.HI.X.SX32 R251, R251, R250, 0x1, P3 ;  /* 0x000000fafbfba211 */ /* 0x000fe400018f0eff */
[----:B------:R-:W-:-:S04]  /*16d70*/  @!P2 LEA R250, P3, R0, c[0x0][0x198], 0x2 ;  /* 0x0000660000faaa11 */ /* 0x000fc800078610ff */
[----:B------:R-:W-:-:S05]  /*16d80*/  @!P2 LEA.HI.X R251, R0, c[0x0][0x19c], R251, 0x2, P3 ;  /* 0x0000670000fbaa11 */ /* 0x000fca00018f14fb */
[----:B------:R0:W-:Y:S04]  /*16d90*/  @!P2 STG.E.128 [R250.64], R244 ;  /* 0x000000f4fa00a986 */ /* 0x0001e8000c101d24 */
.L_x_1429:
[----:B--2---:R-:W-:Y:S05]  /*16da0*/  BSYNC B1 ;  /* 0x0000000000017941 */ /* 0x004fea0003800000 */
.L_x_1428:
[----:B------:R-:W-:Y:S01]  /*16db0*/  BSSY B1, `(.L_x_1430) ;  /* 0x000023c000017945 */ /* 0x000fe20003800000 */
[----:B------:R-:W-:Y:S05]  /*16dc0*/  @P1 BRA `(.L_x_1431) ;  /* 0x000023a000001947 */ /* 0x000fea0003800000 */
[----:B------:R2:W-:Y:S04]  /*16dd0*/  STL [R1+0x818], R191 ;  /* 0x000818bf01007387 */ /* 0x0005e80000100800 */
[----:B--2---:R-:W2:Y:S04]  /*16de0*/  LDL R191, [R1+0x714] ;  /* 0x0007140001bf7983 */ /* 0x004ea80000100800 */
[----:B------:R4:W-:Y:S04]  /*16df0*/  STL [R1+0x814], R210 ;  /* 0x000814d201007387 */ /* 0x0009e80000100800 */
[----:B----4-:R-:W4:Y:S04]  /*16e00*/  LDL R210, [R1+0x710] ;  /* 0x0007100001d27983 */ /* 0x010f280000100800 */
[----:B------:R0:W-:Y:S04]  /*16e10*/  STL [R1+0x810], R195 ;  /* 0x000810c301007387 */ /* 0x0001e80000100800 */
[----:B0--3--:R-:W3:Y:S04]  /*16e20*/  LDL R195, [R1+0x724] ;  /* 0x0007240001c37983 */ /* 0x009ee80000100800 */
[----:B------:R0:W-:Y:S04]  /*16e30*/  STL [R1+0x80c], R214 ;  /* 0x00080cd601007387 */ /* 0x0001e80000100800 */
[----:B0-----:R-:W2:Y:S04]  /*16e40*/  LDL R214, [R1+0x720] ;  /* 0x0007200001d67983 */ /* 0x001ea80000100800 */
        /* <DEDUP_REMOVED lines=11> */
[----:B0-----:R-:W2:Y:S04]  /*16f00*/  LDL R226, [R1] ;  /* 0x0000000001e27983 */ /* 0x001ea80000100800 */
        /* <DEDUP_REMOVED lines=17> */
[----:B-----5:R-:W-:Y:S04]  /*17020*/  STL [R1+0x7cc], R246 ;  /* 0x0007ccf601007387 */ /* 0x020fe80000100800 */
[----:B------:R-:W-:Y:S04]  /*17030*/  STL [R1+0x7c8], R231 ;  /* 0x0007c8e701007387 */ /* 0x000fe80000100800 */
[----:B------:R-:W-:Y:S04]  /*17040*/  STL [R1+0x7c4], R235 ;  /* 0x0007c4eb01007387 */ /* 0x000fe80000100800 */
[----:B------:R-:W-:Y:S04]  /*17050*/  STL [R1+0x7c0], R239 ;  /* 0x0007c0ef01007387 */ /* 0x000fe80000100800 */
[----:B------:R-:W-:Y:S04]  /*17060*/  STL [R1+0x7bc], R243 ;  /* 0x0007bcf301007387 */ /* 0x000fe80000100800 */
[----:B------:R-:W-:Y:S04]  /*17070*/  STL [R1+0x7b8], R247 ;  /* 0x0007b8f701007387 */ /* 0x000fe80000100800 */
[----:B------:R0:W-:Y:S04]  /*17080*/  STL [R1+0x7b4], R252 ;  /* 0x0007b4fc01007387 */ /* 0x0001e80000100800 */
[----:B------:R-:W-:Y:S04]  /*17090*/  STL [R1+0x7b0], R249 ;  /* 0x0007b0f901007387 */ /* 0x000fe80000100800 */
[----:B------:R-:W-:Y:S04]  /*170a0*/  STL [R1+0x7ac], R248 ;  /* 0x0007acf801007387 */ /* 0x000fe80000100800 */
[----:B------:R-:W-:Y:S04]  /*170b0*/  STL [R1+0x7a8], R3 ;  /* 0x0007a80301007387 */ /* 0x000fe80000100800 */
[----:B------:R1:W-:Y:S04]  /*170c0*/  STL [R1+0x7a4], R2 ;  /* 0x0007a40201007387 */ /* 0x0003e80000100800 */
[----:B------:R-:W4:Y:S01]  /*170d0*/  S2R R219, SR_CTAID.X ;  /* 0x0000000000db7919 */ /* 0x000f220000002500 */
[----:B------:R-:W-:-:S02]  /*170e0*/  ISETP.NE.U32.AND P1, PT, RZ, c[0x0][0x218], PT ;  /* 0x00008600ff007a0c */ /* 0x000fc40003f25070 */
[----:B------:R-:W-:Y:S01]  /*170f0*/  MOV R0, c[0x0][0x220] ;  /* 0x0000880000007a02 */ /* 0x000fe20000000f00 */
[----:B0-----:R-:W2:Y:S04]  /*17100*/  LDL R252, [R1+0x6f0] ;  /* 0x0006f00001fc7983 */ /* 0x001ea80000100800 */
[----:B-1----:R-:W2:Y:S01]  /*17110*/  LDL R2, [R1+0x34] ;  /* 0x0000340001027983 */ /* 0x002ea20000100800 */
[----:B------:R-:W-:-:S03]  /*17120*/  ISETP.NE.AND.EX P2, PT, RZ, c[0x0][0x21c], PT, P1 ;  /* 0x00008700ff007a0c */ /* 0x000fc60003f45310 */
[----:B------:R-:W3:Y:S04]  /*17130*/  LDL R247, [R1+0x6e4] ;  /* 0x0006e40001f77983 */ /* 0x000ee80000100800 */
[----:B------:R-:W3:Y:S04]  /*17140*/  LDL R249, [R1+0x6e0] ;  /* 0x0006e00001f97983 */ /* 0x000ee80000100800 */
[----:B------:R-:W3:Y:S02]  /*17150*/  LDL R243, [R1+0x6c4] ;  /* 0x0006c40001f37983 */ /* 0x000ee40000100800 */
[----:B------:R-:W-:Y:S01]  /*17160*/  @P2 MOV R250, 0x4 ;  /* 0x0000000400fa2802 */ /* 0x000fe20000000f00 */
[----:B----4-:R-:W-:Y:S01]  /*17170*/  @P2 IMAD R0, R219, R0, UR40 ;  /* 0x00000028db002e24 */ /* 0x010fe2000f8e0200 */
[----:B------:R-:W4:Y:S04]  /*17180*/  LDL R246, [R1+0x6c0] ;  /* 0x0006c00001f67983 */ /* 0x000f280000100800 */
[----:B------:R-:W-:Y:S01]  /*17190*/  @P2 IADD3 R0, R0, -0x1, RZ ;  /* 0xffffffff00002810 */ /* 0x000fe20007ffe0ff */
[----:B------:R-:W3:Y:S04]  /*171a0*/  LDL R239, [R1+0x6b4] ;  /* 0x0006b40001ef7983 */ /* 0x000ee80000100800 */
[----:B------:R-:W4:Y:S04]  /*171b0*/  LDL R235, [R1+0x6a4] ;  /* 0x0006a40001eb7983 */ /* 0x000f280000100800 */
[----:B------:R-:W4:Y:S04]  /*171c0*/  LDL R231, [R1+0x694] ;  /* 0x0006940001e77983 */ /* 0x000f280000100800 */
[----:B------:R-:W4:Y:S01]  /*171d0*/  LDL R3, [R1+0x634] ;  /* 0x0006340001037983 */ /* 0x000f220000100800 */
[----:B--2---:R-:W-:-:S04]  /*171e0*/  @P2 IMAD R0, R0, c[0x0][0x220], R2 ;  /* 0x0000880000002a24 */ /* 0x004fc800078e0202 */
[----:B------:R-:W-:-:S04]  /*171f0*/  @P2 IMAD.WIDE R250, R0, R250, c[0x0][0x218] ;  /* 0x0000860000fa2625 */ /* 0x000fc800078e02fa */
[----:B------:R-:W-:Y:S01]  /*17200*/  FMUL.FTZ R0, R238, R223 ;  /* 0x000000dfee007220 */ /* 0x000fe20000410000 */
[----:B------:R0:W2:Y:S03]  /*17210*/  @P2 LDG.E R248, [R250.64] ;  /* 0x00000024faf82981 */ /* 0x0000a6000c1e1900 */
[----:B------:R-:W-:Y:S01]  /*17220*/  FFMA.FTZ R0, R211, R230, R0 ;  /* 0x000000e6d3007223 */ /* 0x000fe20000010000 */
[----:B------:R-:W2:Y:S03]  /*17230*/  LDL R238, [R1+0x6a0] ;  /* 0x0006a00001ee7983 */ /* 0x000ea60000100800 */
[----:B------:R-:W-:Y:S01]  /*17240*/  FFMA.FTZ R0, R203, R222, R0 ;  /* 0x000000decb007223 */ /* 0x000fe20000010000 */
[----:B------:R-:W2:Y:S01]  /*17250*/  LDL R230, [R1+0x680] ;  /* 0x0006800001e67983 */ /* 0x000ea20000100800 */
[----:B0-----:R-:W-:-:S02]  /*17260*/  FMUL.FTZ R250, R242, R227 ;  /* 0x000000e3f2fa7220 */ /* 0x001fc40000410000 */
[----:B------:R-:W-:Y:S01]  /*17270*/  FFMA.FTZ R0, R199, R5, R0 ;  /* 0x00000005c7007223 */ /* 0x000fe20000010000 */
[----:B------:R-:W2:Y:S01]  /*17280*/  LDL R251, [R1+0x6f4] ;  /* 0x0006f40001fb7983 */ /* 0x000ea20000100800 */
[----:B------:R-:W-:Y:S02]  /*17290*/  FFMA.FTZ R250, R215, R234, R250 ;  /* 0x000000ead7fa7223 */ /* 0x000fe400000100fa */
[----:B---3--:R-:W-:Y:S01]  /*172a0*/  FFMA.FTZ R0, R195, R9, R0 ;  /* 0x00000009c3007223 */ /* 0x008fe20000010000 */
[----:B------:R-:W3:Y:S01]  /*172b0*/  LDL R203, [R1+0x6d4] ;  /* 0x0006d40001cb7983 */ /* 0x000ee20000100800 */
[----:B------:R-:W-:Y:S02]  /*172c0*/  FFMA.FTZ R250, R207, R226, R250 ;  /* 0x000000e2cffa7223 */ /* 0x000fe400000100fa */
[----:B------:R-:W-:Y:S01]  /*172d0*/  FFMA.FTZ R0, R191, R13, R0 ;  /* 0x0000000dbf007223 */ /* 0x000fe20000010000 */
[----:B------:R-:W2:Y:S01]  /*172e0*/  LDL R195, [R1+0x700] ;  /* 0x0007000001c37983 */ /* 0x000ea20000100800 */
[----:B------:R-:W-:-:S03]  /*172f0*/  FFMA.FTZ R250, R218, R4, R250 ;  /* 0x00000004dafa7223 */ /* 0x000fc600000100fa */
[----:B------:R-:W3:Y:S01]  /*17300*/  LDL R191, [R1+0x704] ;  /* 0x0007040001bf7983 */ /* 0x000ee20000100800 */
[----:B------:R-:W-:-:S03]  /*17310*/  FFMA.FTZ R250, R214, R8, R250 ;  /* 0x00000008d6fa7223 */ /* 0x000fc600000100fa */
[----:B------:R-:W4:Y:S04]  /*17320*/  LDL R207, [R1+0x6d0] ;  /* 0x0006d00001cf7983 */ /* 0x000f280000100800 */
[----:B------:R-:W4:Y:S04]  /*17330*/  LDL R242, [R1+0x6b0] ;  /* 0x0006b00001f27983 */ /* 0x000f280000100800 */
[----:B------:R-:W4:Y:S04]  /*17340*/  LDL R234, [R1+0x690] ;  /* 0x0006900001ea7983 */ /* 0x000f280000100800 */
[----:B------:R-:W4:Y:S04]  /*17350*/  LDL R227, [R1+0x684] ;  /* 0x0006840001e37983 */ /* 0x000f280000100800 */
[----:B------:R-:W4:Y:S04]  /*17360*/  LDL R223, [R1+0x674] ;  /* 0x0006740001df7983 */ /* 0x000f280000100800 */
[----:B------:R-:W4:Y:S04]  /*17370*/  LDL R226, [R1+0x670] ;  /* 0x0006700001e27983 */ /* 0x000f280000100800 */
[----:B------:R-:W4:Y:S01]  /*17380*/  LDL R218, [R1+0x664] ;  /* 0x0006640001da7983 */ /* 0x000f220000100800 */
[----:B------:R-:W-:-:S03]  /*17390*/  FFMA.FTZ R250, R210, R12, R250 ;  /* 0x0000000cd2fa7223 */ /* 0x000fc600000100fa */
[----:B------:R-:W4:Y:S04]  /*173a0*/  LDL R222, [R1+0x660] ;  /* 0x0006600001de7983 */ /* 0x000f280000100800 */
[----:B------:R-:W4:Y:S04]  /*173b0*/  LDL R214, [R1+0x654] ;  /* 0x0006540001d67983 */ /* 0x000f280000100800 */
[----:B------:R-:W4:Y:S04]  /*173c0*/  LDL R215, [R1+0x650] ;  /* 0x0006500001d77983 */ /* 0x000f280000100800 */
[----:B------:R-:W4:Y:S04]  /*173d0*/  LDL R210, [R1+0x644] ;  /* 0x0006440001d27983 */ /* 0x000f280000100800 */
[----:B------:R-:W4:Y:S04]  /*173e0*/  LDL R211, [R1+0x640] ;  /* 0x0006400001d37983 */ /* 0x000f280000100800 */
[----:B------:R-:W4:Y:S01]  /*173f0*/  LDL R199, [R1+0x630] ;  /* 0x0006300001c77983 */ /* 0x000f220000100800 */
[----:B--2---:R-:W-:-:S03]  /*17400*/  FFMA.FTZ R250, R195, R16, R250 ;  /* 0x00000010c3fa7223 */ /* 0x004fc600000100fa */
[----:B------:R-:W2:Y:S01]  /*17410*/  LDL R195, [R1+0x620] ;  /* 0x0006200001c37983 */ /* 0x000ea20000100800 */
[----:B---3--:R-:W-:-:S03]  /*17420*/  FFMA.FTZ R0, R191, R17, R0 ;  /* 0x00000011bf007223 */ /* 0x008fc60000010000 */
[----:B------:R-:W3:Y:S01]  /*17430*/  LDL R191, [R1+0x624] ;  /* 0x0006240001bf7983 */ /* 0x000ee20000100800 */
[----:B------:R-:W-:Y:S02]  /*17440*/  FFMA.FTZ R0, R251, R21, R0 ;  /* 0x00000015fb007223 */ /* 0x000fe40000010000 */
[----:B------:R-:W-:Y:S01]  /*17450*/  FFMA.FTZ R250, R252, R20, R250 ;  /* 0x00000014fcfa7223 */ /* 0x000fe200000100fa */
[----:B------:R-:W3:Y:S01]  /*17460*/  LDL R251, [R1+0x604] ;  /* 0x0006040001fb7983 */ /* 0x000ee20000100800 */
[----:B------:R-:W-:Y:S02]  /*17470*/  FFMA.FTZ R0, R247, R25, R0 ;  /* 0x00000019f7007223 */ /* 0x000fe40000010000 */
[----:B------:R-:W-:Y:S01]  /*17480*/  FFMA.FTZ R250, R249, R24, R250 ;  /* 0x00000018f9fa7223 */ /* 0x000fe200000100fa */
[----:B------:R-:W3:Y:S01]  /*17490*/  LDL R247, [R1+0x5f4] ;  /* 0x0005f40001f77983 */ /* 0x000ee20000100800 */
[----:B------:R-:W-:Y:S02]  /*174a0*/  FFMA.FTZ R0, R203, R29, R0 ;  /* 0x0000001dcb007223 */ /* 0x000fe40000010000 */
[----:B----4-:R-:W-:Y:S01]  /*174b0*/  FFMA.FTZ R250, R207, R28, R250 ;  /* 0x0000001ccffa7223 */ /* 0x010fe200000100fa */
[----:B------:R-:W4:Y:S01]  /*174c0*/  LDL R203, [R1+0x614] ;  /* 0x0006140001cb7983 */ /* 0x000f220000100800 */
[----:B------:R-:W-:-:S02]  /*174d0*/  FFMA.FTZ R0, R243, R33, R0 ;  /* 0x00000021f3007223 */ /* 0x000fc40000010000 */
[----:B------:R-:W-:Y:S01]  /*174e0*/  FFMA.FTZ R250, R246, R32, R250 ;  /* 0x00000020f6fa7223 */ /* 0x000fe200000100fa */
[----:B------:R-:W4:Y:S01]  /*174f0*/  LDL R207, [R1+0x610] ;  /* 0x0006100001cf7983 */ /* 0x000f220000100800 */
[----:B------:R-:W-:Y:S02]  /*17500*/  FFMA.FTZ R0, R239, R37, R0 ;  /* 0x00000025ef007223 */ /* 0x000fe40000010000 */
[----:B------:R-:W-:Y:S01]  /*17510*/  FFMA.FTZ R250, R242, R36, R250 ;  /* 0x00000024f2fa7223 */ /* 0x000fe200000100fa */
[----:B------:R-:W4:Y:S01]  /*17520*/  LDL R252, [R1+0x600] ;  /* 0x0006000001fc7983 */ /* 0x000f220000100800 */
[----:B------:R-:W-:Y:S02]  /*17530*/  FFMA.FTZ R0, R235, R41, R0 ;  /* 0x00000029eb007223 */ /* 0x000fe40000010000 */
[----:B------:R-:W-:Y:S01]  /*17540*/  FFMA.FTZ R250, R238, R40, R250 ;  /* 0x00000028eefa7223 */ /* 0x000fe200000100fa */
        /* <DEDUP_REMOVED lines=19> */
[----:B------:R-:W-:-:S03]  /*17680*/  FFMA.FTZ R0, R3, R69, R0 ;  /* 0x0000004503007223 */ /* 0x000fc60000010000 */
[----:B------:R-:W4:Y:S01]  /*17690*/  LDL R3, [R1+0x5e4] ;  /* 0x0005e40001037983 */ /* 0x000f220000100800 */
[----:B------:R-:W-:-:S03]  /*176a0*/  FFMA.FTZ R250, R199, R68, R250 ;  /* 0x00000044c7fa7223 */ /* 0x000fc600000100fa */
        /* <DEDUP_REMOVED lines=17> */
[----:B----4-:R-:W-:-:S03]  /*177c0*/  FFMA.FTZ R0, R203, R77, R0 ;  /* 0x0000004dcb007223 */ /* 0x010fc60000010000 */
        /* <DEDUP_REMOVED lines=8> */
[----:B------:R-:W4:Y:S04]  /*17850*/  LDL R251, [R1+0x4c4] ;  /* 0x0004c40001fb7983 */ /* 0x000f280000100800 */
[----:B------:R-:W4:Y:S04]  /*17860*/  LDL R249, [R1+0x4b0] ;  /* 0x0004b00001f97983 */ /* 0x000f280000100800 */
[----:B------:R-:W4:Y:S01]  /*17870*/  LDL R247, [R1+0x4b4] ;  /* 0x0004b40001f77983 */ /* 0x000f220000100800 */
[----:B------:R-:W-:-:S03]  /*17880*/  FFMA.FTZ R0, R3, R89, R0 ;  /* 0x0000005903007223 */ /* 0x000fc60000010000 */
[----:B------:R-:W4:Y:S01]  /*17890*/  LDL R3, [R1+0x524] ;  /* 0x0005240001037983 */ /* 0x000f220000100800 */
[----:B------:R-:W-:Y:S02]  /*178a0*/  FFMA.FTZ R250, R199, R88, R250 ;  /* 0x00000058c7fa7223 */ /* 0x000fe400000100fa */
[----:B------:R-:W-:Y:S01]  /*178b0*/  FFMA.FTZ R0, R243, R93, R0 ;  /* 0x0000005df3007223 */ /* 0x000fe20000010000 */
[----:B------:R-:W4:Y:S01]  /*178c0*/  LDL R199, [R1+0x520] ;  /* 0x0005200001c77983 */ /* 0x000f220000100800 */
[----:B------:R-:W-:-:S03]  /*178d0*/  FFMA.FTZ R250, R246, R92, R250 ;  /* 0x0000005cf6fa7223 */ /* 0x000fc600000100fa */
        /* <DEDUP_REMOVED lines=13> */
[----:B------:R-:W-:Y:S01]  /*179b0*/  FFMA.FTZ R250, R234, R108, R250 ;  /* 0x0000006ceafa7223 */ /* 0x000fe200000100fa */
[----:B------:R-:W3:Y:S01]  /*179c0*/  LDL R238, [R1+0x480] ;  /* 0x0004800001ee7983 */ /* 0x000ee20000100800 */
[----:B------:R-:W-:-:S02]  /*179d0*/  FFMA.FTZ R0, R227, R113, R0 ;  /* 0x00000071e3007223 */ /* 0x000fc40000010000 */
        /* <DEDUP_REMOVED lines=14> */
[----:B----4-:R-:W-:Y:S02]  /*17ac0*/  FFMA.FTZ R0, R203, R133, R0 ;  /* 0x00000085cb007223 */ /* 0x010fe40000010000 */
[----:B------:R-:W-:Y:S01]  /*17ad0*/  FFMA.FTZ R250, R207, R132, R250 ;  /* 0x00000084cffa7223 */ /* 0x000fe200000100fa */
[----:B------:R-:W4:Y:S04]  /*17ae0*/  LDL R203, [R1+0x4d0] ;  /* 0x0004d00001cb7983 */ /* 0x000f280000100800 */
[----:B------:R-:W4:Y:S04]  /*17af0*/  LDL R222, [R1+0x4d4] ;  /* 0x0004d40001de7983 */ /* 0x000f280000100800 */
[----:B------:R-:W4:Y:S04]  /*17b00*/  LDL R230, [R1+0x460] ;  /* 0x0004600001e67983 */ /* 0x000f280000100800 */
        /* <DEDUP_REMOVED lines=15> */
[----:B------:R-:W-:-:S04]  /*17c00*/  FFMA.FTZ R0, R210, R145, R0 ;  /* 0x00000091d2007223 */ /* 0x000fc80000010000 */
[----:B------:R-:W-:-:S04]  /*17c10*/  FFMA.FTZ R0, R214, R149, R0 ;  /* 0x00000095d6007223 */ /* 0x000fc80000010000 */
[----:B------:R-:W-:-:S04]  /*17c20*/  FFMA.FTZ R0, R218, R153, R0 ;  /* 0x00000099da007223 */ /* 0x000fc80000010000 */
[----:B----4-:R-:W-:-:S04]  /*17c30*/  FFMA.FTZ R0, R222, R157, R0 ;  /* 0x0000009dde007223 */ /* 0x010fc80000010000 */
[----:B------:R-:W-:-:S04]  /*17c40*/  FFMA.FTZ R0, R251, R161, R0 ;  /* 0x000000a1fb007223 */ /* 0x000fc80000010000 */
        /* <DEDUP_REMOVED lines=9> */
[----:B------:R-:W-:-:S04]  /*17ce0*/  FFMA.FTZ R0, R201, UR9, R0 ;  /* 0x00000009c9007c23 */ /* 0x000fc80008010000 */
[----:B------:R-:W-:-:S04]  /*17cf0*/  FFMA.FTZ R0, R205, UR13, R0 ;  /* 0x0000000dcd007c23 */ /* 0x000fc80008010000 */
[----:B------:R-:W-:-:S04]  /*17d00*/  FFMA.FTZ R0, R209, UR17, R0 ;  /* 0x00000011d1007c23 */ /* 0x000fc80008010000 */
[----:B------:R-:W-:Y:S01]  /*17d10*/  FFMA.FTZ R0, R213, UR21, R0 ;  /* 0x00000015d5007c23 */ /* 0x000fe20008010000 */
[----:B------:R-:W-:-:S03]  /*17d20*/  ISETP.NE.U32.AND P1, PT, RZ, c[0x0][0x228], PT ;  /* 0x00008a00ff007a0c */ /* 0x000fc60003f25070 */
[----:B------:R-:W-:Y:S01]  /*17d30*/  FFMA.FTZ R0, R217, UR25, R0 ;  /* 0x00000019d9007c23 */ /* 0x000fe20008010000 */
[----:B------:R-:W-:-:S03]  /*17d40*/  ISETP.NE.AND.EX P1, PT, RZ, c[0x0][0x22c], PT, P1 ;  /* 0x00008b00ff007a0c */ /* 0x000fc60003f25310 */
[----:B------:R-:W-:-:S10]  /*17d50*/  FFMA.FTZ R247, R221, UR29, R0 ;  /* 0x0000001dddf77c23 */ /* 0x000fd40008010000 */
[----:B------:R-:W-:Y:S01]  /*17d60*/  @P1 MOV R251, 0x4 ;  /* 0x0000000400fb1802 */ /* 0x000fe20000000f00 */
[----:B---3--:R-:W-:Y:S02]  /*17d70*/  FFMA.FTZ R250, R191, R144, R250 ;  /* 0x00000090bffa7223 */ /* 0x008fe400000100fa */
[----:B------:R-:W3:Y:S02]  /*17d80*/  LDL.LU R191, [R1+0x818] ;  /* 0x0008180001bf7983 */ /* 0x000ee40000300800 */
[----:B--2---:R-:W-:Y:S02]  /*17d90*/  FFMA.FTZ R250, R195, R148, R250 ;  /* 0x00000094c3fa7223 */ /* 0x004fe400000100fa */
[----:B------:R-:W2:Y:S02]  /*17da0*/  LDL.LU R210, [R1+0x814] ;  /* 0x0008140001d27983 */ /* 0x000ea40000300800 */
[----:B------:R-:W-:Y:S02]  /*17db0*/  FFMA.FTZ R250, R199, R152, R250 ;  /* 0x00000098c7fa7223 */ /* 0x000fe400000100fa */
[----:B------:R-:W4:Y:S02]  /*17dc0*/  LDL.LU R195, [R1+0x810] ;  /* 0x0008100001c37983 */ /* 0x000f240000300800 */
[----:B------:R-:W-:-:S02]  /*17dd0*/  FFMA.FTZ R250, R203, R156, R250 ;  /* 0x0000009ccbfa7223 */ /* 0x000fc400000100fa */
[----:B------:R-:W2:Y:S02]  /*17de0*/  LDL.LU R214, [R1+0x80c] ;  /* 0x00080c0001d67983 */ /* 0x000ea40000300800 */
[----:B------:R-:W-:Y:S02]  /*17df0*/  FFMA.FTZ R250, R252, R160, R250 ;  /* 0x000000a0fcfa7223 */ /* 0x000fe400000100fa */
[----:B------:R-:W2:Y:S02]  /*17e00*/  LDL.LU R199, [R1+0x808] ;  /* 0x0008080001c77983 */ /* 0x000ea40000300800 */
[----:B------:R-:W-:Y:S02]  /*17e10*/  FFMA.FTZ R250, R249, R164, R250 ;  /* 0x000000a4f9fa7223 */ /* 0x000fe400000100fa */
[----:B------:R-:W2:Y:S02]  /*17e20*/  LDL.LU R218, [R1+0x804] ;  /* 0x0008040001da7983 */ /* 0x000ea40000300800 */
[----:B------:R-:W-:-:S02]  /*17e30*/  FFMA.FTZ R250, R246, R168, R250 ;  /* 0x000000a8f6fa7223 */ /* 0x000fc400000100fa */
[----:B------:R-:W2:Y:S02]  /*17e40*/  LDL.LU R203, [R1+0x800] ;  /* 0x0008000001cb7983 */ /* 0x000ea40000300800 */
[----:B------:R-:W-:Y:S02]  /*17e50*/  FFMA.FTZ R250, R242, R172, R250 ;  /* 0x000000acf2fa7223 */ /* 0x000fe400000100fa */
[----:B------:R-:W2:Y:S02]  /*17e60*/  LDL.LU R222, [R1+0x7fc] ;  /* 0x0007fc0001de7983 */ /* 0x000ea40000300800 */
[----:B------:R-:W-:Y:S02]  /*17e70*/  FFMA.FTZ R250, R238, R176, R250 ;  /* 0x000000b0eefa7223 */ /* 0x000fe400000100fa */
[----:B------:R-:W2:Y:S02]  /*17e80*/  LDL R246, [R1+0x18] ;  /* 0x0000180001f67983 */ /* 0x000ea40000100800 */
[----:B------:R-:W-:-:S02]  /*17e90*/  FFMA.FTZ R250, R234, R180, R250 ;  /* 0x000000b4eafa7223 */ /* 0x000fc400000100fa */
[----:B------:R-:W2:Y:S02]  /*17ea0*/  LDL R243, [R1+0x758] ;  /* 0x0007580001f37983 */ /* 0x000ea40000100800 */
[----:B------:R-:W-:Y:S02]  /*17eb0*/  FFMA.FTZ R250, R230, R184, R250 ;  /* 0x000000b8e6fa7223 */ /* 0x000fe400000100fa */
[----:B------:R-:W3:Y:S02]  /*17ec0*/  LDL R242, [R1+0x28] ;  /* 0x0000280001f27983 */ /* 0x000ee40000100800 */
[----:B------:R-:W-:Y:S02]  /*17ed0*/  FFMA.FTZ R250, R226, R188, R250 ;  /* 0x000000bce2fa7223 */ /* 0x000fe400000100fa */
[----:B------:R-:W3:Y:S02]  /*17ee0*/  LDL R239, [R1+0x768] ;  /* 0x0007680001ef7983 */ /* 0x000ee40000100800 */
[----:B------:R-:W-:-:S02]  /*17ef0*/  FFMA.FTZ R250, R215, R192, R250 ;  /* 0x000000c0d7fa7223 */ /* 0x000fc400000100fa */
[----:B------:R-:W4:Y:S02]  /*17f00*/  LDL R238, [R1+0x8] ;  /* 0x0000080001ee7983 */ /* 0x000f240000100800 */
[----:B------:R-:W-:Y:S02]  /*17f10*/  FFMA.FTZ R250, R207, R196, R250 ;  /* 0x000000c4cffa7223 */ /* 0x000fe400000100fa */
[----:B------:R-:W4:Y:S02]  /*17f20*/  LDL R235, [R1+0x748] ;  /* 0x0007480001eb7983 */ /* 0x000f240000100800 */
[----:B------:R-:W-:Y:S02]  /*17f30*/  FFMA.FTZ R250, R200, UR10, R250 ;  /* 0x0000000ac8fa7c23 */ /* 0x000fe400080100fa */
[----:B------:R-:W4:Y:S02]  /*17f40*/  LDL R231, [R1+0x738] ;  /* 0x0007380001e77983 */ /* 0x000f240000100800 */
[----:B------:R-:W-:-:S02]  /*17f50*/  FFMA.FTZ R250, R204, UR14, R250 ;  /* 0x0000000eccfa7c23 */ /* 0x000fc400080100fa */
[----:B------:R-:W4:Y:S02]  /*17f60*/  LDL R234, [R1+0x1c] ;  /* 0x00001c0001ea7983 */ /* 0x000f240000100800 */
[----:B------:R-:W-:Y:S02]  /*17f70*/  FFMA.FTZ R250, R208, UR18, R250 ;  /* 0x00000012d0fa7c23 */ /* 0x000fe400080100fa */
        /* <DEDUP_REMOVED lines=8> */
[----:B------:R-:W4:Y:S04]  /*18000*/  LDL R227, [R1+0x728] ;  /* 0x0007280001e37983 */ /* 0x000f280000100800 */
[----:B------:R-:W4:Y:S01]  /*18010*/  LDL R207, [R1+0x74c] ;  /* 0x00074c0001cf7983 */ /* 0x000f220000100800 */
[----:B------:R-:W-:-:S03]  /*18020*/  @P1 IMAD.WIDE R250, R219, R251, c[0x0][0x228] ;  /* 0x00008a00dbfa1625 */ /* 0x000fc600078e02fb */
[----:B------:R-:W4:Y:S04]  /*18030*/  LDL R219, [R1+0x718] ;  /* 0x0007180001db7983 */ /* 0x000f280000100800 */
[----:B------:R-:W4:Y:S01]  /*18040*/  LDL R211, [R1+0x708] ;  /* 0x0007080001d37983 */ /* 0x000f220000100800 */
[----:B------:R-:W-:-:S03]  /*18050*/  FFMA.FTZ R0, R228, UR43, R0 ;  /* 0x0000002be4007c23 */ /* 0x000fc60008010000 */
[----:B------:R0:W4:Y:S01]  /*18060*/  @P1 LDG.E R3, [R250.64] ;  /* 0x00000024fa031981 */ /* 0x000122000c1e1900 */
[----:B------:R-:W-:-:S03]  /*18070*/  FFMA.FTZ R0, R232, UR47, R0 ;  /* 0x0000002fe8007c23 */ /* 0x000fc60008010000 */
[----:B------:R-:W4:Y:S04]  /*18080*/  LDL R249, [R1+0x6f8] ;  /* 0x0006f80001f97983 */ /* 0x000f280000100800 */
[----:B------:R-:W4:Y:S01]  /*18090*/  LDL R252, [R1+0x648] ;  /* 0x0006480001fc7983 */ /* 0x000f220000100800 */
[----:B0-----:R-:W-:-:S03]  /*180a0*/  FFMA.FTZ R251, R225, UR33, R247 ;  /* 0x00000021e1fb7c23 */ /* 0x001fc600080100f7 */
[----:B------:R-:W4:Y:S01]  /*180b0*/  LDL R247, [R1+0x73c] ;  /* 0x00073c0001f77983 */ /* 0x000f220000100800 */
[----:B------:R-:W-:Y:S02]  /*180c0*/  FFMA.FTZ R251, R229, UR42, R251 ;  /* 0x0000002ae5fb7c23 */ /* 0x000fe400080100fb */
[----:B------:R-:W-:Y:S02]  /*180d0*/  FFMA.FTZ R0, R236, UR51, R0 ;  /* 0x00000033ec007c23 */ /* 0x000fe40008010000 */
[----:B------:R-:W-:-:S04]  /*180e0*/  FFMA.FTZ R251, R233, UR46, R251 ;  /* 0x0000002ee9fb7c23 */ /* 0x000fc800080100fb */
[----:B------:R-:W-:Y:S02]  /*180f0*/  FFMA.FTZ R251, R237, UR50, R251 ;  /* 0x00000032edfb7c23 */ /* 0x000fe400080100fb */
[----:B--2---:R-:W-:Y:S02]  /*18100*/  FMUL.FTZ R250, R243, R246 ;  /* 0x000000f6f3fa7220 */ /* 0x004fe40000410000 */
[----:B------:R-:W2:Y:S04]  /*18110*/  LDL R243, [R1+0x72c] ;  /* 0x00072c0001f37983 */ /* 0x000ea80000100800 */
[----:B------:R-:W2:Y:S01]  /*18120*/  LDL R246, [R1+0x6e8] ;  /* 0x0006e80001f67983 */ /* 0x000ea20000100800 */
[----:B---3--:R-:W-:Y:S02]  /*18130*/  FFMA.FTZ R239, R239, R242, R250 ;  /* 0x000000f2efef7223 */ /* 0x008fe400000100fa */
[----:B------:R-:W-:Y:S01]  /*18140*/  FFMA.FTZ R250, R240, UR55, R0 ;  /* 0x00000037f0fa7c23 */ /* 0x000fe20008010000 */
[----:B------:R-:W3:Y:S01]  /*18150*/  LDL R242, [R1+0x6d8] ;  /* 0x0006d80001f27983 */ /* 0x000ee20000100800 */
[----:B------:R-:W-:-:S02]  /*18160*/  FFMA.FTZ R0, R241, UR54, R251 ;  /* 0x00000036f1007c23 */ /* 0x000fc400080100fb */
[----:B----4-:R-:W-:Y:S02]  /*18170*/  FFMA.FTZ R235, R235, R238, R239 ;  /* 0x000000eeebeb7223 */ /* 0x010fe400000100ef */
[----:B------:R-:W4:Y:S01]  /*18180*/  LDL R239, [R1+0x71c] ;  /* 0x00071c0001ef7983 */ /* 0x000f220000100800 */
[----:B------:R-:W-:Y:S02]  /*18190*/  FFMA.FTZ R251, R244, UR59, R250 ;  /* 0x0000003bf4fb7c23 */ /* 0x000fe400080100fa */
[----:B------:R-:W-:Y:S01]  /*181a0*/  FFMA.FTZ R250, R231, R6, R235 ;  /* 0x00000006e7fa7223 */ /* 0x000fe200000100eb */
[----:B------:R-:W3:Y:S01]  /*181b0*/  LDL R238, [R1+0x6c8] ;  /* 0x0006c80001ee7983 */ /* 0x000ee20000100800 */
[----:B------:R-:W-:-:S03]  /*181c0*/  FFMA.FTZ R0, R245, UR58, R0 ;  /* 0x0000003af5007c23 */ /* 0x000fc60008010000 */
[----:B------:R-:W3:Y:S01]  /*181d0*/  LDL R235, [R1+0x70c] ;  /* 0x00070c0001eb7983 */ /* 0x000ee20000100800 */
[----:B------:R-:W-:-:S03]  /*181e0*/  FADD.FTZ R251, R251, R0 ;  /* 0x00000000fbfb7221 */ /* 0x000fc60000010000 */
[----:B------:R-:W3:Y:S01]  /*181f0*/  LDL R231, [R1+0x6fc] ;  /* 0x0006fc0001e77983 */ /* 0x000ee20000100800 */
[----:B------:R-:W-:-:S03]  /*18200*/  FFMA.FTZ R0, R227, R10, R250 ;  /* 0x0000000ae3007223 */ /* 0x000fc600000100fa */
[----:B------:R-:W3:Y:S01]  /*18210*/  LDL R227, [R1+0x6ec] ;  /* 0x0006ec0001e37983 */ /* 0x000ee20000100800 */
[----:B------:R-:W-:-:S03]  /*18220*/  FMUL.FTZ R250, R223, R234 ;  /* 0x000000eadffa7220 */ /* 0x000fc60000410000 */
[----:B------:R-:W3:Y:S01]  /*18230*/  LDL R223, [R1+0x6dc] ;  /* 0x0006dc0001df7983 */ /* 0x000ee20000100800 */
[----:B------:R-:W-:-:S03]  /*18240*/  FFMA.FTZ R250, R215, R230, R250 ;  /* 0x000000e6d7fa7223 */ /* 0x000fc600000100fa */
[----:B------:R-:W3:Y:S01]  /*18250*/  LDL R234, [R1+0x6b8] ;  /* 0x0006b80001ea7983 */ /* 0x000ee20000100800 */
[----:B------:R-:W-:-:S03]  /*18260*/  FFMA.FTZ R250, R207, R226, R250 ;  /* 0x000000e2cffa7223 */ /* 0x000fc600000100fa */
[----:B------:R-:W3:Y:S04]  /*18270*/  LDL R215, [R1+0x6cc] ;  /* 0x0006cc0001d77983 */ /* 0x000ee80000100800 */
[----:B------:R-:W3:Y:S04]  /*18280*/  LDL R230, [R1+0x6a8] ;  /* 0x0006a80001e67983 */ /* 0x000ee80000100800 */
[----:B------:R-:W3:Y:S01]  /*18290*/  LDL R207, [R1+0x6bc] ;  /* 0x0006bc0001cf7983 */ /* 0x000ee20000100800 */
[----:B------:R-:W-:-:S03]  /*182a0*/  FFMA.FTZ R0, R219, R14, R0 ;  /* 0x0000000edb007223 */ /* 0x000fc60000010000 */
[----:B------:R-:W3:Y:S01]  /*182b0*/  LDL R226, [R1+0x698] ;  /* 0x0006980001e27983 */ /* 0x000ee20000100800 */
[----:B------:R-:W-:-:S03]  /*182c0*/  FFMA.FTZ R0, R211, R18, R0 ;  /* 0x00000012d3007223 */ /* 0x000fc60000010000 */
[----:B------:R-:W3:Y:S04]  /*182d0*/  LDL R219, [R1+0x688] ;  /* 0x0006880001db7983 */ /* 0x000ee80000100800 */
[----:B------:R-:W3:Y:S01]  /*182e0*/  LDL R211, [R1+0x678] ;  /* 0x0006780001d37983 */ /* 0x000ee20000100800 */
[----:B------:R-:W-:Y:S02]  /*182f0*/  FFMA.FTZ R250, R247, R7, R250 ;  /* 0x00000007f7fa7223 */ /* 0x000fe400000100fa */
[----:B------:R-:W-:Y:S01]  /*18300*/  FFMA.FTZ R0, R249, R22, R0 ;  /* 0x00000016f9007223 */ /* 0x000fe20000010000 */
[----:B------:R-:W3:Y:S04]  /*18310*/  LDL R247, [R1+0x638] ;  /* 0x0006380001f77983 */ /* 0x000ee80000100800 */
[----:B------:R-:W3:Y:S01]  /*18320*/  LDL R249, [R1+0x68c] ;  /* 0x00068c0001f97983 */ /* 0x000ee20000100800 */
[----:B--2---:R-:W-:-:S03]  /*18330*/  FFMA.FTZ R250, R243, R11, R250 ;  /* 0x0000000bf3fa7223 */ /* 0x004fc600000100fa */
[----:B------:R-:W2:Y:S01]  /*18340*/  LDL R243, [R1+0x628] ;  /* 0x0006280001f37983 */ /* 0x000ea20000100800 */
[----:B------:R-:W-:-:S03]  /*18350*/  FFMA.FTZ R0, R246, R26, R0 ;  /* 0x0000001af6007223 */ /* 0x000fc60000010000 */
[----:B------:R-:W2:Y:S01]  /*18360*/  LDL R246, [R1+0x67c] ;  /* 0x00067c0001f67983 */ /* 0x000ea20000100800 */
[----:B----4-:R-:W-:Y:S02]  /*18370*/  FFMA.FTZ R250, R239, R15, R250 ;  /* 0x0000000feffa7223 */ /* 0x010fe400000100fa */
[----:B---3--:R-:W-:Y:S01]  /*18380*/  FFMA.FTZ R0, R242, R30, R0 ;  /* 0x0000001ef2007223 */ /* 0x008fe20000010000 */
[----:B------:R-:W3:Y:S01]  /*18390*/  LDL R239, [R1+0x618] ;  /* 0x0006180001ef7983 */ /* 0x000ee20000100800 */
[----:B------:R-:W-:-:S03]  /*183a0*/  FFMA.FTZ R250, R235, R19, R250 ;  /* 0x00000013ebfa7223 */ /* 0x000fc600000100fa */
[----:B------:R-:W4:Y:S01]  /*183b0*/  LDL R242, [R1+0x66c] ;  /* 0x00066c0001f27983 */ /* 0x000f220000100800 */
[----:B------:R-:W-:-:S03]  /*183c0*/  FFMA.FTZ R250, R231, R23, R250 ;  /* 0x00000017e7fa7223 */ /* 0x000fc600000100fa */
[----:B------:R-:W2:Y:S01]  /*183d0*/  LDL R235, [R1+0x608] ;  /* 0x0006080001eb7983 */ /* 0x000ea20000100800 */
[----:B------:R-:W-:-:S03]  /*183e0*/  FFMA.FTZ R0, R238, R34, R0 ;  /* 0x00000022ee007223 */ /* 0x000fc60000010000 */
[----:B------:R-:W2:Y:S04]  /*183f0*/  LDL R238, [R1+0x65c] ;  /* 0x00065c0001ee7983 */ /* 0x000ea80000100800 */
[----:B------:R-:W2:Y:S01]  /*18400*/  LDL R231, [R1+0x5f8] ;  /* 0x0005f80001e77983 */ /* 0x000ea20000100800 */
[----:B------:R-:W-:-:S03]  /*18410*/  FFMA.FTZ R250, R227, R27, R250 ;  /* 0x0000001be3fa7223 */ /* 0x000fc600000100fa */
[----:B------:R-:W2:Y:S01]  /*18420*/  LDL R227, [R1+0x5e8] ;  /* 0x0005e80001e37983 */ /* 0x000ea20000100800 */
[----:B------:R-:W-:-:S03]  /*18430*/  FFMA.FTZ R250, R223, R31, R250 ;  /* 0x0000001fdffa7223 */ /* 0x000fc600000100fa */
[----:B------:R-:W2:Y:S01]  /*18440*/  LDL R223, [R1+0x6ac] ;  /* 0x0006ac0001df7983 */ /* 0x000ea20000100800 */
[----:B------:R-:W-:-:S03]  /*18450*/  FFMA.FTZ R0, R234, R38, R0 ;  /* 0x00000026ea007223 */ /* 0x000fc60000010000 */
[----:B------:R-:W3:Y:S01]  /*18460*/  LDL R234, [R1+0x64c] ;  /* 0x00064c0001ea7983 */ /* 0x000ee20000100800 */
[----:B------:R-:W-:-:S03]  /*18470*/  FFMA.FTZ R250, R215, R35, R250 ;  /* 0x00000023d7fa7223 */ /* 0x000fc600000100fa */
[----:B------:R-:W3:Y:S01]  /*18480*/  LDL R215, [R1+0x5d8] ;  /* 0x0005d80001d77983 */ /* 0x000ee20000100800 */
[----:B------:R-:W-:-:S03]  /*18490*/  FFMA.FTZ R0, R230, R42, R0 ;  /* 0x0000002ae6007223 */ /* 0x000fc60000010000 */
[----:B------:R-:W3:Y:S01]  /*184a0*/  LDL R230, [R1+0x63c] ;  /* 0x00063c0001e67983 */ /* 0x000ee20000100800 */
[----:B------:R-:W-:-:S03]  /*184b0*/  FFMA.FTZ R250, R207, R39, R250 ;  /* 0x00000027cffa7223 */ /* 0x000fc600000100fa */
[----:B------:R-:W3:Y:S01]  /*184c0*/  LDL R207, [R1+0x668] ;  /* 0x0006680001cf7983 */ /* 0x000ee20000100800 */
[----:B------:R-:W-:-:S03]  /*184d0*/  FFMA.FTZ R0, R226, R46, R0 ;  /* 0x0000002ee2007223 */ /* 0x000fc60000010000 */
[----:B------:R-:W4:Y:S01]  /*184e0*/  LDL R226, [R1+0x658] ;  /* 0x0006580001e27983 */ /* 0x000f220000100800 */
[----:B------:R-:W-:-:S03]  /*184f0*/  FFMA.FTZ R0, R219, R50, R0 ;  /* 0x00000032db007223 */ /* 0x000fc60000010000 */
[----:B------:R-:W4:Y:S01]  /*18500*/  LDL R219, [R1+0x62c] ;  /* 0x00062c0001db7983 */ /* 0x000f220000100800 */
[----:B------:R-:W-:-:S03]  /*18510*/  FFMA.FTZ R0, R211, R54, R0 ;  /* 0x00000036d3007223 */ /* 0x000fc60000010000 */
[----:B------:R-:W4:Y:S01]  /*18520*/  LDL R211, [R1+0x69c] ;  /* 0x00069c0001d37983 */ /* 0x000f220000100800 */
[----:B--2---:R-:W-:Y:S02]  /*18530*/  FFMA.FTZ R250, R223, R43, R250 ;  /* 0x0000002bdffa7223 */ /* 0x004fe400000100fa */
[----:B---3--:R-:W-:Y:S02]  /*18540*/  FFMA.FTZ R0, R207, R58, R0 ;  /* 0x0000003acf007223 */ /* 0x008fe40000010000 */
[----:B------:R-:W2:Y:S02]  /*18550*/  LDL.LU R207, [R1+0x7f8] ;  /* 0x0007f80001cf7983 */ /* 0x000ea40000300800 */
[----:B----4-:R-:W-:Y:S02]  /*18560*/  FFMA.FTZ R0, R226, R62, R0 ;  /* 0x0000003ee2007223 */ /* 0x010fe40000010000 */
[----:B------:R-:W3:Y:S02]  /*18570*/  LDL R223, [R1+0x61c] ;  /* 0x00061c0001df7983 */ /* 0x000ee40000100800 */
[----:B------:R-:W-:-:S02]  /*18580*/  FFMA.FTZ R0, R252, R66, R0 ;  /* 0x00000042fc007223 */ /* 0x000fc40000010000 */
[----:B------:R-:W4:Y:S01]  /*18590*/  LDL.LU R226, [R1+0x7f4] ;  /* 0x0007f40001e27983 */ /* 0x000f220000300800 */
[----:B------:R-:W-:Y:S02]  /*185a0*/  FFMA.FTZ R250, R211, R47, R250 ;  /* 0x0000002fd3fa7223 */ /* 0x000fe400000100fa */
[----:B------:R-:W-:Y:S01]  /*185b0*/  FFMA.FTZ R0, R247, R70, R0 ;  /* 0x00000046f7007223 */ /* 0x000fe20000010000 */
[----:B------:R-:W2:Y:S01]  /*185c0*/  LDL.LU R211, [R1+0x7f0] ;  /* 0x0007f00001d37983 */ /* 0x000ea20000300800 */
[----:B------:R-:W-:Y:S02]  /*185d0*/  FFMA.FTZ R250, R249, R51, R250 ;  /* 0x00000033f9fa7223 */ /* 0x000fe400000100fa */
[----:B------:R-:W-:Y:S01]  /*185e0*/  FFMA.FTZ R0, R243, R74, R0 ;  /* 0x0000004af3007223 */ /* 0x000fe20000010000 */
[----:B------:R-:W2:Y:S01]  /*185f0*/  LDL R252, [R1+0x5fc] ;  /* 0x0005fc0001fc7983 */ /* 0x000ea20000100800 */
[----:B------:R-:W-:Y:S02]  /*18600*/  FFMA.FTZ R250, R246, R55, R250 ;  /* 0x00000037f6fa7223 */ /* 0x000fe400000100fa */
[----:B------:R-:W-:Y:S01]  /*18610*/  FFMA.FTZ R0, R239, R78, R0 ;  /* 0x0000004eef007223 */ /* 0x000fe20000010000 */
[----:B------:R-:W2:Y:S01]  /*18620*/  LDL R249, [R1+0x5a8] ;  /* 0x0005a80001f97983 */ /* 0x000ea20000100800 */
[----:B------:R-:W-:-:S02]  /*18630*/  FFMA.FTZ R250, R242, R59, R250 ;  /* 0x0000003bf2fa7223 */ /* 0x000fc400000100fa */
[----:B------:R-:W-:Y:S01]  /*18640*/  FFMA.FTZ R0, R235, R82, R0 ;  /* 0x00000052eb007223 */ /* 0x000fe20000010000 */
[----:B------:R-:W2:Y:S01]  /*18650*/  LDL R247, [R1+0x5ec] ;  /* 0x0005ec0001f77983 */ /* 0x000ea20000100800 */
        /* <DEDUP_REMOVED lines=9> */
[----:B------:R-:W-:-:S03]  /*186f0*/  FFMA.FTZ R250, R219, R75, R250 ;  /* 0x0000004bdbfa7223 */ /* 0x000fc600000100fa */
[----:B------:R-:W2:Y:S04]  /*18700*/  LDL R215, [R1+0x60c] ;  /* 0x00060c0001d77983 */ /* 0x000ea80000100800 */
        /* <DEDUP_REMOVED lines=8> */
[----:B---3--:R-:W-:-:S03]  /*18790*/  FFMA.FTZ R250, R223, R79, R250 ;  /* 0x0000004fdffa7223 */ /* 0x008fc600000100fa */
[----:B------:R-:W3:Y:S01]  /*187a0*/  LDL R223, [R1+0x59c] ;  /* 0x00059c0001df7983 */ /* 0x000ee20000100800 */
[----:B--2---:R-:W-:-:S03]  /*187b0*/  FFMA.FTZ R250, R215, R83, R250 ;  /* 0x00000053d7fa7223 */ /* 0x004fc600000100fa */
[----:B------:R-:W2:Y:S01]  /*187c0*/  LDL R215, [R1+0x58c] ;  /* 0x00058c0001d77983 */ /* 0x000ea20000100800 */
[----:B----4-:R-:W-:-:S03]  /*187d0*/  FFMA.FTZ R0, R219, R98, R0 ;  /* 0x00000062db007223 */ /* 0x010fc60000010000 */
[----:B------:R-:W4:Y:S01]  /*187e0*/  LDL R219, [R1+0x548] ;  /* 0x0005480001db7983 */ /* 0x000f220000100800 */
[----:B------:R-:W-:Y:S02]  /*187f0*/  FFMA.FTZ R250, R252, R87, R250 ;  /* 0x00000057fcfa7223 */ /* 0x000fe400000100fa */
[----:B------:R-:W-:Y:S02]  /*18800*/  FFMA.FTZ R0, R230, R102, R0 ;  /* 0x00000066e6007223 */ /* 0x000fe40000010000 */
[----:B------:R-:W-:Y:S01]  /*18810*/  FFMA.FTZ R250, R247, R91, R250 ;  /* 0x0000005bf7fa7223 */ /* 0x000fe200000100fa */
[----:B------:R-:W4:Y:S01]  /*18820*/  LDL.LU R230, [R1+0x7ec] ;  /* 0x0007ec0001e67983 */ /* 0x000f220000300800 */
        /* <DEDUP_REMOVED lines=28> */
[----:B------:R-:W-:-:S03]  /*189f0*/  FFMA.FTZ R0, R227, R134, R0 ;  /* 0x00000086e3007223 */ /* 0x000fc60000010000 */
[----:B------:R-:W4:Y:S01]  /*18a00*/  LDL R227, [R1+0x50c] ;  /* 0x00050c0001e37983 */ /* 0x000f220000100800 */
[----:B---3--:R-:W-:-:S03]  /*18a10*/  FFMA.FTZ R250, R223, R119, R250 ;  /* 0x00000077dffa7223 */ /* 0x008fc600000100fa */
[----:B------:R-:W3:Y:S01]  /*18a20*/  LDL R223, [R1+0x4b8] ;  /* 0x0004b80001df7983 */ /* 0x000ee20000100800 */
[----:B--2---:R-:W-:-:S03]  /*18a30*/  FFMA.FTZ R0, R215, R138, R0 ;  /* 0x0000008ad7007223 */ /* 0x004fc60000010000 */
[----:B------:R-:W2:Y:S01]  /*18a40*/  LDL.LU R215, [R1+0x7e8] ;  /* 0x0007e80001d77983 */ /* 0x000ea20000300800 */
[----:B----4-:R-:W-:-:S03]  /*18a50*/  FFMA.FTZ R250, R219, R123, R250 ;  /* 0x0000007bdbfa7223 */ /* 0x010fc600000100fa */
[----:B------:R-:W4:Y:S01]  /*18a60*/  LDL R219, [R1+0x4fc] ;  /* 0x0004fc0001db7983 */ /* 0x000f220000100800 */
[----:B------:R-:W-:Y:S02]  /*18a70*/  FFMA.FTZ R0, R252, R142, R0 ;  /* 0x0000008efc007223 */ /* 0x000fe40000010000 */
[----:B------:R-:W-:Y:S01]  /*18a80*/  FFMA.FTZ R250, R249, R127, R250 ;  /* 0x0000007ff9fa7223 */ /* 0x000fe200000100fa */
[----:B------:R-:W2:Y:S01]  /*18a90*/  LDL R252, [R1+0x498] ;  /* 0x0004980001fc7983 */ /* 0x000ea20000100800 */
[----:B------:R-:W-:-:S03]  /*18aa0*/  FFMA.FTZ R0, R247, R146, R0 ;  /* 0x00000092f7007223 */ /* 0x000fc60000010000 */
[----:B------:R-:W2:Y:S01]  /*18ab0*/  LDL R247, [R1+0x4a8] ;  /* 0x0004a80001f77983 */ /* 0x000ea20000100800 */
[----:B------:R-:W-:-:S03]  /*18ac0*/  FFMA.FTZ R0, R243, R150, R0 ;  /* 0x00000096f3007223 */ /* 0x000fc60000010000 */
[----:B------:R-:W2:Y:S01]  /*18ad0*/  LDL R243, [R1+0x4ec] ;  /* 0x0004ec0001f37983 */ /* 0x000ea20000100800 */
[----:B------:R-:W-:-:S03]  /*18ae0*/  FFMA.FTZ R250, R246, R131, R250 ;  /* 0x00000083f6fa7223 */ /* 0x000fc600000100fa */
[----:B------:R-:W2:Y:S01]  /*18af0*/  LDL R249, [R1+0x4dc] ;  /* 0x0004dc0001f97983 */ /* 0x000ea20000100800 */
[----:B------:R-:W-:Y:S02]  /*18b00*/  FFMA.FTZ R250, R242, R135, R250 ;  /* 0x00000087f2fa7223 */ /* 0x000fe400000100fa */
[----:B------:R-:W-:Y:S01]  /*18b10*/  FFMA.FTZ R0, R239, R154, R0 ;  /* 0x0000009aef007223 */ /* 0x000fe20000010000 */
[----:B------:R-:W2:Y:S01]  /*18b20*/  LDL R242, [R1+0x468] ;  /* 0x0004680001f27983 */ /* 0x000ea20000100800 */
[----:B------:R-:W-:Y:S02]  /*18b30*/  FFMA.FTZ R250, R238, R139, R250 ;  /* 0x0000008beefa7223 */ /* 0x000fe400000100fa */
[----:B------:R-:W-:Y:S01]  /*18b40*/  FFMA.FTZ R0, R235, R158, R0 ;  /* 0x0000009eeb007223 */ /* 0x000fe20000010000 */
[----:B------:R-:W2:Y:S01]  /*18b50*/  LDL R238, [R1+0x478] ;  /* 0x0004780001ee7983 */ /* 0x000ea20000100800 */
[----:B------:R-:W-:-:S03]  /*18b60*/  FFMA.FTZ R250, R234, R143, R250 ;  /* 0x0000008feafa7223 */ /* 0x000fc600000100fa */
[----:B------:R-:W2:Y:S01]  /*18b70*/  LDL R234, [R1+0x488] ;  /* 0x0004880001ea7983 */ /* 0x000ea20000100800 */
[----:B------:R-:W-:Y:S02]  /*18b80*/  FFMA.FTZ R250, R227, R147, R250 ;  /* 0x00000093e3fa7223 */ /* 0x000fe400000100fa */
[----:B------:R-:W-:Y:S01]  /*18b90*/  FFMA.FTZ R0, R231, R162, R0 ;  /* 0x000000a2e7007223 */ /* 0x000fe20000010000 */
[----:B------:R-:W2:Y:S04]  /*18ba0*/  LDL R227, [R1+0x4ac] ;  /* 0x0004ac0001e37983 */ /* 0x000ea80000100800 */
[----:B------:R-:W2:Y:S04]  /*18bb0*/  LDL R246, [R1+0x458] ;  /* 0x0004580001f67983 */ /* 0x000ea80000100800 */
[----:B------:R-:W2:Y:S04]  /*18bc0*/  LDL R231, [R1+0x49c] ;  /* 0x00049c0001e77983 */ /* 0x000ea80000100800 */
[----:B------:R-:W2:Y:S04]  /*18bd0*/  LDL R235, [R1+0x448] ;  /* 0x0004480001eb7983 */ /* 0x000ea80000100800 */
[----:B------:R-:W2:Y:S01]  /*18be0*/  LDL R239, [R1+0x48c] ;  /* 0x00048c0001ef7983 */ /* 0x000ea20000100800 */
[----:B---3--:R-:W-:-:S03]  /*18bf0*/  FFMA.FTZ R0, R223, R166, R0 ;  /* 0x000000a6df007223 */ /* 0x008fc60000010000 */
[----:B------:R-:W3:Y:S01]  /*18c00*/  LDL R223, [R1+0x4bc] ;  /* 0x0004bc0001df7983 */ /* 0x000ee20000100800 */
[----:B----4-:R-:W-:-:S03]  /*18c10*/  FFMA.FTZ R250, R219, R151, R250 ;  /* 0x00000097dbfa7223 */ /* 0x010fc600000100fa */
[----:B------:R-:W4:Y:S01]  /*18c20*/  LDL R219, [R1+0x4cc] ;  /* 0x0004cc0001db7983 */ /* 0x000f220000100800 */
[----:B--2---:R-:W-:-:S03]  /*18c30*/  FFMA.FTZ R0, R247, R170, R0 ;  /* 0x000000aaf7007223 */ /* 0x004fc60000010000 */
[----:B------:R-:W2:Y:S01]  /*18c40*/  LDL R247, [R1+0x46c] ;  /* 0x00046c0001f77983 */ /* 0x000ea20000100800 */
[----:B------:R-:W-:-:S03]  /*18c50*/  FFMA.FTZ R250, R243, R155, R250 ;  /* 0x0000009bf3fa7223 */ /* 0x000fc600000100fa */
[----:B------:R-:W2:Y:S01]  /*18c60*/  LDL R243, [R1+0x47c] ;  /* 0x00047c0001f37983 */ /* 0x000ea20000100800 */
[----:B------:R-:W-:-:S03]  /*18c70*/  FFMA.FTZ R0, R252, R174, R0 ;  /* 0x000000aefc007223 */ /* 0x000fc60000010000 */
[----:B------:R-:W2:Y:S01]  /*18c80*/  LDL R252, [R1+0x45c] ;  /* 0x00045c0001fc7983 */ /* 0x000ea20000100800 */
[----:B------:R-:W-:-:S03]  /*18c90*/  FFMA.FTZ R250, R249, R159, R250 ;  /* 0x0000009ff9fa7223 */ /* 0x000fc600000100fa */
[----:B------:R-:W2:Y:S01]  /*18ca0*/  LDL R249, [R1+0x44c] ;  /* 0x00044c0001f97983 */ /* 0x000ea20000100800 */
[----:B------:R-:W-:-:S03]  /*18cb0*/  FFMA.FTZ R0, R234, R178, R0 ;  /* 0x000000b2ea007223 */ /* 0x000fc60000010000 */
[----:B------:R-:W2:Y:S01]  /*18cc0*/  LDL.LU R234, [R1+0x7e4] ;  /* 0x0007e40001ea7983 */ /* 0x000ea20000300800 */
[----:B------:R-:W-:-:S04]  /*18cd0*/  FFMA.FTZ R0, R238, R182, R0 ;  /* 0x000000b6ee007223 */ /* 0x000fc80000010000 */
[----:B------:R-:W-:-:S04]  /*18ce0*/  FFMA.FTZ R0, R242, R186, R0 ;  /* 0x000000baf2007223 */ /* 0x000fc80000010000 */
[----:B------:R-:W-:-:S04]  /*18cf0*/  FFMA.FTZ R0, R246, R190, R0 ;  /* 0x000000bef6007223 */ /* 0x000fc80000010000 */
[----:B------:R-:W-:Y:S02]  /*18d00*/  FFMA.FTZ R0, R235, R194, R0 ;  /* 0x000000c2eb007223 */ /* 0x000fe40000010000 */
[----:B----4-:R-:W-:Y:S02]  /*18d10*/  FFMA.FTZ R250, R219, R163, R250 ;  /* 0x000000a3dbfa7223 */ /* 0x010fe400000100fa */
[----:B------:R-:W4:Y:S02]  /*18d20*/  LDL.LU R219, [R1+0x7e0] ;  /* 0x0007e00001db7983 */ /* 0x000f240000300800 */
[----:B---3--:R-:W-:Y:S02]  /*18d30*/  FFMA.FTZ R250, R223, R167, R250 ;  /* 0x000000a7dffa7223 */ /* 0x008fe400000100fa */
[----:B------:R-:W3:Y:S04]  /*18d40*/  LDL.LU R238, [R1+0x7dc] ;  /* 0x0007dc0001ee7983 */ /* 0x000ee80000300800 */
[----:B------:R-:W3:Y:S01]  /*18d50*/  LDL.LU R223, [R1+0x7d8] ;  /* 0x0007d80001df7983 */ /* 0x000ee20000300800 */
[----:B------:R-:W-:-:S03]  /*18d60*/  FFMA.FTZ R250, R227, R171, R250 ;  /* 0x000000abe3fa7223 */ /* 0x000fc600000100fa */
[----:B------:R-:W3:Y:S04]  /*18d70*/  LDL.LU R242, [R1+0x7d4] ;  /* 0x0007d40001f27983 */ /* 0x000ee80000300800 */
[----:B------:R-:W3:Y:S04]  /*18d80*/  LDL.LU R227, [R1+0x7d0] ;  /* 0x0007d00001e37983 */ /* 0x000ee80000300800 */
[----:B------:R-:W3:Y:S01]  /*18d90*/  LDL.LU R246, [R1+0x7cc] ;  /* 0x0007cc0001f67983 */ /* 0x000ee20000300800 */
[----:B------:R-:W-:-:S03]  /*18da0*/  FFMA.FTZ R250, R231, R175, R250 ;  /* 0x000000afe7fa7223 */ /* 0x000fc600000100fa */
[----:B------:R-:W3:Y:S04]  /*18db0*/  LDL.LU R231, [R1+0x7c8] ;  /* 0x0007c80001e77983 */ /* 0x000ee80000300800 */
[----:B------:R-:W3:Y:S01]  /*18dc0*/  LDL.LU R235, [R1+0x7c4] ;  /* 0x0007c40001eb7983 */ /* 0x000ee20000300800 */
[----:B------:R-:W-:-:S03]  /*18dd0*/  FFMA.FTZ R250, R239, R179, R250 ;  /* 0x000000b3effa7223 */ /* 0x000fc600000100fa */
[----:B------:R-:W3:Y:S01]  /*18de0*/  LDL.LU R239, [R1+0x7c0] ;  /* 0x0007c00001ef7983 */ /* 0x000ee20000300800 */
[----:B------:R-:W-:Y:S02]  /*18df0*/  FFMA.FTZ R0, R198, UR61, R0 ;  /* 0x0000003dc6007c23 */ /* 0x000fe40008010000 */
[----:B--2---:R-:W-:Y:S02]  /*18e00*/  FFMA.FTZ R250, R243, R183, R250 ;  /* 0x000000b7f3fa7223 */ /* 0x004fe400000100fa */
[----:B------:R-:W-:Y:S01]  /*18e10*/  FFMA.FTZ R0, R202, UR8, R0 ;  /* 0x00000008ca007c23 */ /* 0x000fe20008010000 */
[----:B------:R-:W2:Y:S01]  /*18e20*/  LDL.LU R243, [R1+0x7bc] ;  /* 0x0007bc0001f37983 */ /* 0x000ea20000300800 */
[----:B------:R-:W-:Y:S02]  /*18e30*/  FFMA.FTZ R250, R247, R187, R250 ;  /* 0x000000bbf7fa7223 */ /* 0x000fe400000100fa */
[----:B------:R-:W-:Y:S01]  /*18e40*/  FFMA.FTZ R0, R206, UR12, R0 ;  /* 0x0000000cce007c23 */ /* 0x000fe20008010000 */
[----:B------:R-:W2:Y:S01]  /*18e50*/  LDL.LU R247, [R1+0x7b8] ;  /* 0x0007b80001f77983 */ /* 0x000ea20000300800 */
[----:B------:R-:W-:-:S02]  /*18e60*/  FFMA.FTZ R250, R252, R191, R250 ;  /* 0x000000bffcfa7223 */ /* 0x000fc400000100fa */
[----:B------:R-:W-:Y:S01]  /*18e70*/  FFMA.FTZ R0, R210, UR16, R0 ;  /* 0x00000010d2007c23 */ /* 0x000fe20008010000 */
[----:B------:R0:W5:Y:S01]  /*18e80*/  LDL.LU R252, [R1+0x7b4] ;  /* 0x0007b40001fc7983 */ /* 0x0001620000300800 */
[----:B------:R-:W-:Y:S02]  /*18e90*/  FFMA.FTZ R250, R249, R195, R250 ;  /* 0x000000c3f9fa7223 */ /* 0x000fe400000100fa */
[----:B------:R-:W-:Y:S02]  /*18ea0*/  FFMA.FTZ R0, R214, UR20, R0 ;  /* 0x00000014d6007c23 */ /* 0x000fe40008010000 */
[----:B------:R-:W-:Y:S02]  /*18eb0*/  FFMA.FTZ R250, R199, UR60, R250 ;  /* 0x0000003cc7fa7c23 */ /* 0x000fe400080100fa */
[----:B------:R-:W-:Y:S02]  /*18ec0*/  FFMA.FTZ R0, R218, UR24, R0 ;  /* 0x00000018da007c23 */ /* 0x000fe40008010000 */
[----:B------:R-:W-:-:S02]  /*18ed0*/  FFMA.FTZ R250, R203, UR7, R250 ;  /* 0x00000007cbfa7c23 */ /* 0x000fc400080100fa */
[----:B------:R-:W-:Y:S02]  /*18ee0*/  FFMA.FTZ R0, R222, UR28, R0 ;  /* 0x0000001cde007c23 */ /* 0x000fe40008010000 */
[----:B------:R-:W-:Y:S02]  /*18ef0*/  FFMA.FTZ R250, R207, UR11, R250 ;  /* 0x0000000bcffa7c23 */ /* 0x000fe400080100fa */
[----:B------:R-:W-:Y:S02]  /*18f00*/  FFMA.FTZ R0, R226, UR32, R0 ;  /* 0x00000020e2007c23 */ /* 0x000fe40008010000 */
[----:B------:R-:W-:Y:S02]  /*18f10*/  FFMA.FTZ R250, R211, UR15, R250 ;  /* 0x0000000fd3fa7c23 */ /* 0x000fe400080100fa */
[----:B------:R-:W-:Y:S02]  /*18f20*/  FFMA.FTZ R0, R230, UR41, R0 ;  /* 0x00000029e6007c23 */ /* 0x000fe40008010000 */
[----:B------:R-:W-:-:S02]  /*18f30*/  FFMA.FTZ R250, R215, UR19, R250 ;  /* 0x00000013d7fa7c23 */ /* 0x000fc400080100fa */
[----:B------:R-:W-:Y:S02]  /*18f40*/  FFMA.FTZ R0, R234, UR45, R0 ;  /* 0x0000002dea007c23 */ /* 0x000fe40008010000 */
[----:B----4-:R-:W-:Y:S02]  /*18f50*/  FFMA.FTZ R250, R219, UR23, R250 ;  /* 0x00000017dbfa7c23 */ /* 0x010fe400080100fa */
[----:B---3--:R-:W-:Y:S02]  /*18f60*/  FFMA.FTZ R0, R238, UR49, R0 ;  /* 0x00000031ee007c23 */ /* 0x008fe40008010000 */
[----:B------:R-:W-:Y:S02]  /*18f70*/  FFMA.FTZ R250, R223, UR27, R250 ;  /* 0x0000001bdffa7c23 */ /* 0x000fe400080100fa */
[----:B------:R-:W-:Y:S02]  /*18f80*/  FFMA.FTZ R0, R242, UR53, R0 ;  /* 0x00000035f2007c23 */ /* 0x000fe40008010000 */
[----:B------:R-:W-:-:S02]  /*18f90*/  FFMA.FTZ R250, R227, UR31, R250 ;  /* 0x0000001fe3fa7c23 */ /* 0x000fc400080100fa */
[----:B------:R-:W-:-:S04]  /*18fa0*/  FFMA.FTZ R0, R246, UR57, R0 ;  /* 0x00000039f6007c23 */ /* 0x000fc80008010000 */
[----:B------:R-:W-:Y:S01]  /*18fb0*/  FADD.FTZ R249, R0, R251 ;  /* 0x000000fb00f97221 */ /* 0x000fe20000010000 */
[----:B------:R-:W-:Y:S01]  /*18fc0*/  MOV R251, c[0x0][0x1e8] ;  /* 0x00007a0000fb7a02 */ /* 0x000fe20000000f00 */
[----:B------:R-:W-:-:S03]  /*18fd0*/  FFMA.FTZ R250, R231, UR35, R250 ;  /* 0x00000023e7fa7c23 */ /* 0x000fc600080100fa */
[----:B------:R-:W-:Y:S01]  /*18fe0*/  IADD3 R251, R251, c[0x0][0x210], RZ ;  /* 0x00008400fbfb7a10 */ /* 0x000fe20007ffe0ff */
[----:B------:R-:W-:-:S03]  /*18ff0*/  FFMA.FTZ R0, R235, UR44, R250 ;  /* 0x0000002ceb007c23 */ /* 0x000fc600080100fa */
[----:B------:R-:W-:Y:S01]  /*19000*/  @P1 ISETP.GE.AND P3, PT, R2, R251, PT ;  /* 0x000000fb0200120c */ /* 0x000fe20003f66270 */
[----:B------:R-:W-:Y:S02]  /*19010*/  FFMA.FTZ R251, R239, UR48, R0 ;  /* 0x00000030effb7c23 */ /* 0x000fe40008010000 */
[----:B------:R-:W3:Y:S01]  /*19020*/  LDL R0, [R1+0x77c] ;  /* 0x00077c0001007983 */ /* 0x000ee20000100800 */
[----:B------:R-:W-:-:S04]  /*19030*/  MOV R250, UR40 ;  /* 0x0000002800fa7c02 */ /* 0x000fc80008000f00 */
[----:B------:R-:W-:Y:S02]  /*19040*/  @P1 IADD3 R250, R2, 0x1, -R250 ;  /* 0x0000000102fa1810 */ /* 0x000fe40007ffe8fa */
[----:B---3--:R-:W-:-:S05]  /*19050*/  @P1 SEL R0, R0, RZ, !P3 ;  /* 0x000000ff00001207 */ /* 0x008fca0005800000 */
[----:B------:R-:W-:Y:S02]  /*19060*/  @P1 IMAD.IADD R0, R0, 0x1, R250 ;  /* 0x0000000100001824 */ /* 0x000fe400078e02fa */
[----:B--2---:R-:W-:Y:S02]  /*19070*/  FFMA.FTZ R250, R243, UR52, R251 ;  /* 0x00000034f3fa7c23 */ /* 0x004fe400080100fb */
[----:B------:R1:W2:Y:S02]  /*19080*/  @P1 I2F R251, R0 ;  /* 0x0000000000fb1306 */ /* 0x0002a40000201400 */
[----:B-1----:R-:W-:-:S04]  /*19090*/  FFMA.FTZ R0, R247, UR56, R250 ;  /* 0x00000038f7007c23 */ /* 0x002fc800080100fa */
[----:B------:R-:W-:Y:S02]  /*190a0*/  FADD.FTZ R0, R0, R249 ;  /* 0x000000f900007221 */ /* 0x000fe40000010000 */
[----:B------:R0:W5:Y:S02]  /*190b0*/  LDL.LU R249, [R1+0x7b0] ;  /* 0x0007b00001f97983 */ /* 0x0001640000300800 */
[----:B------:R-:W-:-:S04]  /*190c0*/  FMUL.FTZ R0, R0, c[0x0][0x1f0] ;  /* 0x00007c0000007a20 */ /* 0x000fc80000410000 */
[----:B------:R-:W-:Y:S02]  /*190d0*/  @P2 FADD.FTZ R0, R0, R248 ;  /* 0x000000f800002221 */ /* 0x000fe40000010000 */
[----:B------:R0:W5:Y:S02]  /*190e0*/  LDL.LU R248, [R1+0x7ac] ;  /* 0x0007ac0001f87983 */ /* 0x0001640000300800 */
[----:B--2---:R-:W-:Y:S02]  /*190f0*/  @P1 FFMA.FTZ R0, R251, R3, R0 ;  /* 0x00000003fb001223 */ /* 0x004fe40000010000 */
[----:B------:R0:W5:Y:S04]  /*19100*/  LDL.LU R3, [R1+0x7a8] ;  /* 0x0007a80001037983 */ /* 0x0001680000300800 */
[----:B------:R-:W2:Y:S01]  /*19110*/  LDL R251, [R1+0x38] ;  /* 0x0000380001fb7983 */ /* 0x000ea20000100800 */
[----:B------:R-:W-:-:S03]  /*19120*/  IADD3 R250, R2, -UR4, RZ ;  /* 0x8000000402fa7c10 */ /* 0x000fc6000fffe0ff */
[----:B------:R0:W5:Y:S04]  /*19130*/  LDL.LU R2, [R1+0x7a4] ;  /* 0x0007a40001027983 */ /* 0x0001680000300800 */
[----:B------:R0:W-:Y:S01]  /*19140*/  STS [R250.X4+0x840], R0 ;  /* 0x00084000fa007388 */ /* 0x0001e20000004800 */
[----:B--2---:R-:W-:-:S05]  /*19150*/  @!P0 FMNMX.FTZ R251, R251, R0, !PT ;  /* 0x00000000fbfb8209 */ /* 0x004fca0007810000 */
[----:B------:R0:W-:Y:S02]  /*19160*/  @!P0 STL [R1+0x38], R251 ;  /* 0x000038fb01008387 */ /* 0x0001e40000100800 */
.L_x_1431:
[----:B------:R-:W-:Y:S05]  /*19170*/  BSYNC B1 ;  /* 0x0000000000017941 */ /* 0x000fea0003800000 */
.L_x_1430:
[----:B0-----:R-:W2:Y:S02]  /*19180*/  LDL.LU R0, [R1+0x34] ;  /* 0x0000340001007983 */ /* 0x001ea40000300800 */
[----:B--2---:R-:W-:-:S04]  /*19190*/  IADD3 R0, R0, 0x100, RZ ;  /* 0x0000010000007810 */ /* 0x004fc80007ffe0ff */
[----:B------:R-:W-:Y:S01]  /*191a0*/  ISETP.GE.AND P0, PT, R0, UR6, PT ;  /* 0x0000000600007c0c */ /* 0x000fe2000bf06270 */
[----:B------:R0:W-:-:S12]  /*191b0*/  STL [R1+0x34], R0 ;  /* 0x0000340001007387 */ /* 0x0001d80000100800 */
[----:B0-----:R-:W-:Y:S01]  /*191c0*/  @P0 CALL.REL.NOINC `(.L_x_1301) ;  /* 0x0000001000000944 */ /* 0x001fe20003c00000 */
[----:B------:R-:W-:Y:S05]  /*191d0*/  BRA `(.L_x_1432) ;  /* 0xfffea97000007947 */ /* 0x000fea000383ffff */
.L_x_1301:
[----:B------:R-:W-:Y:S05]  /*191e0*/  BSYNC B0 ;  /* 0x0000000000007941 */ /* 0x000fea0003800000 */
.L_x_1300:
[----:B------:R-:W2:Y:S01]  /*191f0*/  LDL.LU R250, [R1+0x38] ;  /* 0x0000380001fa7983 */ /* 0x000ea20000300800 */
[----:B------:R-:W-:Y:S03]  /*19200*/  BSSY B0, `(.L_x_1433) ;  /* 0x0000092000007945 */ /* 0x000fe60003800000 */
[----:B--2---:R-:W0:Y:S02]  /*19210*/  SHFL.BFLY PT, R0, R250, 0x10, 0x1f ;  /* 0x0e001f00fa007f89 */ /* 0x004e2400000e0000 */
[----:B0-----:R-:W-:Y:S02]  /*19220*/  FMNMX.FTZ R0, R0, R250, !PT ;  /* 0x000000fa00007209 */ /* 0x001fe40007810000 */
[----:B------:R-:W0:Y:S04]  /*19230*/  S2R R250, SR_TID.X ;  /* 0x0000000000fa7919 */ /* 0x000e280000002100 */
[----:B-----5:R-:W2:Y:S01]  /*19240*/  SHFL.BFLY PT, R3, R0, 0x8, 0x1f ;  /* 0x0d001f0000037f89 */ /* 0x020ea200000e0000 */
[----:B01----:R-:W-:-:S02]  /*19250*/  SHF.R.S32.HI R8, RZ, 0x1f, R250 ;  /* 0x0000001fff087819 */ /* 0x003fc400000114fa */
[----:B--2---:R-:W-:Y:S02]  /*19260*/  FMNMX.FTZ R3, R0, R3, !PT ;  /* 0x0000000300037209 */ /* 0x004fe40007810000 */
[----:B------:R-:W-:Y:S02]  /*19270*/  LEA.HI R7, R8, R250, RZ, 0x5 ;  /* 0x000000fa08077211 */ /* 0x000fe400078f28ff */
[----:B------:R-:W-:Y:S01]  /*19280*/  MOV R0, 0xff7fffff ;  /* 0xff7fffff00007802 */ /* 0x000fe20000000f00 */
[----:B------:R-:W0:Y:S01]  /*19290*/  SHFL.BFLY PT, R4, R3, 0x4, 0x1f ;  /* 0x0c801f0003047f89 */ /* 0x000e2200000e0000 */
[----:B------:R-:W-:-:S04]  /*192a0*/  LOP3.LUT R9, R7, 0xffffffe0, RZ, 0xc0, !PT ;  /* 0xffffffe007097812 */ /* 0x000fc800078ec0ff */
[----:B------:R-:W-:-:S04]  /*192b0*/  IADD3 R9, -R9, R250, RZ ;  /* 0x000000fa09097210 */ /* 0x000fc80007ffe1ff */
[C---:B------:R-:W-:Y:S02]  /*192c0*/  ISETP.NE.AND P0, PT, R9.reuse, RZ, PT ;  /* 0x000000ff0900720c */ /* 0x040fe40003f05270 */
[----:B------:R-:W-:-:S11]  /*192d0*/  ISETP.GT.AND P1, PT, R9, 0x7, PT ;  /* 0x000000070900780c */ /* 0x000fd60003f24270 */
[----:B------:R-:W-:Y:S02]  /*192e0*/  @!P0 SHF.R.S32.HI R7, RZ, 0x5, R7 ;  /* 0x00000005ff078819 */ /* 0x000fe40000011407 */
[----:B0-----:R-:W-:-:S05]  /*192f0*/  FMNMX.FTZ R4, R3, R4, !PT ;  /* 0x0000000403047209 */ /* 0x001fca0007810000 */
[----:B------:R-:W0:Y:S02]  /*19300*/  SHFL.BFLY PT, R5, R4, 0x2, 0x1f ;  /* 0x0c401f0004057f89 */ /* 0x000e2400000e0000 */
[----:B0-----:R-:W-:-:S05]  /*19310*/  FMNMX.FTZ R5, R4, R5, !PT ;  /* 0x0000000504057209 */ /* 0x001fca0007810000 */
[----:B------:R-:W0:Y:S02]  /*19320*/  SHFL.BFLY PT, R6, R5, 0x1, 0x1f ;  /* 0x0c201f0005067f89 */ /* 0x000e2400000e0000 */
[----:B0-----:R-:W-:-:S05]  /*19330*/  FMNMX.FTZ R6, R5, R6, !PT ;  /* 0x0000000605067209 */ /* 0x001fca0007810000 */
[----:B------:R0:W-:Y:S04]  /*19340*/  @!P0 STS [R7.X4], R6 ;  /* 0x0000000607008388 */ /* 0x0001e80000004800 */
[----:B------:R-:W-:Y:S01]  /*19350*/  BAR.SYNC.DEFER_BLOCKING 0x0 ;  /* 0x0000000000007b1d */ /* 0x000fe20000010000 */
[----:B0-----:R-:W-:Y:S01]  /*19360*/  IADD3 R7, R250, UR4, RZ ;  /* 0x00000004fa077c10 */ /* 0x001fe2000fffe0ff */
[----:B------:R-:W-:-:S04]  /*19370*/  HFMA2.MMA R6, -RZ, RZ, 0, 0 ;  /* 0x00000000ff067435 */ /* 0x000fc800000001ff */
[----:B------:R-:W0:Y:S01]  /*19380*/  @!P1 LDS R0, [R9.X4] ;  /* 0x0000000009009984 */ /* 0x000e220000004800 */
[----:B------:R-:W-:-:S03]  /*19390*/  ISETP.GE.AND P1, PT, R7, UR40, PT ;  /* 0x0000002807007c0c */ /* 0x000fc6000bf26270 */
[----:B0-----:R-:W0:Y:S02]  /*193a0*/  SHFL.BFLY PT, R3, R0, 0x4, 0x1f ;  /* 0x0c801f0000037f89 */ /* 0x001e2400000e0000 */
[----:B0-----:R-:W-:-:S05]  /*193b0*/  FMNMX.FTZ R3, R3, R0, !PT ;  /* 0x0000000003037209 */ /* 0x001fca0007810000 */
[----:B------:R-:W0:Y:S02]  /*193c0*/  SHFL.BFLY PT, R4, R3, 0x2, 0x1f ;  /* 0x0c401f0003047f89 */ /* 0x000e2400000e0000 */
[----:B0-----:R-:W-:-:S05]  /*193d0*/  FMNMX.FTZ R4, R3, R4, !PT ;  /* 0x0000000403047209 */ /* 0x001fca0007810000 */
[----:B------:R-:W0:Y:S02]  /*193e0*/  SHFL.BFLY PT, R5, R4, 0x1, 0x1f ;  /* 0x0c201f0004057f89 */ /* 0x000e2400000e0000 */
[----:B0-----:R-:W-:-:S05]  /*193f0*/  FMNMX.FTZ R5, R4, R5, !PT ;  /* 0x0000000504057209 */ /* 0x001fca0007810000 */
[----:B------:R0:W1:Y:S01]  /*19400*/  SHFL.IDX PT, R12, R5, RZ, 0x1f ;  /* 0x00001fff050c7589 */ /* 0x00006200000e0000 */
[----:B------:R-:W-:Y:S05]  /*19410*/  @P1 BRA `(.L_x_1434) ;  /* 0x0000070000001947 */ /* 0x000fea0003800000 */
[----:B------:R-:W-:Y:S01]  /*19420*/  LOP3.LUT R0, RZ, UR4, RZ, 0x33, !PT ;  /* 0x00000004ff007c12 */ /* 0x000fe2000f8e33ff */
[----:B------:R-:W-:Y:S01]  /*19430*/  BSSY B1, `(.L_x_1435) ;  /* 0x0000026000017945 */ /* 0x000fe20003800000 */
[----:B------:R-:W-:Y:S02]  /*19440*/  MOV R6, RZ ;  /* 0x000000ff00067202 */ /* 0x000fe40000000f00 */
[----:B------:R-:W-:-:S04]  /*19450*/  IADD3 R0, -R250, UR40, R0 ;  /* 0x00000028fa007c10 */ /* 0x000fc8000fffe100 */
[----:B------:R-:W-:-:S04]  /*19460*/  LEA.HI R3, R0, 0x1, RZ, 0x18 ;  /* 0x0000000100037811 */ /* 0x000fc800078fc0ff */
[----:B------:R-:W-:-:S13]  /*19470*/  LOP3.LUT P0, R3, R3, 0x3, RZ, 0xc0, !PT ;  /* 0x0000000303037812 */ /* 0x000fda000780c0ff */
[----:B------:R-:W-:Y:S05]  /*19480*/  @!P0 BRA `(.L_x_1436) ;  /* 0x0000020000008947 */ /* 0x000fea0003800000 */
[----:B------:R-:W2:Y:S04]  /*19490*/  LDL R10, [R1+0x790] ;  /* 0x00079000010a7983 */ /* 0x000ea80000100800 */
[----:B------:R-:W4:Y:S01]  /*194a0*/  S2R R250, SR_CTAID.Y ;  /* 0x0000000000fa7919 */ /* 0x000f220000002600 */
[----:B------:R-:W-:Y:S02]  /*194b0*/  ISETP.NE.U32.AND P0, PT, RZ, c[0x0][0x200], PT ;  /* 0x00008000ff007a0c */ /* 0x000fe40003f05070 */
[----:B------:R-:W-:Y:S02]  /*194c0*/  SHF.R.S32.HI R4, RZ, 0x1f, R7 ;  /* 0x0000001fff047819 */ /* 0x000fe40000011407 */
[----:B------:R-:W-:Y:S01]  /*194d0*/  ISETP.NE.AND.EX P0, PT, RZ, c[0x0][0x204], PT, P0 ;  /* 0x00008100ff007a0c */ /* 0x000fe20003f05300 */
[----:B----4-:R-:W-:-:S05]  /*194e0*/  IMAD R6, R250, c[0x0][0x1d4], RZ ;  /* 0x00007500fa067a24 */ /* 0x010fca00078e02ff */
[----:B0-----:R-:W-:Y:S02]  /*194f0*/  SHF.R.S32.HI R5, RZ, 0x1f, R6 ;  /* 0x0000001fff057819 */ /* 0x001fe40000011406 */
[----:B------:R-:W-:Y:S02]  /*19500*/  IADD3 R11, P2, P3, R6, c[0x0][0x200], R7 ;  /* 0x00008000060b7a10 */ /* 0x000fe40007b5e007 */
[----:B------:R-:W-:Y:S02]  /*19510*/  MOV R6, RZ ;  /* 0x000000ff00067202 */ /* 0x000fe40000000f00 */
[----:B------:R-:W-:Y:S02]  /*19520*/  IADD3.X R5, R5, c[0x0][0x204], R4, P2, P3 ;  /* 0x0000810005057a10 */ /* 0x000fe400017e6404 */
[----:B--2---:R-:W-:Y:S02]  /*19530*/  IADD3 R9, R10, 0x840, RZ ;  /* 0x000008400a097810 */ /* 0x004fe40007ffe0ff */
.L_x_1440:
[----:B------:R-:W-:Y:S01]  /*19540*/  BSSY B2, `(.L_x_1437) ;  /* 0x000000b000027945 */ /* 0x000fe20003800000 */
[----:B0-----:R-:W-:Y:S05]  /*19550*/  @!P0 BRA `(.L_x_1438) ;  /* 0x0000005000008947 */ /* 0x001fea0003800000 */
[----:B------:R-:W-:-:S06]  /*19560*/  IMAD.MOV.U32 R4, RZ, RZ, R11 ;  /* 0x000000ffff047224 */ /* 0x000fcc00078e000b */
[----:B------:R-:W2:Y:S01]  /*19570*/  LDG.E.U8 R4, [R4.64] ;  /* 0x0000002404047981 */ /* 0x000ea2000c1e1100 */
[----:B------:R-:W-:Y:S01]  /*19580*/  HFMA2.MMA R10, -RZ, RZ, 0, 0 ;  /* 0x00000000ff0a7435 */ /* 0x000fe200000001ff */
[----:B--2---:R-:W-:-:S13]  /*19590*/  ISETP.NE.AND P2, PT, R4, RZ, PT ;  /* 0x000000ff0400720c */ /* 0x004fda0003f45270 */
[----:B------:R-:W-:Y:S05]  /*195a0*/  @P2 BRA `(.L_x_1439) ;  /* 0x0000004000002947 */ /* 0x000fea0003800000 */
.L_x_1438:
[----:B------:R-:W0:Y:S02]  /*195b0*/  LDS R4, [R9] ;  /* 0x0000000009047984 */ /* 0x000e240000000800 */
[----:B01----:R-:W-:-:S04]  /*195c0*/  FADD.FTZ R4, -R12, R4 ;  /* 0x000000040c047221 */ /* 0x003fc80000010100 */
[----:B------:R-:W-:-:S04]  /*195d0*/  FMUL.FTZ R4, R4, 1.4426950216293334961 ;  /* 0x3fb8aa3b04047820 */ /* 0x000fc80000410000 */
[----:B------:R0:W1:Y:S03]  /*195e0*/  MUFU.EX2 R10, R4 ;  /* 0x00000004000a7308 */ /* 0x0000660000000800 */
.L_x_1439:
[----:B------:R-:W-:Y:S05]  /*195f0*/  BSYNC B2 ;  /* 0x0000000000027941 */ /* 0x000fea0003800000 */
.L_x_1437:
[----:B------:R-:W-:Y:S01]  /*19600*/  IADD3 R3, R3, -0x1, RZ ;  /* 0xffffffff03037810 */ /* 0x000fe20007ffe0ff */
[----:B-1----:R1:W-:Y:S01]  /*19610*/  STS [R9], R10 ;  /* 0x0000000a09007388 */ /* 0x0023e20000000800 */
[----:B------:R-:W-:Y:S01]  /*19620*/  IADD3 R11, P3, R11, 0x100, RZ ;  /* 0x000001000b0b7810 */ /* 0x000fe20007f7e0ff */
[----:B------:R-:W-:Y:S01]  /*19630*/  FADD.FTZ R6, R10, R6 ;  /* 0x000000060a067221 */ /* 0x000fe20000010000 */
[----:B------:R-:W-:Y:S02]  /*19640*/  ISETP.NE.AND P2, PT, R3, RZ, PT ;  /* 0x000000ff0300720c */ /* 0x000fe40003f45270 */
[----:B------:R-:W-:Y:S02]  /*19650*/  IADD3 R7, R7, 0x100, RZ ;  /* 0x0000010007077810 */ /* 0x000fe40007ffe0ff */
[----:B------:R-:W-:Y:S02]  /*19660*/  IADD3.X R5, RZ, R5, RZ, P3, !PT ;  /* 0x00000005ff057210 */ /* 0x000fe40001ffe4ff */
[----:B-1----:R-:W-:-:S07]  /*19670*/  IADD3 R9, R9, 0x400, RZ ;  /* 0x0000040009097810 */ /* 0x002fce0007ffe0ff */
[----:B------:R-:W-:Y:S05]  /*19680*/  @P2 BRA `(.L_x_1440) ;  /* 0xfffffeb000002947 */ /* 0x000fea000383ffff */
.L_x_1436:
[----:B------:R-:W-:Y:S05]  /*19690*/  BSYNC B1 ;  /* 0x0000000000017941 */ /* 0x000fea0003800000 */
.L_x_1435:
[----:B------:R-:W-:-:S13]  /*196a0*/  ISETP.GE.U32.AND P0, PT, R0, 0x300, PT ;  /* 0x000003000000780c */ /* 0x000fda0003f06070 */
[----:B------:R-:W-:Y:S05]  /*196b0*/  @!P0 BRA `(.L_x_1434) ;  /* 0x0000046000008947 */ /* 0x000fea0003800000 */
[----:B0-----:R-:W0:Y:S01]  /*196c0*/  S2R R4, SR_CTAID.Y ;  /* 0x0000000000047919 */ /* 0x001e220000002600 */
[----:B------:R-:W-:Y:S02]  /*196d0*/  LEA R0, R7, 0x800, 0x2 ;  /* 0x0000080007007811 */ /* 0x000fe400078e10ff */
[----:B------:R-:W-:Y:S02]  /*196e0*/  MOV R3, UR4 ;  /* 0x0000000400037c02 */ /* 0x000fe40008000f00 */
[----:B------:R-:W-:-:S03]  /*196f0*/  ISETP.NE.U32.AND P0, PT, RZ, c[0x0][0x200], PT ;  /* 0x00008000ff007a0c */ /* 0x000fc60003f05070 */
[----:B------:R-:W-:Y:S01]  /*19700*/  IMAD R0, R3, -0x4, R0 ;  /* 0xfffffffc03007824 */ /* 0x000fe200078e0200 */
[----:B------:R-:W-:Y:S02]  /*19710*/  SHF.R.S32.HI R3, RZ, 0x1f, R7 ;  /* 0x0000001fff037819 */ /* 0x000fe40000011407 */
[----:B------:R-:W-:Y:S02]  /*19720*/  ISETP.NE.AND.EX P0, PT, RZ, c[0x0][0x204], PT, P0 ;  /* 0x00008100ff007a0c */ /* 0x000fe40003f05300 */
[----:B------:R-:W-:Y:S01]  /*19730*/  IADD3 R0, R0, 0x840, RZ ;  /* 0x0000084000007810 */ /* 0x000fe20007ffe0ff */
[----:B0-----:R-:W-:-:S05]  /*19740*/  IMAD R10, R4, c[0x0][0x1d4], RZ ;  /* 0x00007500040a7a24 */ /* 0x001fca00078e02ff */
[--C-:B------:R-:W-:Y:S02]  /*19750*/  IADD3 R4, P2, P3, R7, c[0x0][0x200], R10.reuse ;  /* 0x0000800007047a10 */ /* 0x100fe40007b5e00a */
[----:B------:R-:W-:-:S04]  /*19760*/  SHF.R.S32.HI R10, RZ, 0x1f, R10 ;  /* 0x0000001fff0a7819 */ /* 0x000fc8000001140a */
[----:B------:R-:W-:Y:S02]  /*19770*/  IADD3.X R5, R3, c[0x0][0x204], R10, P2, P3 ;  /* 0x0000810003057a10 */ /* 0x000fe400017e640a */
.L_x_1453:
[----:B------:R-:W-:Y:S01]  /*19780*/  BSSY B1, `(.L_x_1441) ;  /* 0x000000a000017945 */ /* 0x000fe20003800000 */
[----:B------:R-:W-:Y:S05]  /*19790*/  @!P0 BRA `(.L_x_1442) ;  /* 0x0000004000008947 */ /* 0x000fea0003800000 */
[----:B------:R-:W2:Y:S02]  /*197a0*/  LDG.E.U8 R3, [R4.64] ;  /* 0x0000002404037981 */ /* 0x000ea4000c1e1100 */
[----:B--2---:R-:W-:-:S13]  /*197b0*/  ISETP.NE.AND P2, PT, R3, RZ, PT ;  /* 0x000000ff0300720c */ /* 0x004fda0003f45270 */
[----:B------:R-:W-:Y:S01]  /*197c0*/  @P2 MOV R3, RZ ;  /* 0x000000ff00032202 */ /* 0x000fe20000000f00 */
[----:B------:R-:W-:Y:S05]  /*197d0*/  @P2 BRA `(.L_x_1443) ;  /* 0x0000004000002947 */ /* 0x000fea0003800000 */
.L_x_1442:
[----:B------:R-:W0:Y:S02]  /*197e0*/  LDS R3, [R0+-0x800] ;  /* 0xfff8000000037984 */ /* 0x000e240000000800 */
[----:B01----:R-:W-:-:S04]  /*197f0*/  FADD.FTZ R3, -R12, R3 ;  /* 0x000000030c037221 */ /* 0x003fc80000010100 */
[----:B------:R-:W-:-:S06]  /*19800*/  FMUL.FTZ R3, R3, 1.4426950216293334961 ;  /* 0x3fb8aa3b03037820 */ /* 0x000fcc0000410000 */
[----:B------:R-:W0:Y:S02]  /*19810*/  MUFU.EX2 R3, R3 ;  /* 0x0000000300037308 */ /* 0x000e240000000800 */
.L_x_1443:
[----:B------:R-:W-:Y:S05]  /*19820*/  BSYNC B1 ;  /* 0x0000000000017941 */ /* 0x000fea0003800000 */
.L_x_1441:
[----:B0-----:R0:W-:Y:S01]  /*19830*/  STS [R0+-0x800], R3 ;  /* 0xfff8000300007388 */ /* 0x0011e20000000800 */
[----:B------:R-:W-:Y:S01]  /*19840*/  BSSY B1, `(.L_x_1444) ;  /* 0x000000b000017945 */ /* 0x000fe20003800000 */
[----:B------:R-:W-:Y:S01]  /*19850*/  FADD.FTZ R6, R3, R6 ;  /* 0x0000000603067221 */ /* 0x000fe20000010000 */
[----:B------:R-:W-:Y:S05]  /*19860*/  @!P0 BRA `(.L_x_1445) ;  /* 0x0000004000008947 */ /* 0x000fea0003800000 */
[----:B0-----:R-:W2:Y:S02]  /*19870*/  LDG.E.U8 R3, [R4.64+0x100] ;  /* 0x0001002404037981 */ /* 0x001ea4000c1e1100 */
[----:B--2---:R-:W-:-:S13]  /*19880*/  ISETP.NE.AND P2, PT, R3, RZ, PT ;  /* 0x000000ff0300720c */ /* 0x004fda0003f45270 */
[----:B------:R-:W-:Y:S01]  /*19890*/  @P2 MOV R3, RZ ;  /* 0x000000ff00032202 */ /* 0x000fe20000000f00 */
[----:B------:R-:W-:Y:S05]  /*198a0*/  @P2 BRA `(.L_x_1446) ;  /* 0x0000004000002947 */ /* 0x000fea0003800000 */
.L_x_1445:
[----:B0-----:R-:W0:Y:S02]  /*198b0*/  LDS R3, [R0+-0x400] ;  /* 0xfffc000000037984 */ /* 0x001e240000000800 */
[----:B01----:R-:W-:-:S04]  /*198c0*/  FADD.FTZ R3, -R12, R3 ;  /* 0x000000030c037221 */ /* 0x003fc80000010100 */
[----:B------:R-:W-:-:S06]  /*198d0*/  FMUL.FTZ R3, R3, 1.4426950216293334961 ;  /* 0x3fb8aa3b03037820 */ /* 0x000fcc0000410000 */
[----:B------:R-:W0:Y:S02]  /*198e0*/  MUFU.EX2 R3, R3 ;  /* 0x0000000300037308 */ /* 0x000e240000000800 */
.L_x_1446:
[----:B------:R-:W-:Y:S05]  /*198f0*/  BSYNC B1 ;  /* 0x0000000000017941 */ /* 0x000fea0003800000 */
.L_x_1444:
[----:B0-----:R0:W-:Y:S01]  /*19900*/  STS [R0+-0x400], R3 ;  /* 0xfffc000300007388 */ /* 0x0011e20000000800 */
[----:B------:R-:W-:Y:S01]  /*19910*/  BSSY B1, `(.L_x_1447) ;  /* 0x000000b000017945 */ /* 0x000fe20003800000 */
[----:B------:R-:W-:Y:S01]  /*19920*/  FADD.FTZ R6, R6, R3 ;  /* 0x0000000306067221 */ /* 0x000fe20000010000 */
[----:B------:R-:W-:Y:S05]  /*19930*/  @!P0 BRA `(.L_x_1448) ;  /* 0x0000004000008947 */ /* 0x000fea0003800000 */
[----:B0-----:R-:W2:Y:S02]  /*19940*/  LDG.E.U8 R3, [R4.64+0x200] ;  /* 0x0002002404037981 */ /* 0x001ea4000c1e1100 */
[----:B--2---:R-:W-:Y:S01]  /*19950*/  ISETP.NE.AND P2, PT, R3, RZ, PT ;  /* 0x000000ff0300720c */ /* 0x004fe20003f45270 */
[----:B------:R-:W-:-:S12]  /*19960*/  IMAD.MOV.U32 R3, RZ, RZ, RZ ;  /* 0x000000ffff037224 */ /* 0x000fd800078e00ff */
[----:B------:R-:W-:Y:S05]  /*19970*/  @P2 BRA `(.L_x_1449) ;  /* 0x0000004000002947 */ /* 0x000fea0003800000 */
.L_x_1448:
[----:B0-----:R-:W0:Y:S02]  /*19980*/  LDS R3, [R0] ;  /* 0x0000000000037984 */ /* 0x001e240000000800 */
[----:B01----:R-:W-:-:S04]  /*19990*/  FADD.FTZ R3, -R12, R3 ;  /* 0x000000030c037221 */ /* 0x003fc80000010100 */
[----:B------:R-:W-:-:S06]  /*199a0*/  FMUL.FTZ R3, R3, 1.4426950216293334961 ;  /* 0x3fb8aa3b03037820 */ /* 0x000fcc0000410000 */
[----:B------:R-:W0:Y:S02]  /*199b0*/  MUFU.EX2 R3, R3 ;  /* 0x0000000300037308 */ /* 0x000e240000000800 */
.L_x_1449:
[----:B------:R-:W-:Y:S05]  /*199c0*/  BSYNC B1 ;  /* 0x0000000000017941 */ /* 0x000fea0003800000 */
.L_x_1447:
[----:B0-----:R0:W-:Y:S01]  /*199d0*/  STS [R0], R3 ;  /* 0x0000000300007388 */ /* 0x0011e20000000800 */
[----:B------:R-:W-:Y:S01]  /*199e0*/  BSSY B1, `(.L_x_1450) ;  /* 0x000000b000017945 */ /* 0x000fe20003800000 */
[----:B------:R-:W-:Y:S01]  /*199f0*/  FADD.FTZ R6, R6, R3 ;  /* 0x0000000306067221 */ /* 0x000fe20000010000 */
[----:B------:R-:W-:Y:S05]  /*19a00*/  @!P0 BRA `(.L_x_1451) ;  /* 0x0000004000008947 */ /* 0x000fea0003800000 */
[----:B0-----:R-:W2:Y:S02]  /*19a10*/  LDG.E.U8 R3, [R4.64+0x300] ;  /* 0x0003002404037981 */ /* 0x001ea4000c1e1100 */
[----:B--2---:R-:W-:-:S13]  /*19a20*/  ISETP.NE.AND P2, PT, R3, RZ, PT ;  /* 0x000000ff0300720c */ /* 0x004fda0003f45270 */
[----:B------:R-:W-:Y:S01]  /*19a30*/  @P2 MOV R3, RZ ;  /* 0x000000ff00032202 */ /* 0x000fe20000000f00 */
[----:B------:R-:W-:Y:S05]  /*19a40*/  @P2 BRA `(.L_x_1452) ;  /* 0x0000004000002947 */ /* 0x000fea0003800000 */
.L_x_1451:
[----:B0-----:R-:W0:Y:S02]  /*19a50*/  LDS R3, [R0+0x400] ;  /* 0x0004000000037984 */ /* 0x001e240000000800 */
[----:B01----:R-:W-:-:S04]  /*19a60*/  FADD.FTZ R3, -R12, R3 ;  /* 0x000000030c037221 */ /* 0x003fc80000010100 */
[----:B------:R-:W-:-:S06]  /*19a70*/  FMUL.FTZ R3, R3, 1.4426950216293334961 ;  /* 0x3fb8aa3b03037820 */ /* 0x000fcc0000410000 */
[----:B------:R-:W0:Y:S02]  /*19a80*/  MUFU.EX2 R3, R3 ;  /* 0x0000000300037308 */ /* 0x000e240000000800 */
.L_x_1452:
[----:B------:R-:W-:Y:S05]  /*19a90*/  BSYNC B1 ;  /* 0x0000000000017941 */ /* 0x000fea0003800000 */
.L_x_1450:
[----:B------:R-:W-:Y:S01]  /*19aa0*/  IADD3 R7, R7, 0x400, RZ ;  /* 0x0000040007077810 */ /* 0x000fe20007ffe0ff */
[----:B0-----:R0:W-:Y:S01]  /*19ab0*/  STS [R0+0x400], R3 ;  /* 0x0004000300007388 */ /* 0x0011e20000000800 */
[----:B------:R-:W-:Y:S01]  /*19ac0*/  IADD3 R4, P3, R4, 0x400, RZ ;  /* 0x0000040004047810 */ /* 0x000fe20007f7e0ff */
[----:B------:R-:W-:Y:S01]  /*19ad0*/  FADD.FTZ R6, R6, R3 ;  /* 0x0000000306067221 */ /* 0x000fe20000010000 */
[----:B------:R-:W-:Y:S02]  /*19ae0*/  ISETP.GE.AND P2, PT, R7, UR40, PT ;  /* 0x0000002807007c0c */ /* 0x000fe4000bf46270 */
[----:B------:R-:W-:Y:S02]  /*19af0*/  IADD3.X R5, RZ, R5, RZ, P3, !PT ;  /* 0x00000005ff057210 */ /* 0x000fe40001ffe4ff */
[----:B0-----:R-:W-:-:S09]  /*19b00*/  IADD3 R0, R0, 0x1000, RZ ;  /* 0x0000100000007810 */ /* 0x001fd20007ffe0ff */
[----:B------:R-:W-:Y:S05]  /*19b10*/  @!P2 BRA `(.L_x_1453) ;  /* 0xfffffc600000a947 */ /* 0x000fea000383ffff */
.L_x_1434:
[----:B------:R-:W-:Y:S05]  /*19b20*/  BSYNC B0 ;  /* 0x0000000000007941 */ /* 0x000fea0003800000 */
.L_x_1433:
[----:B------:R2:W4:Y:S04]  /*19b30*/  LDL R15, [R1+0x790] ;  /* 0x00079000010f7983 */ /* 0x0005280000100800 */
[----:B------:R-:W5:Y:S04]  /*19b40*/  SHFL.BFLY PT, R3, R6, 0x10, 0x1f ;  /* 0x0e001f0006037f89 */ /* 0x000f6800000e0000 */
[----:B------:R-:W0:Y:S01]  /*19b50*/  S2R R11, SR_TID.X ;  /* 0x00000000000b7919 */ /* 0x000e220000002100 */
[----:B-----5:R-:W-:Y:S01]  /*19b60*/  FADD.FTZ R3, R3, R6 ;  /* 0x0000000603037221 */ /* 0x020fe20000010000 */
[----:B0-----:R-:W-:-:S04]  /*19b70*/  LOP3.LUT P0, RZ, R11, 0x1f, RZ, 0xc0, !PT ;  /* 0x0000001f0bff7812 */ /* 0x001fc8000780c0ff */
[----:B------:R-:W0:Y:S01]  /*19b80*/  SHFL.BFLY PT, R0, R3, 0x8, 0x1f ;  /* 0x0d001f0003007f89 */ /* 0x000e2200000e0000 */
[----:B------:R-:W-:-:S04]  /*19b90*/  LOP3.LUT R9, R11, 0x1f, RZ, 0xc0, !PT ;  /* 0x0000001f0b097812 */ /* 0x000fc800078ec0ff */
[----:B------:R-:W-:-:S04]  /*19ba0*/  ISETP.GT.U32.AND P2, PT, R9, 0x7, PT ;  /* 0x000000070900780c */ /* 0x000fc80003f44070 */
        /* <DEDUP_REMOVED lines=9> */
[----:B------:R-:W-:Y:S01]  /*19c40*/  @!P0 STS [R10+0x20], R7 ;  /* 0x000020070a008388 */ /* 0x000fe20000000800 */
[----:B----4-:R-:W-:-:S04]  /*19c50*/  @!P2 SHF.L.U32 R15, R11, 0x2, RZ ;  /* 0x000000020b0fa819 */ /* 0x010fc800000006ff */
[----:B------:R-:W-:Y:S01]  /*19c60*/  @!P2 LOP3.LUT R0, R15, 0x7c, RZ, 0xc0, !PT ;  /* 0x0000007c0f00a812 */ /* 0x000fe200078ec0ff */
[----:B------:R-:W-:Y:S06]  /*19c70*/  BAR.SYNC.DEFER_BLOCKING 0x0 ;  /* 0x0000000000007b1d */ /* 0x000fec0000010000 */
[----:B------:R-:W-:Y:S04]  /*19c80*/  @!P2 STL [R1+0x790], R15 ;  /* 0x0007900f0100a387 */ /* 0x000fe80000100800 */
[----:B------:R-:W0:Y:S04]  /*19c90*/  @!P2 LDS R7, [R0+0x20] ;  /* 0x000020000007a984 */ /* 0x000e280000000800 */
[----:B0-----:R-:W0:Y:S02]  /*19ca0*/  SHFL.BFLY PT, R4, R7, 0x4, 0x1f ;  /* 0x0c801f0007047f89 */ /* 0x001e2400000e0000 */
[----:B0-----:R-:W-:-:S05]  /*19cb0*/  FADD.FTZ R4, R4, R7 ;  /* 0x0000000704047221 */ /* 0x001fca0000010000 */
[----:B------:R-:W0:Y:S02]  /*19cc0*/  SHFL.BFLY PT, R3, R4, 0x2, 0x1f ;  /* 0x0c401f0004037f89 */ /* 0x000e2400000e0000 */
[----:B0-----:R-:W-:-:S05]  /*19cd0*/  FADD.FTZ R3, R4, R3 ;  /* 0x0000000304037221 */ /* 0x001fca0000010000 */
[----:B------:R-:W0:Y:S02]  /*19ce0*/  SHFL.BFLY PT, R6, R3, 0x1, 0x1f ;  /* 0x0c201f0003067f89 */ /* 0x000e2400000e0000 */
[----:B0-----:R-:W-:-:S06]  /*19cf0*/  FADD.FTZ R6, R3, R6 ;  /* 0x0000000603067221 */ /* 0x001fcc0000010000 */
[----:B------:R-:W0:Y:S01]  /*19d00*/  SHFL.IDX PT, R6, R6, RZ, 0x1f ;  /* 0x00001fff06067589 */ /* 0x000e2200000e0000 */
[----:B------:R-:W-:Y:S05]  /*19d10*/  @P1 BRA.U `(.L_x_1454) ;  /* 0x000004e100001947 */ /* 0x000fea0003800000 */
[----:B--2---:R-:W2:Y:S01]  /*19d20*/  S2R R14, SR_CTAID.X ;  /* 0x00000000000e7919 */ /* 0x004ea20000002500 */
[----:B------:R-:W-:Y:S01]  /*19d30*/  BSSY B0, `(.L_x_1454) ;  /* 0x000004c000007945 */ /* 0x000fe20003800000 */
[----:B------:R-:W-:Y:S02]  /*19d40*/  CS2R R4, SRZ ;  /* 0x0000000000047805 */ /* 0x000fe4000001ff00 */
[----:B------:R-:W2:Y:S02]  /*19d50*/  S2R R13, SR_CTAID.Y ;  /* 0x00000000000d7919 */ /* 0x000ea40000002600 */
[----:B--2---:R-:W-:Y:S02]  /*19d60*/  IMAD R13, R13, c[0x0][0x1d8], R14 ;  /* 0x000076000d0d7a24 */ /* 0x004fe400078e020e */
[----:B------:R-:W2:Y:S02]  /*19d70*/  LDC.U8 R14, c[0x0][0x26c] ;  /* 0x00009b00ff0e7b82 */ /* 0x000ea40000000000 */
[----:B--2---:R-:W-:-:S13]  /*19d80*/  ISETP.NE.AND P0, PT, R14, RZ, PT ;  /* 0x000000ff0e00720c */ /* 0x004fda0003f05270 */
[----:B------:R-:W-:-:S05]  /*19d90*/  @P0 MOV R0, c[0x0][0x268] ;  /* 0x00009a0000000a02 */ /* 0x000fca0000000f00 */
[----:B------:R-:W-:-:S04]  /*19da0*/  @P0 IMAD R0, R13, R0, c[0x0][0x1ec] ;  /* 0x00007b000d000624 */ /* 0x000fc800078e0200 */
[----:B------:R-:W-:-:S05]  /*19db0*/  @P0 IMAD R3, R0, c[0x0][0x1d4], RZ ;  /* 0x0000750000030a24 */ /* 0x000fca00078e02ff */
[----:B------:R-:W-:Y:S02]  /*19dc0*/  @P0 SHF.R.S32.HI R5, RZ, 0x1f, R3 ;  /* 0x0000001fff050819 */ /* 0x000fe40000011403 */
[----:B------:R-:W-:Y:S01]  /*19dd0*/  @P0 MOV R4, R3 ;  /* 0x0000000300040202 */ /* 0x000fe20000000f00 */
[----:B------:R-:W-:Y:S05]  /*19de0*/  @P1 BRA `(.L_x_1455) ;  /* 0x0000040000001947 */ /* 0x000fea0003800000 */
[----:B------:R-:W-:Y:S01]  /*19df0*/  LOP3.LUT R0, RZ, UR4, RZ, 0x33, !PT ;  /* 0x00000004ff007c12 */ /* 0x000fe2000f8e33ff */
[----:B0-----:R-:W-:Y:S01]  /*19e00*/  FADD.FTZ R6, R6, 9.9999999747524270788e-07 ;  /* 0x358637bd06067421 */ /* 0x001fe20000010000 */
[----:B------:R-:W-:Y:S02]  /*19e10*/  BSSY B1, `(.L_x_1456) ;  /* 0x000001b000017945 */ /* 0x000fe40003800000 */
[----:B------:R-:W-:Y:S01]  /*19e20*/  IADD3 R0, -R11, UR40, R0 ;  /* 0x000000280b007c10 */ /* 0x000fe2000fffe100 */
[----:B------:R0:W2:Y:S03]  /*19e30*/  MUFU.RCP R13, R6 ;  /* 0x00000006000d7308 */ /* 0x0000a60000001000 */
[----:B------:R-:W-:-:S02]  /*19e40*/  LEA.HI R3, R0, 0x1, RZ, 0x18 ;  /* 0x0000000100037811 */ /* 0x000fc400078fc0ff */
[----:B------:R-:W-:Y:S02]  /*19e50*/  ISETP.GE.U32.AND P1, PT, R0, 0x300, PT ;  /* 0x000003000000780c */ /* 0x000fe40003f26070 */
[----:B------:R-:W-:Y:S02]  /*19e60*/  LOP3.LUT P2, R7, R3, 0x3, RZ, 0xc0, !PT ;  /* 0x0000000303077812 */ /* 0x000fe4000784c0ff */
[----:B------:R-:W-:-:S11]  /*19e70*/  IADD3 R3, R11, UR4, RZ ;  /* 0x000000040b037c10 */ /* 0x000fd6000fffe0ff */
[----:B------:R-:W-:Y:S05]  /*19e80*/  @!P2 BRA `(.L_x_1457) ;  /* 0x000001300000a947 */ /* 0x000fea0003800000 */
[----:B0-2---:R-:W-:Y:S01]  /*19e90*/  IADD3 R11, P2, R3, R4, RZ ;  /* 0x00000004030b7210 */ /* 0x005fe20007f5e0ff */
[----:B------:R-:W-:Y:S01]  /*19ea0*/  IMAD.MOV.U32 R0, RZ, RZ, R7 ;  /* 0x000000ffff007224 */ /* 0x000fe200078e0007 */
[----:B------:R-:W-:Y:S02]  /*19eb0*/  IADD3 R9, R15, 0x840, RZ ;  /* 0x000008400f097810 */ /* 0x000fe40007ffe0ff */
[----:B------:R-:W-:Y:S02]  /*19ec0*/  LEA R10, P3, R11, c[0x0][0x260], 0x2 ;  /* 0x000098000b0a7a11 */ /* 0x000fe400078610ff */
[----:B------:R-:W-:-:S04]  /*19ed0*/  LEA.HI.X.SX32 R6, R3, R5, 0x1, P2 ;  /* 0x0000000503067211 */ /* 0x000fc800010f0eff */
[----:B------:R-:W-:-:S03]  /*19ee0*/  LEA.HI.X R11, R11, c[0x0][0x264], R6, 0x2, P3 ;  /* 0x000099000b0b7a11 */ /* 0x000fc600018f1406 */
.L_x_1458:
[----:B-1----:R-:W0:Y:S01]  /*19ef0*/  LDS R6, [R9] ;  /* 0x0000000009067984 */ /* 0x002e220000000800 */
[----:B------:R-:W-:Y:S02]  /*19f00*/  @P0 MOV R7, R11 ;  /* 0x0000000b00070202 */ /* 0x000fe40000000f00 */
[----:B------:R-:W-:Y:S02]  /*19f10*/  IADD3 R0, R0, -0x1, RZ ;  /* 0xffffffff00007810 */ /* 0x000fe40007ffe0ff */
[----:B------:R-:W-:Y:S02]  /*19f20*/  IADD3 R3, R3, 0x100, RZ ;  /* 0x0000010003037810 */ /* 0x000fe40007ffe0ff */
[----:B------:R-:W-:Y:S01]  /*19f30*/  ISETP.NE.AND P3, PT, R0, RZ, PT ;  /* 0x000000ff0000720c */ /* 0x000fe20003f65270 */
[----:B01----:R-:W-:Y:S01]  /*19f40*/  FMUL.FTZ R12, R6, R13 ;  /* 0x0000000d060c7220 */ /* 0x003fe20000410000 */
[----:B------:R-:W-:Y:S02]  /*19f50*/  @P0 MOV R6, R10 ;  /* 0x0000000a00060202 */ /* 0x000fe40000000f00 */
[----:B------:R-:W-:-:S02]  /*19f60*/  IADD3 R10, P2, R10, 0x400, RZ ;  /* 0x000004000a0a7810 */ /* 0x000fc40007f5e0ff */
[----:B------:R0:W-:Y:S02]  /*19f70*/  STS [R9], R12 ;  /* 0x0000000c09007388 */ /* 0x0001e40000000800 */
[----:B------:R-:W-:Y:S02]  /*19f80*/  IADD3.X R11, RZ, R11, RZ, P2, !PT ;  /* 0x0000000bff0b7210 */ /* 0x000fe400017fe4ff */
[----:B------:R1:W-:Y:S01]  /*19f90*/  @P0 STG.E [R6.64], R12 ;  /* 0x0000000c06000986 */ /* 0x0003e2000c101924 */
[----:B0-----:R-:W-:Y:S02]  /*19fa0*/  IADD3 R9, R9, 0x400, RZ ;  /* 0x0000040009097810 */ /* 0x001fe40007ffe0ff */
[----:B------:R-:W-:Y:S05]  /*19fb0*/  @P3 BRA `(.L_x_1458) ;  /* 0xffffff3000003947 */ /* 0x000fea000383ffff */
.L_x_1457:
[----:B0-2---:R-:W-:Y:S05]  /*19fc0*/  BSYNC B1 ;  /* 0x0000000000017941 */ /* 0x005fea0003800000 */
.L_x_1456:
[----:B------:R-:W-:Y:S05]  /*19fd0*/  @!P1 BRA `(.L_x_1455) ;  /* 0x0000021000009947 */ /* 0x000fea0003800000 */
[C---:B------:R-:W-:Y:S02]  /*19fe0*/  LEA R0, R3.reuse, 0x800, 0x2 ;  /* 0x0000080003007811 */ /* 0x040fe400078e10ff */
[----:B-1----:R-:W-:Y:S02]  /*19ff0*/  MOV R7, UR4 ;  /* 0x0000000400077c02 */ /* 0x002fe40008000f00 */
[----:B------:R-:W-:-:S02]  /*1a000*/  IADD3 R11, P0, R3, R4, RZ ;  /* 0x00000004030b7210 */ /* 0x000fc40007f1e0ff */
[----:B------:R-:W-:Y:S01]  /*1a010*/  ISETP.NE.AND P2, PT, R14, RZ, PT ;  /* 0x000000ff0e00720c */ /* 0x000fe20003f45270 */
[----:B------:R-:W-:Y:S01]  /*1a020*/  IMAD R0, R7, -0x4, R0 ;  /* 0xfffffffc07007824 */ /* 0x000fe200078e0200 */
[----:B------:R-:W-:Y:S02]  /*1a030*/  LEA.HI.X.SX32 R4, R3, R5, 0x1, P0 ;  /* 0x0000000503047211 */ /* 0x000fe400000f0eff */
[C---:B------:R-:W-:Y:S02]  /*1a040*/  LEA R10, P0, R11.reuse, c[0x0][0x260], 0x2 ;  /* 0x000098000b0a7a11 */ /* 0x040fe400078010ff */
[----:B------:R-:W-:Y:S02]  /*1a050*/  IADD3 R0, R0, 0x840, RZ ;  /* 0x0000084000007810 */ /* 0x000fe40007ffe0ff */
[----:B------:R-:W-:-:S04]  /*1a060*/  LEA.HI.X R11, R11, c[0x0][0x264], R4, 0x2, P0 ;  /* 0x000099000b0b7a11 */ /* 0x000fc800000f1404 */
.L_x_1459:
[----:B------:R-:W0:Y:S01]  /*1a070*/  LDS R4, [R0+-0x800] ;  /* 0xfff8000000047984 */ /* 0x000e220000000800 */
[----:B------:R-:W-:Y:S01]  /*1a080*/  IMAD.MOV.U32 R5, RZ, RZ, R11 ;  /* 0x000000ffff057224 */ /* 0x000fe200078e000b */
[----:B------:R-:W-:-:S02]  /*1a090*/  IADD3 R3, R3, 0x400, RZ ;  /* 0x0000040003037810 */ /* 0x000fc40007ffe0ff */
[----:B------:R-:W1:Y:S02]  /*1a0a0*/  LDS R6, [R0+-0x400] ;  /* 0xfffc000000067984 */ /* 0x000e640000000800 */
[----:B------:R-:W-:Y:S02]  /*1a0b0*/  ISETP.GE.AND P0, PT, R3, UR40, PT ;  /* 0x0000002803007c0c */ /* 0x000fe4000bf06270 */
[----:B------:R-:W2:Y:S04]  /*1a0c0*/  LDS R7, [R0] ;  /* 0x0000000000077984 */ /* 0x000ea80000000800 */
[----:B------:R-:W4:Y:S01]  /*1a0d0*/  LDS R9, [R0+0x400] ;  /* 0x0004000000097984 */ /* 0x000f220000000800 */
[-C--:B0-----:R-:W-:Y:S01]  /*1a0e0*/  FMUL.FTZ R15, R4, R13.reuse ;  /* 0x0000000d040f7220 */ /* 0x081fe20000410000 */
[----:B------:R-:W-:Y:S01]  /*1a0f0*/  MOV R4, R10 ;  /* 0x0000000a00047202 */ /* 0x000fe20000000f00 */
[----:B-1----:R-:W-:-:S03]  /*1a100*/  FMUL.FTZ R17, R6, R13 ;  /* 0x0000000d06117220 */ /* 0x002fc60000410000 */
[----:B------:R-:W-:Y:S01]  /*1a110*/  IADD3 R10, P1, R4, 0x1000, RZ ;  /* 0x00001000040a7810 */ /* 0x000fe20007f3e0ff */
[----:B------:R-:W-:Y:S01]  /*1a120*/  @P2 STG.E [R4.64], R15 ;  /* 0x0000000f04002986 */ /* 0x000fe2000c101924 */
[----:B--2---:R-:W-:Y:S02]  /*1a130*/  FMUL.FTZ R7, R7, R13 ;  /* 0x0000000d07077220 */ /* 0x004fe40000410000 */
[----:B------:R-:W-:Y:S01]  /*1a140*/  IADD3.X R11, RZ, R5, RZ, P1, !PT ;  /* 0x00000005ff0b7210 */ /* 0x000fe20000ffe4ff */
[----:B------:R-:W-:Y:S01]  /*1a150*/  @P2 STG.E [R4.64+0x400], R17 ;  /* 0x0004001104002986 */ /* 0x000fe2000c101924 */
[----:B----4-:R-:W-:-:S03]  /*1a160*/  FMUL.FTZ R9, R9, R13 ;  /* 0x0000000d09097220 */ /* 0x010fc60000410000 */
[----:B------:R-:W-:Y:S04]  /*1a170*/  @P2 STG.E [R4.64+0x800], R7 ;  /* 0x0008000704002986 */ /* 0x000fe8000c101924 */
[----:B------:R-:W-:Y:S04]  /*1a180*/  @P2 STG.E [R4.64+0xc00], R9 ;  /* 0x000c000904002986 */ /* 0x000fe8000c101924 */
[----:B------:R-:W-:Y:S04]  /*1a190*/  STS [R0+-0x800], R15 ;  /* 0xfff8000f00007388 */ /* 0x000fe80000000800 */
[----:B------:R-:W-:Y:S04]  /*1a1a0*/  STS [R0+-0x400], R17 ;  /* 0xfffc001100007388 */ /* 0x000fe80000000800 */
[----:B------:R-:W-:Y:S04]  /*1a1b0*/  STS [R0], R7 ;  /* 0x0000000700007388 */ /* 0x000fe80000000800 */
[----:B------:R0:W-:Y:S02]  /*1a1c0*/  STS [R0+0x400], R9 ;  /* 0x0004000900007388 */ /* 0x0001e40000000800 */
[----:B0-----:R-:W-:Y:S01]  /*1a1d0*/  IADD3 R0, R0, 0x1000, RZ ;  /* 0x0000100000007810 */ /* 0x001fe20007ffe0ff */
[----:B------:R-:W-:Y:S05]  /*1a1e0*/  @!P0 BRA `(.L_x_1459) ;  /* 0xfffffe8000008947 */ /* 0x000fea000383ffff */
.L_x_1455:
[----:B------:R-:W-:Y:S05]  /*1a1f0*/  BSYNC B0 ;  /* 0x0000000000007941 */ /* 0x000fea0003800000 */
.L_x_1454:
[----:B--2---:R-:W2:Y:S01]  /*1a200*/  LDL.LU R3, [R1+0x794] ;  /* 0x0007940001037983 */ /* 0x004ea20000300800 */
[----:B------:R-:W-:Y:S01]  /*1a210*/  USHF.R.S32.HI UR5, URZ, 0x1f, UR39 ;  /* 0x0000001f3f057899 */ /* 0x000fe20008011427 */
[----:B------:R-:W-:Y:S01]  /*1a220*/  BSSY B0, `(.L_x_1460) ;  /* 0x0000027000007945 */ /* 0x000fe20003800000 */
[----:B------:R-:W-:Y:S01]  /*1a230*/  ULDC UR6, c[0x0][0x1d4] ;  /* 0x0000750000067ab9 */ /* 0x000fe20000000800 */
[----:B------:R-:W4:Y:S01]  /*1a240*/  S2R R0, SR_TID.X ;  /* 0x0000000000007919 */ /* 0x000f220000002100 */
[----:B------:R-:W-:Y:S01]  /*1a250*/  ULEA.HI UR5, UR5, UR39, URZ, 0x2 ;  /* 0x0000002705057291 */ /* 0x000fe2000f8f103f */
[----:B------:R-:W-:Y:S01]  /*1a260*/  HFMA2.MMA R11, -RZ, RZ, 0, 0 ;  /* 0x00000000ff0b7435 */ /* 0x000fe200000001ff */
[----:B------:R-:W-:Y:S01]  /*1a270*/  UIMAD UR6, UR6, 0xe0, URZ ;  /* 0x000000e0060678a4 */ /* 0x000fe2000f8e023f */
[----:B------:R-:W5:Y:S01]  /*1a280*/  S2R R15, SR_CTAID.X ;  /* 0x00000000000f7919 */ /* 0x000f620000002500 */
[----:B------:R-:W-:Y:S01]  /*1a290*/  ULOP3.LUT UR5, UR5, 0xfffffffc, URZ, 0xc0, !UPT ;  /* 0xfffffffc05057892 */ /* 0x000fe2000f8ec03f */
[----:B01----:R-:W-:-:S02]  /*1a2a0*/  CS2R R6, SRZ ;  /* 0x0000000000067805 */ /* 0x003fc4000001ff00 */
[----:B------:R-:W5:Y:S01]  /*1a2b0*/  S2R R25, SR_CTAID.Y ;  /* 0x0000000000197919 */ /* 0x000f620000002600 */
[----:B------:R-:W-:Y:S01]  /*1a2c0*/  UIADD3 UR5, UR39, -UR5, URZ ;  /* 0x8000000527057290 */ /* 0x000fe2000fffe03f */
[----:B----4-:R-:W-:-:S04]  /*1a2d0*/  LEA.HI R8, R8, R0, RZ, 0x6 ;  /* 0x0000000008087211 */ /* 0x010fc800078f30ff */
[----:B------:R-:W-:Y:S02]  /*1a2e0*/  LOP3.LUT R18, R8, 0xffffffc0, RZ, 0xc0, !PT ;  /* 0xffffffc008127812 */ /* 0x000fe400078ec0ff */
[----:B------:R-:W-:Y:S02]  /*1a2f0*/  SHF.R.S32.HI R13, RZ, 0x6, R8 ;  /* 0x00000006ff0d7819 */ /* 0x000fe40000011408 */
[----:B------:R-:W-:Y:S02]  /*1a300*/  IADD3 R18, -R18, R0, RZ ;  /* 0x0000000012127210 */ /* 0x000fe40007ffe1ff */
[----:B------:R-:W-:Y:S02]  /*1a310*/  ISETP.NE.AND P0, PT, R13, UR5, PT ;  /* 0x000000050d007c0c */ /* 0x000fe4000bf05270 */
[C---:B------:R-:W-:Y:S02]  /*1a320*/  ISETP.GT.AND P2, PT, R18.reuse, 0x37, PT ;  /* 0x000000371200780c */ /* 0x040fe40003f44270 */
[----:B------:R-:W-:-:S02]  /*1a330*/  SHF.L.U32 R0, R18, 0x2, RZ ;  /* 0x0000000212007819 */ /* 0x000fc400000006ff */
[----:B------:R-:W-:-:S04]  /*1a340*/  ISETP.NE.OR P1, PT, RZ, c[0x0][0x1ec], P2 ;  /* 0x00007b00ff007a0c */ /* 0x000fc80001725670 */
[----:B------:R-:W-:Y:S01]  /*1a350*/  ISETP.NE.OR P1, PT, R13, UR5, P1 ;  /* 0x000000050d007c0c */ /* 0x000fe20008f25670 */
[----:B--2---:R-:W-:Y:S02]  /*1a360*/  IMAD R4, R3, c[0x0][0x1d8], RZ ;  /* 0x0000760003047a24 */ /* 0x004fe400078e02ff */
[--C-:B-----5:R-:W-:Y:S02]  /*1a370*/  IMAD R3, R25, c[0x0][0x1d8], R15.reuse ;  /* 0x0000760019037a24 */ /* 0x120fe400078e020f */
[----:B------:R-:W-:Y:S02]  /*1a380*/  IMAD R19, R4, c[0x0][0x1d0], R15 ;  /* 0x0000740004137a24 */ /* 0x000fe400078e020f */
[--C-:B------:R-:W-:Y:S01]  /*1a390*/  IMAD R12, R3, UR6, R0.reuse ;  /* 0x00000006030c7c24 */ /* 0x100fe2000f8e0200 */
[----:B------:R-:W-:Y:S01]  /*1a3a0*/  CS2R R4, SRZ ;  /* 0x0000000000047805 */ /* 0x000fe2000001ff00 */
[----:B------:R-:W-:-:S03]  /*1a3b0*/  IMAD R19, R19, UR6, R0 ;  /* 0x0000000613137c24 */ /* 0x000fc6000f8e0200 */
[----:B------:R-:W-:Y:S02]  /*1a3c0*/  SHF.R.S32.HI R14, RZ, 0x1f, R12 ;  /* 0x0000001fff0e7819 */ /* 0x000fe4000001140c */
[----:B------:R-:W-:Y:S01]  /*1a3d0*/  SHF.R.S32.HI R20, RZ, 0x1f, R19 ;  /* 0x0000001fff147819 */ /* 0x000fe20000011413 */
[----:B------:R-:W-:Y:S05]  /*1a3e0*/  @P1 BRA `(.L_x_1461) ;  /* 0x000000a000001947 */ /* 0x000fea0003800000 */
[----:B------:R-:W-:Y:S01]  /*1a3f0*/  ISETP.NE.U32.AND P1, PT, RZ, c[0x0][0x190], PT ;  /* 0x00006400ff007a0c */ /* 0x000fe20003f25070 */
[----:B------:R-:W-:Y:S01]  /*1a400*/  CS2R R6, SRZ ;  /* 0x0000000000067805 */ /* 0x000fe2000001ff00 */
[----:B------:R-:W-:Y:S02]  /*1a410*/  CS2R R4, SRZ ;  /* 0x0000000000047805 */ /* 0x000fe4000001ff00 */
[----:B------:R-:W-:-:S13]  /*1a420*/  ISETP.NE.AND.EX P1, PT, RZ, c[0x0][0x194], PT, P1 ;  /* 0x00006500ff007a0c */ /* 0x000fda0003f25310 */
[----:B------:R-:W-:Y:S05]  /*1a430*/  @!P1 BRA `(.L_x_1462) ;  /* 0x0000004000009947 */ /* 0x000fea0003800000 */
[----:B------:R-:W-:Y:S01]  /*1a440*/  MOV R5, 0x4 ;  /* 0x0000000400057802 */ /* 0x000fe20000000f00 */
[----:B------:R-:W-:-:S04]  /*1a450*/  IMAD R4, R15, 0xe0, R0 ;  /* 0x000000e00f047824 */ /* 0x000fc800078e0200 */
[----:B------:R-:W-:-:S06]  /*1a460*/  IMAD.WIDE R4, R4, R5, c[0x0][0x190] ;  /* 0x0000640004047625 */ /* 0x000fcc00078e0205 */
[----:B------:R-:W5:Y:S02]  /*1a470*/  LDG.E.128 R4, [R4.64] ;  /* 0x0000002404047981 */ /* 0x000f64000c1e1d00 */
.L_x_1462:
[----:B-----5:R0:W-:Y:S02]  /*1a480*/  STS.128 [R18.X16+0x440], R4 ;  /* 0x0004400412007388 */ /* 0x0201e4000000cc00 */
.L_x_1461:
[----:B------:R-:W-:Y:S05]  /*1a490*/  BSYNC B0 ;  /* 0x0000000000007941 */ /* 0x000fea0003800000 */
.L_x_1460:
[----:B------:R-:W-:Y:S01]  /*1a4a0*/  BAR.SYNC.DEFER_BLOCKING 0x0 ;  /* 0x0000000000007b1d */ /* 0x000fe20000010000 */
[----:B------:R-:W-:Y:S01]  /*1a4b0*/  IMAD.MOV.U32 R10, RZ, RZ, RZ ;  /* 0x000000ffff0a7224 */ /* 0x000fe200078e00ff */
[----:B------:R-:W-:-:S04]  /*1a4c0*/  CS2R R8, SRZ ;  /* 0x0000000000087805 */ /* 0x000fc8000001ff00 */
[----:B------:R-:W-:Y:S01]  /*1a4d0*/  BSSY B0, `(.L_x_1463) ;  /* 0x0000171000007945 */ /* 0x000fe20003800000 */
[----:B------:R-:W-:Y:S05]  /*1a4e0*/  @P2 BRA `(.L_x_1464) ;  /* 0x000016f000002947 */ /* 0x000fea0003800000 */
[----:B------:R-:W-:Y:S01]  /*1a4f0*/  IADD3 R21, R13, UR4, RZ ;  /* 0x000000040d157c10 */ /* 0x000fe2000fffe0ff */
[----:B------:R-:W-:Y:S01]  /*1a500*/  BSSY B1, `(.L_x_1465) ;  /* 0x0000092000017945 */ /* 0x000fe20003800000 */
[----:B------:R-:W-:Y:S01]  /*1a510*/  MOV R30, UR39 ;  /* 0x00000027001e7c02 */ /* 0x000fe20008000f00 */
[----:B------:R-:W-:Y:S02]  /*1a520*/  CS2R R10, SRZ ;  /* 0x00000000000a7805 */ /* 0x000fe4000001ff00 */
[----:B------:R-:W-:Y:S01]  /*1a530*/  IMAD R9, R21, 0xe0, RZ ;  /* 0x000000e015097824 */ /* 0x000fe200078e02ff */
[----:B------:R-:W-:-:S04]  /*1a540*/  IMNMX R30, R30, c[0x0][0x1d4], PT ;  /* 0x000075001e1e7a17 */ /* 0x000fc80003800200 */
[----:B------:R-:W-:-:S04]  /*1a550*/  IADD3 R8, P1, R12, R9, RZ ;  /* 0x000000090c087210 */ /* 0x000fc80007f3e0ff */
[----:B------:R-:W-:Y:S02]  /*1a560*/  LEA.HI.X.SX32 R9, R9, R14, 0x1, P1 ;  /* 0x0000000e09097211 */ /* 0x000fe400008f0eff */
[----:B------:R-:W-:Y:S02]  /*1a570*/  ISETP.GE.AND P1, PT, R21, R30, PT ;  /* 0x0000001e1500720c */ /* 0x000fe40003f26270 */
[----:B------:R-:W-:-:S04]  /*1a580*/  LEA R16, P3, R8, c[0x0][0x1a0], 0x2 ;  /* 0x0000680008107a11 */ /* 0x000fc800078610ff */
[----:B------:R-:W-:Y:S02]  /*1a590*/  LEA.HI.X R17, R8, c[0x0][0x1a4], R9, 0x2, P3 ;  /* 0x0000690008117a11 */ /* 0x000fe400018f1409 */
[----:B------:R-:W-:-:S05]  /*1a5a0*/  CS2R R8, SRZ ;  /* 0x0000000000087805 */ /* 0x000fca000001ff00 */
[----:B------:R-:W-:Y:S05]  /*1a5b0*/  @P1 BRA `(.L_x_1466) ;  /* 0x0000086000001947 */ /* 0x000fea0003800000 */
[----:B------:R-:W-:Y:S01]  /*1a5c0*/  ULDC UR6, c[0x0][0x1d4] ;  /* 0x0000750000067ab9 */ /* 0x000fe20000000800 */
[----:B------:R-:W-:Y:S01]  /*1a5d0*/  MOV R8, UR4 ;  /* 0x0000000400087c02 */ /* 0x000fe20008000f00 */
[----:B------:R-:W-:Y:S01]  /*1a5e0*/  UIADD3 UR5, -UR40, URZ, URZ ;  /* 0x0000003f28057290 */ /* 0x000fe2000fffe13f */
[----:B------:R-:W-:Y:S01]  /*1a5f0*/  HFMA2.MMA R27, -RZ, RZ, 0, 2.384185791015625e-07 ;  /* 0x00000004ff1b7435 */ /* 0x000fe200000001ff */
[----:B------:R-:W-:Y:S01]  /*1a600*/  ULOP3.LUT UR6, URZ, UR6, URZ, 0x33, !UPT ;  /* 0x000000063f067292 */ /* 0x000fe2000f8e333f */
[----:B------:R-:W-:Y:S01]  /*1a610*/  IADD3 R8, -R8, -0x2, -R13 ;  /* 0xfffffffe08087810 */ /* 0x000fe20007ffe90d */
[----:B------:R-:W-:Y:S01]  /*1a620*/  IMAD R9, R2, c[0x0][0x1d8], R15 ;  /* 0x0000760002097a24 */ /* 0x000fe200078e020f */
[----:B------:R-:W-:Y:S01]  /*1a630*/  BSSY B2, `(.L_x_1467) ;  /* 0x000002e000027945 */ /* 0x000fe20003800000 */
[----:B------:R-:W-:Y:S01]  /*1a640*/  UISETP.LT.AND UP0, UPT, UR6, UR5, UPT ;  /* 0x000000050600728c */ /* 0x000fe2000bf01270 */
[----:B------:R-:W-:Y:S01]  /*1a650*/  MOV R31, R21 ;  /* 0x00000015001f7202 */ /* 0x000fe20000000f00 */
[----:B------:R-:W-:Y:S01]  /*1a660*/  IMAD R26, R9, 0xe0, R0 ;  /* 0x000000e0091a7824 */ /* 0x000fe200078e0200 */
[----:B------:R-:W-:Y:S01]  /*1a670*/  CS2R R10, SRZ ;  /* 0x00000000000a7805 */ /* 0x000fe2000001ff00 */
[----:B------:R-:W-:-:S02]  /*1a680*/  USEL UR5, UR6, UR5, !UP0 ;  /* 0x0000000506057287 */ /* 0x000fc4000c000000 */
[----:B------:R-:W-:-:S04]  /*1a690*/  IMAD.WIDE R26, R26, R27, c[0x0][0x238] ;  /* 0x00008e001a1a7625 */ /* 0x000fc800078e021b */
[----:B------:R-:W-:Y:S02]  /*1a6a0*/  IADD3 R22, R8, -UR5, RZ ;  /* 0x8000000508167c10 */ /* 0x000fe4000fffe0ff */
[----:B------:R-:W-:Y:S02]  /*1a6b0*/  CS2R R8, SRZ ;  /* 0x0000000000087805 */ /* 0x000fe4000001ff00 */
[----:B------:R-:W-:-:S13]  /*1a6c0*/  LOP3.LUT P1, RZ, R22, 0x4, RZ, 0xc0, !PT ;  /* 0x0000000416ff7812 */ /* 0x000fda000782c0ff */
[----:B------:R-:W-:Y:S05]  /*1a6d0*/  @P1 BRA `(.L_x_1468) ;  /* 0x0000023000001947 */ /* 0x000fea0003800000 */
[----:B------:R-:W-:Y:S01]  /*1a6e0*/  IMAD R10, R25, c[0x0][0x1d4], RZ ;  /* 0x00007500190a7a24 */ /* 0x000fe200078e02ff */
[----:B------:R-:W-:Y:S01]  /*1a6f0*/  SHF.R.S32.HI R8, RZ, 0x1f, R21 ;  /* 0x0000001fff087819 */ /* 0x000fe20000011415 */
[----:B------:R1:W2:Y:S03]  /*1a700*/  LDS R23, [R13.X4+0x840] ;  /* 0x000840000d177984 */ /* 0x0002a60000004800 */
[----:B------:R-:W-:-:S04]  /*1a710*/  IADD3 R9, P1, R10, R21, RZ ;  /* 0x000000150a097210 */ /* 0x000fc80007f3e0ff */
[----:B------:R-:W-:Y:S02]  /*1a720*/  LEA.HI.X.SX32 R10, R10, R8, 0x1, P1 ;  /* 0x000000080a0a7211 */ /* 0x000fe400008f0eff */
[----:B------:R-:W-:-:S04]  /*1a730*/  LEA R8, P1, R9, c[0x0][0x1a8], 0x2 ;  /* 0x00006a0009087a11 */ /* 0x000fc800078210ff */
[----:B------:R-:W-:-:S05]  /*1a740*/  LEA.HI.X R9, R9, c[0x0][0x1ac], R10, 0x2, P1 ;  /* 0x00006b0009097a11 */ /* 0x000fca00008f140a */
[----:B------:R-:W4:Y:S02]  /*1a750*/  LDG.E R8, [R8.64] ;  /* 0x0000002408087981 */ /* 0x000f24000c1e1900 */
[----:B----4-:R-:W-:-:S04]  /*1a760*/  IMAD R10, R8, c[0x0][0x1d8], RZ ;  /* 0x00007600080a7a24 */ /* 0x010fc800078e02ff */
[----:B------:R-:W-:-:S04]  /*1a770*/  IMAD R10, R10, c[0x0][0x1d4], R21 ;  /* 0x000075000a0a7a24 */ /* 0x000fc800078e0215 */
[----:B------:R-:W-:-:S05]  /*1a780*/  IMAD R10, R10, 0xe0, RZ ;  /* 0x000000e00a0a7824 */ /* 0x000fca00078e02ff */
[----:B------:R-:W-:-:S04]  /*1a790*/  IADD3 R11, P1, R19, R10, RZ ;  /* 0x0000000a130b7210 */ /* 0x000fc80007f3e0ff */
[----:B------:R-:W-:Y:S02]  /*1a7a0*/  LEA.HI.X.SX32 R24, R10, R20, 0x1, P1 ;  /* 0x000000140a187211 */ /* 0x000fe400008f0eff */
[----:B------:R-:W-:-:S04]  /*1a7b0*/  LEA R10, P1, R11, c[0x0][0x1a0], 0x2 ;  /* 0x000068000b0a7a11 */ /* 0x000fc800078210ff */
[----:B------:R-:W-:-:S05]  /*1a7c0*/  LEA.HI.X R11, R11, c[0x0][0x1a4], R24, 0x2, P1 ;  /* 0x000069000b0b7a11 */ /* 0x000fca00008f1418 */
[----:B------:R1:W5:Y:S01]  /*1a7d0*/  LDG.E.128 R32, [R10.64] ;  /* 0x000000240a207981 */ /* 0x000362000c1e1d00 */
[----:B------:R-:W-:-:S13]  /*1a7e0*/  ISETP.NE.AND P1, PT, RZ, c[0x0][0x1ec], PT ;  /* 0x00007b00ff007a0c */ /* 0x000fda0003f25270 */
[----:B------:R-:W-:Y:S05]  /*1a7f0*/  @P1 BRA `(.L_x_1469) ;  /* 0x000000c000001947 */ /* 0x000fea0003800000 */
[----:B-12---:R-:W-:Y:S01]  /*1a800*/  ISETP.NE.AND P4, PT, R248, RZ, PT ;  /* 0x000000fff800720c */ /* 0x006fe20003f85270 */
[----:B------:R-:W1:-:S12]  /*1a810*/  LDS.128 R8, [R18.X16+0x440] ;  /* 0x0004400012087984 */ /* 0x000e58000000cc00 */
[----:B------:R-:W2:Y:S01]  /*1a820*/  @P4 LDG.E.128 R36, [R26.64] ;  /* 0x000000241a244981 */ /* 0x000ea2000c1e1d00 */
[----:B-1---5:R-:W-:Y:S02]  /*1a830*/  FADD.FTZ R32, R32, R8 ;  /* 0x0000000820207221 */ /* 0x022fe40000010000 */
[----:B------:R-:W-:Y:S02]  /*1a840*/  FADD.FTZ R33, R33, R9 ;  /* 0x0000000921217221 */ /* 0x000fe40000010000 */
[----:B------:R-:W-:Y:S02]  /*1a850*/  FADD.FTZ R34, R34, R10 ;  /* 0x0000000a22227221 */ /* 0x000fe40000010000 */
[----:B------:R-:W-:Y:S02]  /*1a860*/  FADD.FTZ R35, R35, R11 ;  /* 0x0000000b23237221 */ /* 0x000fe40000010000 */
[----:B--2---:R-:W-:Y:S02]  /*1a870*/  @P4 FMUL.FTZ R32, R32, R36 ;  /* 0x0000002420204220 */ /* 0x004fe40000410000 */
[----:B------:R-:W-:-:S02]  /*1a880*/  @P4 FMUL.FTZ R33, R33, R37 ;  /* 0x0000002521214220 */ /* 0x000fc40000410000 */
[----:B------:R-:W-:Y:S02]  /*1a890*/  @P4 FMUL.FTZ R34, R34, R38 ;  /* 0x0000002622224220 */ /* 0x000fe40000410000 */
[----:B------:R-:W-:-:S05]  /*1a8a0*/  @P4 FMUL.FTZ R35, R35, R39 ;  /* 0x0000002723234220 */ /* 0x000fca0000410000 */
[----:B------:R1:W-:Y:S02]  /*1a8b0*/  STG.E.128 [R16.64], R32 ;  /* 0x0000002010007986 */ /* 0x0003e4000c101d24 */
.L_x_1469:
[----:B-12--5:R-:W-:Y:S01]  /*1a8c0*/  FFMA.FTZ R8, R23, R32, RZ ;  /* 0x0000002017087223 */ /* 0x026fe200000100ff */
[----:B------:R-:W-:Y:S01]  /*1a8d0*/  IADD3 R31, R21, 0x4, RZ ;  /* 0x00000004151f7810 */ /* 0x000fe20007ffe0ff */
[C---:B------:R-:W-:Y:S02]  /*1a8e0*/  FFMA.FTZ R9, R23.reuse, R33, RZ ;  /* 0x0000002117097223 */ /* 0x040fe400000100ff */
[C---:B------:R-:W-:Y:S02]  /*1a8f0*/  FFMA.FTZ R10, R23.reuse, R34, RZ ;  /* 0x00000022170a7223 */ /* 0x040fe400000100ff */
[----:B------:R-:W-:Y:S02]  /*1a900*/  FFMA.FTZ R11, R23, R35, RZ ;  /* 0x00000023170b7223 */ /* 0x000fe400000100ff */
.L_x_1468:
[----:B------:R-:W-:Y:S05]  /*1a910*/  BSYNC B2 ;  /* 0x0000000000027941 */ /* 0x000fea0003800000 */
.L_x_1467:
[----:B------:R-:W-:-:S13]  /*1a920*/  LOP3.LUT P1, RZ, R22, 0xfffffffc, RZ, 0xc0, !PT ;  /* 0xfffffffc16ff7812 */ /* 0x000fda000782c0ff */
[----:B------:R-:W-:Y:S05]  /*1a930*/  @!P1 BRA `(.L_x_1466) ;  /* 0x000004e000009947 */ /* 0x000fea0003800000 */
[----:B------:R-:W-:Y:S01]  /*1a940*/  IMAD R28, R25, c[0x0][0x1d4], RZ ;  /* 0x00007500191c7a24 */ /* 0x000fe200078e02ff */
[C---:B------:R-:W-:Y:S01]  /*1a950*/  LEA R22, R31.reuse, 0x10, 0x2 ;  /* 0x000000101f167811 */ /* 0x040fe200078e10ff */
[----:B------:R-:W-:Y:S01]  /*1a960*/  IMAD.MOV.U32 R29, RZ, RZ, c[0x0][0x1d8] ;  /* 0x00007600ff1d7624 */ /* 0x000fe200078e00ff */
[----:B------:R-:W-:Y:S01]  /*1a970*/  MOV R23, UR4 ;  /* 0x0000000400177c02 */ /* 0x000fe20008000f00 */
[----:B------:R-:W-:Y:S01]  /*1a980*/  IMAD R33, R31, 0xe0, RZ ;  /* 0x000000e01f217824 */ /* 0x000fe200078e02ff */
[----:B------:R-:W-:Y:S02]  /*1a990*/  SHF.R.S32.HI R24, RZ, 0x1f, R31 ;  /* 0x0000001fff187819 */ /* 0x000fe4000001141f */
[C---:B------:R-:W-:Y:S01]  /*1a9a0*/  IADD3 R25, P1, R28.reuse, R31, RZ ;  /* 0x0000001f1c197210 */ /* 0x040fe20007f3e0ff */
[----:B------:R-:W-:Y:S02]  /*1a9b0*/  IMAD R23, R23, -0x4, R22 ;  /* 0xfffffffc17177824 */ /* 0x000fe400078e0216 */
[----:B------:R-:W-:Y:S01]  /*1a9c0*/  IMAD R22, R29, c[0x0][0x1d4], RZ ;  /* 0x000075001d167a24 */ /* 0x000fe200078e02ff */
[----:B------:R-:W-:-:S02]  /*1a9d0*/  LEA.HI.X.SX32 R28, R28, R24, 0x1, P1 ;  /* 0x000000181c1c7211 */ /* 0x000fc400008f0eff */
[C---:B------:R-:W-:Y:S01]  /*1a9e0*/  LEA R24, P3, R25.reuse, c[0x0][0x1a8], 0x2 ;  /* 0x00006a0019187a11 */ /* 0x040fe200078610ff */
[----:B------:R-:W-:Y:S01]  /*1a9f0*/  IMAD R32, R22, 0xe0, RZ ;  /* 0x000000e016207824 */ /* 0x000fe200078e02ff */
[----:B------:R-:W-:Y:S02]  /*1aa00*/  ISETP.NE.AND P1, PT, RZ, c[0x0][0x1ec], PT ;  /* 0x00007b00ff007a0c */ /* 0x000fe40003f25270 */
[----:B------:R-:W-:Y:S02]  /*1aa10*/  LEA.HI.X R25, R25, c[0x0][0x1ac], R28, 0x2, P3 ;  /* 0x00006b0019197a11 */ /* 0x000fe400018f141c */
[----:B------:R-:W-:Y:S02]  /*1aa20*/  IADD3 R34, R23, 0x840, RZ ;  /* 0x0000084017227810 */ /* 0x000fe40007ffe0ff */
.L_x_1472:
[----:B------:R-:W-:Y:S02]  /*1aa30*/  MOV R22, R24 ;  /* 0x0000001800167202 */ /* 0x000fe40000000f00 */
[----:B------:R-:W-:Y:S02]  /*1aa40*/  MOV R23, R25 ;  /* 0x0000001900177202 */ /* 0x000fe40000000f00 */
[----:B------:R-:W-:-:S03]  /*1aa50*/  ISETP.NE.AND P5, PT, R248, RZ, PT ;  /* 0x000000fff800720c */ /* 0x000fc60003fa5270 */
[----:B------:R-:W2:Y:S01]  /*1aa60*/  LDG.E R24, [R22.64] ;  /* 0x0000002416187981 */ /* 0x000ea2000c1e1900 */
[----:B------:R-:W-:-:S04]  /*1aa70*/  IADD3 R25, P4, R12, R33, RZ ;  /* 0x000000210c197210 */ /* 0x000fc80007f9e0ff */
[----:B------:R-:W-:Y:S02]  /*1aa80*/  LEA.HI.X.SX32 R36, R33, R14, 0x1, P4 ;  /* 0x0000000e21247211 */ /* 0x000fe400020f0eff */
[----:B-1----:R-:W-:-:S04]  /*1aa90*/  LEA R28, P4, R25, c[0x0][0x1a0], 0x2 ;  /* 0x00006800191c7a11 */ /* 0x002fc800078810ff */
[----:B------:R-:W-:Y:S01]  /*1aaa0*/  LEA.HI.X R29, R25, c[0x0][0x1a4], R36, 0x2, P4 ;  /* 0x00006900191d7a11 */ /* 0x000fe200020f1424 */
[----:B--2---:R-:W-:-:S05]  /*1aab0*/  IMAD R24, R32, R24, R33 ;  /* 0x0000001820187224 */ /* 0x004fca00078e0221 */
[----:B------:R-:W-:-:S04]  /*1aac0*/  IADD3 R35, P3, R19, R24, RZ ;  /* 0x0000001813237210 */ /* 0x000fc80007f7e0ff */
[----:B------:R-:W-:Y:S02]  /*1aad0*/  LEA.HI.X.SX32 R38, R24, R20, 0x1, P3 ;  /* 0x0000001418267211 */ /* 0x000fe400018f0eff */
[----:B------:R-:W-:-:S04]  /*1aae0*/  LEA R24, P3, R35, c[0x0][0x1a0], 0x2 ;  /* 0x0000680023187a11 */ /* 0x000fc800078610ff */
[----:B------:R-:W-:-:S05]  /*1aaf0*/  LEA.HI.X R25, R35, c[0x0][0x1a4], R38, 0x2, P3 ;  /* 0x0000690023197a11 */ /* 0x000fca00018f1426 */
[----:B------:R1:W5:Y:S01]  /*1ab00*/  LDG.E.128 R36, [R24.64] ;  /* 0x0000002418247981 */ /* 0x000362000c1e1d00 */
[----:B------:R-:W-:Y:S05]  /*1ab10*/  @P1 BRA `(.L_x_1470) ;  /* 0x000000b000001947 */ /* 0x000fea0003800000 */
[----:B------:R-:W2:Y:S04]  /*1ab20*/  @P5 LDG.E.128 R44, [R26.64] ;  /* 0x000000241a2c5981 */ /* 0x000ea8000c1e1d00 */
[----:B------:R-:W4:Y:S02]  /*1ab30*/  LDS.128 R40, [R18.X16+0x440] ;  /* 0x0004400012287984 */ /* 0x000f24000000cc00 */
[----:B----45:R-:W-:Y:S02]  /*1ab40*/  FADD.FTZ R36, R36, R40 ;  /* 0x0000002824247221 */ /* 0x030fe40000010000 */
[----:B------:R-:W-:Y:S02]  /*1ab50*/  FADD.FTZ R37, R37, R41 ;  /* 0x0000002925257221 */ /* 0x000fe40000010000 */
[----:B------:R-:W-:-:S02]  /*1ab60*/  FADD.FTZ R38, R38, R42 ;  /* 0x0000002a26267221 */ /* 0x000fc40000010000 */
[----:B------:R-:W-:Y:S02]  /*1ab70*/  FADD.FTZ R39, R39, R43 ;  /* 0x0000002b27277221 */ /* 0x000fe40000010000 */
[----:B--2---:R-:W-:Y:S02]  /*1ab80*/  @P5 FMUL.FTZ R36, R36, R44 ;  /* 0x0000002c24245220 */ /* 0x004fe40000410000 */
[----:B------:R-:W-:Y:S02]  /*1ab90*/  @P5 FMUL.FTZ R37, R37, R45 ;  /* 0x0000002d25255220 */ /* 0x000fe40000410000 */
[----:B------:R-:W-:Y:S02]  /*1aba0*/  @P5 FMUL.FTZ R38, R38, R46 ;  /* 0x0000002e26265220 */ /* 0x000fe40000410000 */
[----:B------:R-:W-:-:S05]  /*1abb0*/  @P5 FMUL.FTZ R39, R39, R47 ;  /* 0x0000002f27275220 */ /* 0x000fca0000410000 */
[----:B------:R2:W-:Y:S02]  /*1abc0*/  STG.E.128 [R28.64], R36 ;  /* 0x000000241c007986 */ /* 0x0005e4000c101d24 */
.L_x_1470:
[----:B-1----:R-:W4:Y:S04]  /*1abd0*/  LDG.E R24, [R22.64+0x10] ;  /* 0x0000102416187981 */ /* 0x002f28000c1e1900 */
[----:B------:R-:W1:Y:S01]  /*1abe0*/  LDS R35, [R34+-0x10] ;  /* 0xfffff00022237984 */ /* 0x000e620000000800 */
[----:B----4-:R-:W-:-:S05]  /*1abf0*/  IMAD R24, R32, R24, R33 ;  /* 0x0000001820187224 */ /* 0x010fca00078e0221 */
[----:B------:R-:W-:-:S04]  /*1ac00*/  IADD3 R24, R24, 0x380, RZ ;  /* 0x0000038018187810 */ /* 0x000fc80007ffe0ff */
[----:B------:R-:W-:-:S04]  /*1ac10*/  IADD3 R25, P3, R19, R24, RZ ;  /* 0x0000001813197210 */ /* 0x000fc80007f7e0ff */
[----:B------:R-:W-:Y:S02]  /*1ac20*/  LEA.HI.X.SX32 R40, R24, R20, 0x1, P3 ;  /* 0x0000001418287211 */ /* 0x000fe400018f0eff */
[----:B------:R-:W-:-:S04]  /*1ac30*/  LEA R24, P3, R25, c[0x0][0x1a0], 0x2 ;  /* 0x0000680019187a11 */ /* 0x000fc800078610ff */
[----:B------:R-:W-:-:S05]  /*1ac40*/  LEA.HI.X R25, R25, c[0x0][0x1a4], R40, 0x2, P3 ;  /* 0x0000690019197a11 */ /* 0x000fca00018f1428 */
[----:B------:R4:W5:Y:S02]  /*1ac50*/  LDG.E.128 R40, [R24.64] ;  /* 0x0000002418287981 */ /* 0x000964000c1e1d00 */
[C---:B-12--5:R-:W-:Y:S02]  /*1ac60*/  FFMA.FTZ R36, R35.reuse, R36, R8 ;  /* 0x0000002423247223 */ /* 0x066fe40000010008 */
[C---:B------:R-:W-:Y:S02]  /*1ac70*/  FFMA.FTZ R44, R35.reuse, R37, R9 ;  /* 0x00000025232c7223 */ /* 0x040fe40000010009 */
[C---:B------:R-:W-:Y:S02]  /*1ac80*/  FFMA.FTZ R38, R35.reuse, R38, R10 ;  /* 0x0000002623267223 */ /* 0x040fe4000001000a */
[----:B------:R-:W-:Y:S01]  /*1ac90*/  FFMA.FTZ R46, R35, R39, R11 ;  /* 0x00000027232e7223 */ /* 0x000fe2000001000b */
[----:B------:R-:W-:Y:S05]  /*1aca0*/  @P1 BRA `(.L_x_1471) ;  /* 0x000000b000001947 */ /* 0x000fea0003800000 */
[----:B------:R-:W2:Y:S04]  /*1acb0*/  @P5 LDG.E.128 R8, [R26.64] ;  /* 0x000000241a085981 */ /* 0x000ea8000c1e1d00 */
[----:B------:R-:W1:Y:S02]  /*1acc0*/  LDS.128 R48, [R18.X16+0x440] ;  /* 0x0004400012307984 */ /* 0x000e64000000cc00 */
[----:B-1----:R-:W-:-:S02]  /*1acd0*/  FADD.FTZ R40, R48, R40 ;  /* 0x0000002830287221 */ /* 0x002fc40000010000 */
[----:B------:R-:W-:Y:S02]  /*1ace0*/  FADD.FTZ R41, R49, R41 ;  /* 0x0000002931297221 */ /* 0x000fe40000010000 */
[----:B------:R-:W-:Y:S02]  /*1acf0*/  FADD.FTZ R42, R50, R42 ;  /* 0x0000002a322a7221 */ /* 0x000fe40000010000 */
[----:B------:R-:W-:Y:S02]  /*1ad00*/  FADD.FTZ R43, R51, R43 ;  /* 0x0000002b332b7221 */ /* 0x000fe40000010000 */
[----:B--2---:R-:W-:Y:S02]  /*1ad10*/  @P5 FMUL.FTZ R40, R40, R8 ;  /* 0x0000000828285220 */ /* 0x004fe40000410000 */
[----:B------:R-:W-:Y:S02]  /*1ad20*/  @P5 FMUL.FTZ R41, R41, R9 ;  /* 0x0000000929295220 */ /* 0x000fe40000410000 */
[----:B------:R-:W-:-:S02]  /*1ad30*/  @P5 FMUL.FTZ R42, R42, R10 ;  /* 0x0000000a2a2a5220 */ /* 0x000fc40000410000 */
[----:B------:R-:W-:-:S05]  /*1ad40*/  @P5 FMUL.FTZ R43, R43, R11 ;  /* 0x0000000b2b2b5220 */ /* 0x000fca0000410000 */
[----:B------:R1:W-:Y:S02]  /*1ad50*/  STG.E.128 [R28.64+0xe00], R40 ;  /* 0x000e00281c007986 */ /* 0x0003e4000c101d24 */
.L_x_1471:
[----:B------:R2:W5:Y:S01]  /*1ad60*/  LDS R11, [R34] ;  /* 0x00000000220b7984 */ /* 0x0005620000000800 */
[----:B----4-:R-:W-:Y:S02]  /*1ad70*/  IADD3 R24, P3, R22, 0x20, RZ ;  /* 0x0000002016187810 */ /* 0x010fe40007f7e0ff */
[----:B------:R-:W-:Y:S02]  /*1ad80*/  IADD3 R31, R31, 0x8, RZ ;  /* 0x000000081f1f7810 */ /* 0x000fe40007ffe0ff */
[----:B------:R-:W-:Y:S02]  /*1ad90*/  IADD3.X R25, RZ, R23, RZ, P3, !PT ;  /* 0x00000017ff197210 */ /* 0x000fe40001ffe4ff */
[----:B------:R-:W-:Y:S02]  /*1ada0*/  ISETP.GE.AND P3, PT, R31, R30, PT ;  /* 0x0000001e1f00720c */ /* 0x000fe40003f66270 */
[----:B------:R-:W-:Y:S02]  /*1adb0*/  IADD3 R33, R33, 0x700, RZ ;  /* 0x0000070021217810 */ /* 0x000fe40007ffe0ff */
[----:B--2---:R-:W-:Y:S01]  /*1adc0*/  IADD3 R34, R34, 0x20, RZ ;  /* 0x0000002022227810 */ /* 0x004fe20007ffe0ff */
[----:B-----5:R-:W-:-:S02]  /*1add0*/  FFMA.FTZ R8, R11, R40, R36 ;  /* 0x000000280b087223 */ /* 0x020fc40000010024 */
[C---:B------:R-:W-:Y:S02]  /*1ade0*/  FFMA.FTZ R9, R11.reuse, R41, R44 ;  /* 0x000000290b097223 */ /* 0x040fe4000001002c */
[C---:B------:R-:W-:Y:S02]  /*1adf0*/  FFMA.FTZ R10, R11.reuse, R42, R38 ;  /* 0x0000002a0b0a7223 */ /* 0x040fe40000010026 */
[----:B------:R-:W-:Y:S02]  /*1ae00*/  FFMA.FTZ R11, R11, R43, R46 ;  /* 0x0000002b0b0b7223 */ /* 0x000fe4000001002e */
[----:B------:R-:W-:Y:S05]  /*1ae10*/  @!P3 BRA `(.L_x_1472) ;  /* 0xfffffc100000b947 */ /* 0x000fea000383ffff */
.L_x_1466:
[----:B------:R-:W-:Y:S05]  /*1ae20*/  BSYNC B1 ;  /* 0x0000000000017941 */ /* 0x000fea0003800000 */
.L_x_1465:
[----:B------:R-:W-:-:S13]  /*1ae30*/  ISETP.GE.AND P1, PT, R21, UR39, PT ;  /* 0x0000002715007c0c */ /* 0x000fda000bf26270 */
[----:B------:R-:W-:Y:S05]  /*1ae40*/  @P1 BRA `(.L_x_1464) ;  /* 0x00000d9000001947 */ /* 0x000fea0003800000 */
[----:B------:R-:W-:Y:S01]  /*1ae50*/  MOV R22, UR40 ;  /* 0x0000002800167c02 */ /* 0x000fe20008000f00 */
[----:B------:R-:W-:Y:S01]  /*1ae60*/  IMAD R23, R2, c[0x0][0x1d8], R15 ;  /* 0x0000760002177a24 */ /* 0x000fe200078e020f */
[----:B------:R-:W-:Y:S02]  /*1ae70*/  BSSY B1, `(.L_x_1473) ;  /* 0x0000047000017945 */ /* 0x000fe40003800000 */
[----:B------:R-:W-:Y:S01]  /*1ae80*/  IADD3 R22, -R13, -0x2, R22 ;  /* 0xfffffffe0d167810 */ /* 0x000fe20007ffe116 */
[----:B------:R-:W-:-:S03]  /*1ae90*/  IMAD R23, R23, 0xe0, R0 ;  /* 0x000000e017177824 */ /* 0x000fc600078e0200 */
[----:B-1----:R-:W-:Y:S01]  /*1aea0*/  IADD3 R28, R22, -UR4, RZ ;  /* 0x80000004161c7c10 */ /* 0x002fe2000fffe0ff */
[----:B------:R-:W-:-:S03]  /*1aeb0*/  HFMA2.MMA R22, -RZ, RZ, 0, 2.384185791015625e-07 ;  /* 0x00000004ff167435 */ /* 0x000fc600000001ff */
[----:B------:R-:W-:-:S07]  /*1aec0*/  LOP3.LUT P1, RZ, R28, 0x4, RZ, 0xc0, !PT ;  /* 0x000000041cff7812 */ /* 0x000fce000782c0ff */
[----:B------:R-:W-:-:S06]  /*1aed0*/  IMAD.WIDE R22, R23, R22, c[0x0][0x238] ;  /* 0x00008e0017167625 */ /* 0x000fcc00078e0216 */
        /* <DEDUP_REMOVED lines=14> */
[----:B------:R-:W-:Y:S01]  /*1afc0*/  IMAD R31, R24, R27, RZ ;  /* 0x0000001b181f7224 */ /* 0x000fe200078e02ff */
[----:B------:R-:W-:-:S05]  /*1afd0*/  MOV R24, RZ ;  /* 0x000000ff00187202 */ /* 0x000fca0000000f00 */
[----:B------:R-:W-:Y:S01]  /*1afe0*/  IMAD.HI.U32 R24, R25, R31, R24 ;  /* 0x0000001f19187227 */ /* 0x000fe200078e0018 */
[----:B------:R-:W-:-:S05]  /*1aff0*/  MOV R25, R30 ;  /* 0x0000001e00197202 */ /* 0x000fca0000000f00 */
[----:B------:R-:W-:-:S05]  /*1b000*/  IMAD.HI.U32 R24, R24, R25, RZ ;  /* 0x0000001918187227 */ /* 0x000fca00078e00ff */
[----:B------:R-:W-:-:S05]  /*1b010*/  IADD3 R24, -R24, RZ, RZ ;  /* 0x000000ff18187210 */ /* 0x000fca0007ffe1ff */
[----:B------:R-:W-:-:S05]  /*1b020*/  IMAD R24, R27, R24, R25 ;  /* 0x000000181b187224 */ /* 0x000fca00078e0219 */
[----:B------:R-:W-:-:S13]  /*1b030*/  ISETP.GT.U32.AND P1, PT, R27, R24, PT ;  /* 0x000000181b00720c */ /* 0x000fda0003f24070 */
[----:B------:R-:W-:-:S04]  /*1b040*/  @!P1 IADD3 R24, R24, -R27, RZ ;  /* 0x8000001b18189210 */ /* 0x000fc80007ffe0ff */
[----:B------:R-:W-:-:S13]  /*1b050*/  ISETP.GT.U32.AND P1, PT, R27, R24, PT ;  /* 0x000000181b00720c */ /* 0x000fda0003f24070 */
[----:B------:R-:W-:Y:S01]  /*1b060*/  @!P1 IADD3 R24, R24, -R27, RZ ;  /* 0x8000001b18189210 */ /* 0x000fe20007ffe0ff */
[----:B-1----:R-:W-:-:S04]  /*1b070*/  IMAD R27, R35, c[0x0][0x1d4], RZ ;  /* 0x00007500231b7a24 */ /* 0x002fc800078e02ff */
[----:B------:R-:W-:-:S05]  /*1b080*/  IMAD.MOV.U32 R26, RZ, RZ, R24 ;  /* 0x000000ffff1a7224 */ /* 0x000fca00078e0018 */
[----:B------:R-:W-:Y:S02]  /*1b090*/  @!P3 IADD3 R26, -R26, RZ, RZ ;  /* 0x000000ff1a1ab210 */ /* 0x000fe40007ffe1ff */
        /* <DEDUP_REMOVED lines=14> */
[----:B------:R1:W2:Y:S04]  /*1b180*/  LDS R29, [R13.X4+0x840] ;  /* 0x000840000d1d7984 */ /* 0x0002a80000004800 */
[----:B------:R1:W5:Y:S01]  /*1b190*/  LDG.E.128 R32, [R26.64] ;  /* 0x000000241a207981 */ /* 0x000362000c1e1d00 */
[----:B------:R-:W-:-:S13]  /*1b1a0*/  ISETP.NE.AND P1, PT, RZ, c[0x0][0x1ec], PT ;  /* 0x00007b00ff007a0c */ /* 0x000fda0003f25270 */
[----:B------:R-:W-:Y:S05]  /*1b1b0*/  @P1 BRA `(.L_x_1477) ;  /* 0x000000c000001947 */ /* 0x000fea0003800000 */
[----:B-1----:R-:W-:Y:S01]  /*1b1c0*/  ISETP.NE.AND P5, PT, R248, RZ, PT ;  /* 0x000000fff800720c */ /* 0x002fe20003fa5270 */
[----:B------:R-:W1:-:S12]  /*1b1d0*/  LDS.128 R36, [R18.X16+0x440] ;  /* 0x0004400012247984 */ /* 0x000e58000000cc00 */
[----:B------:R-:W4:Y:S01]  /*1b1e0*/  @P5 LDG.E.128 R24, [R22.64] ;  /* 0x0000002416185981 */ /* 0x000f22000c1e1d00 */
[----:B-1---5:R-:W-:Y:S02]  /*1b1f0*/  FADD.FTZ R32, R36, R32 ;  /* 0x0000002024207221 */ /* 0x022fe40000010000 */
[----:B------:R-:W-:Y:S02]  /*1b200*/  FADD.FTZ R33, R37, R33 ;  /* 0x0000002125217221 */ /* 0x000fe40000010000 */
[----:B------:R-:W-:Y:S02]  /*1b210*/  FADD.FTZ R34, R38, R34 ;  /* 0x0000002226227221 */ /* 0x000fe40000010000 */
[----:B------:R-:W-:Y:S02]  /*1b220*/  FADD.FTZ R35, R39, R35 ;  /* 0x0000002327237221 */ /* 0x000fe40000010000 */
[----:B----4-:R-:W-:Y:S02]  /*1b230*/  @P5 FMUL.FTZ R32, R32, R24 ;  /* 0x0000001820205220 */ /* 0x010fe40000410000 */
[----:B------:R-:W-:-:S02]  /*1b240*/  @P5 FMUL.FTZ R33, R33, R25 ;  /* 0x0000001921215220 */ /* 0x000fc40000410000 */
[----:B------:R-:W-:Y:S02]  /*1b250*/  @P5 FMUL.FTZ R34, R34, R26 ;  /* 0x0000001a22225220 */ /* 0x000fe40000410000 */
[----:B------:R-:W-:-:S05]  /*1b260*/  @P5 FMUL.FTZ R35, R35, R27 ;  /* 0x0000001b23235220 */ /* 0x000fca0000410000 */
[----:B------:R1:W-:Y:S02]  /*1b270*/  STG.E.128 [R16.64], R32 ;  /* 0x0000002010007986 */ /* 0x0003e4000c101d24 */
.L_x_1477:
[C---:B-12--5:R-:W-:Y:S02]  /*1b280*/  FFMA.FTZ R8, R29.reuse, R32, R8 ;  /* 0x000000201d087223 */ /* 0x066fe40000010008 */
[C---:B------:R-:W-:Y:S02]  /*1b290*/  FFMA.FTZ R9, R29.reuse, R33, R9 ;  /* 0x000000211d097223 */ /* 0x040fe40000010009 */
[C---:B------:R-:W-:Y:S02]  /*1b2a0*/  FFMA.FTZ R10, R29.reuse, R34, R10 ;  /* 0x000000221d0a7223 */ /* 0x040fe4000001000a */
[----:B------:R-:W-:Y:S02]  /*1b2b0*/  FFMA.FTZ R11, R29, R35, R11 ;  /* 0x000000231d0b7223 */ /* 0x000fe4000001000b */
.L_x_1476:
[----:B------:R-:W-:Y:S05]  /*1b2c0*/  BSYNC B2 ;  /* 0x0000000000027941 */ /* 0x000fea0003800000 */
.L_x_1475:
[----:B------:R-:W-:Y:S02]  /*1b2d0*/  IADD3 R21, R21, 0x4, RZ ;  /* 0x0000000415157810 */ /* 0x000fe40007ffe0ff */
.L_x_1474:
[----:B------:R-:W-:Y:S05]  /*1b2e0*/  BSYNC B1 ;  /* 0x0000000000017941 */ /* 0x000fea0003800000 */
.L_x_1473:
[----:B------:R-:W-:-:S13]  /*1b2f0*/  LOP3.LUT P1, RZ, R28, 0xfffffffc, RZ, 0xc0, !PT ;  /* 0xfffffffc1cff7812 */ /* 0x000fda000782c0ff */
[----:B------:R-:W-:Y:S05]  /*1b300*/  @!P1 BRA `(.L_x_1464) ;  /* 0x000008d000009947 */ /* 0x000fea0003800000 */
[----:B------:R-:W-:Y:S01]  /*1b310*/  HFMA2.MMA R28, -RZ, RZ, 0, 1.33514404296875e-05 ;  /* 0x000000e0ff1c7435 */ /* 0x000fe200000001ff */
[----:B------:R-:W-:Y:S01]  /*1b320*/  USHF.L.U32 UR5, UR4, 0x2, URZ ;  /* 0x0000000204057899 */ /* 0x000fe2000800063f */
[----:B------:R-:W-:-:S05]  /*1b330*/  MOV R29, RZ ;  /* 0x000000ff001d7202 */ /* 0x000fca0000000f00 */
[----:B------:R-:W-:-:S03]  /*1b340*/  LEA R44, R21, -UR5, 0x2 ;  /* 0x80000005152c7c11 */ /* 0x000fc6000f8e10ff */
[----:B------:R-:W-:-:S05]  /*1b350*/  IMAD R28, R21, R28, 0x380 ;  /* 0x00000380151c7424 */ /* 0x000fca00078e021c */
.L_x_1484:
[----:B------:R-:W-:Y:S01]  /*1b360*/  IADD3 R17, R28, -0x380, RZ ;  /* 0xfffffc801c117810 */ /* 0x000fe20007ffe0ff */
[----:B------:R-:W-:Y:S01]  /*1b370*/  BSSY B1, `(.L_x_1478) ;  /* 0x0000042000017945 */ /* 0x000fe20003800000 */
[----:B------:R-:W-:Y:S02]  /*1b380*/  IADD3 R31, R44, R29, RZ ;  /* 0x0000001d2c1f7210 */ /* 0x000fe40007ffe0ff */
        /* <DEDUP_REMOVED lines=15> */
[----:B--2---:R-:W-:-:S05]  /*1b480*/  IADD3 R16, RZ, -R17, RZ ;  /* 0x80000011ff107210 */ /* 0x004fca0007ffe0ff */
[----:B------:R-:W-:Y:S02]  /*1b490*/  IMAD R33, R16, R25, RZ ;  /* 0x0000001910217224 */ /* 0x000fe400078e02ff */
[----:B------:R-:W-:-:S04]  /*1b4a0*/  IMAD.MOV.U32 R16, RZ, RZ, RZ ;  /* 0x000000ffff107224 */ /* 0x000fc800078e00ff */
        /* <DEDUP_REMOVED lines=9> */
[----:B-1----:R-:W-:-:S03]  /*1b540*/  IMAD R25, R34, c[0x0][0x1d4], RZ ;  /* 0x0000750022197a24 */ /* 0x002fc600078e02ff */
[----:B------:R-:W-:-:S05]  /*1b550*/  MOV R24, R16 ;  /* 0x0000001000187202 */ /* 0x000fca0000000f00 */
        /* <DEDUP_REMOVED lines=15> */
[----:B------:R1:W2:Y:S04]  /*1b650*/  LDS R30, [R31+0x840] ;  /* 0x000840001f1e7984 */ /* 0x0002a80000000800 */
        /* <DEDUP_REMOVED lines=15> */
.L_x_1480:
[C---:B-12--5:R-:W-:Y:S02]  /*1b750*/  FFMA.FTZ R8, R30.reuse, R32, R8 ;  /* 0x000000201e087223 */ /* 0x066fe40000010008 */
[C---:B------:R-:W-:Y:S02]  /*1b760*/  FFMA.FTZ R9, R30.reuse, R33, R9 ;  /* 0x000000211e097223 */ /* 0x040fe40000010009 */
[C---:B------:R-:W-:Y:S02]  /*1b770*/  FFMA.FTZ R10, R30.reuse, R34, R10 ;  /* 0x000000221e0a7223 */ /* 0x040fe4000001000a */
[----:B------:R-:W-:Y:S02]  /*1b780*/  FFMA.FTZ R11, R30, R35, R11 ;  /* 0x000000231e0b7223 */ /* 0x000fe4000001000b */
.L_x_1479:
[----:B------:R-:W-:Y:S05]  /*1b790*/  BSYNC B1 ;  /* 0x0000000000017941 */ /* 0x000fea0003800000 */
.L_x_1478:
        /* <DEDUP_REMOVED lines=14> */
[----:B------:R-:W-:Y:S01]  /*1b880*/  IMAD R33, R16, R25, RZ ;  /* 0x0000001910217224 */ /* 0x000fe200078e02ff */
[----:B------:R-:W-:-:S10]  /*1b890*/  HFMA2.MMA R16, -RZ, RZ, 0, 0 ;  /* 0x00000000ff107435 */ /* 0x000fd400000001ff */
        /* <DEDUP_REMOVED lines=8> */
[----:B------:R-:W-:Y:S02]  /*1b920*/  @!P1 IMAD.IADD R16, R16, 0x1, -R25 ;  /* 0x0000000110109824 */ /* 0x000fe400078e0a19 */
[----:B-1----:R-:W-:-:S03]  /*1b930*/  IMAD R25, R35, c[0x0][0x1d4], RZ ;  /* 0x0000750023197a24 */ /* 0x002fc600078e02ff */
[----:B------:R-:W-:-:S04]  /*1b940*/  MOV R24, R16 ;  /* 0x0000001000187202 */ /* 0x000fc80000000f00 */
        /* <DEDUP_REMOVED lines=30> */
[----:B------:R1:W-:Y:S02]  /*1bb30*/  STG.E.128 [R26.64+0xe00], R32 ;  /* 0x000e00201a007986 */ /* 0x0003e4000c101d24 */
.L_x_1483:
[C---:B-12--5:R-:W-:Y:S02]  /*1bb40*/  FFMA.FTZ R8, R30.reuse, R32, R8 ;  /* 0x000000201e087223 */ /* 0x066fe40000010008 */
[C---:B------:R-:W-:Y:S02]  /*1bb50*/  FFMA.FTZ R9, R30.reuse, R33, R9 ;  /* 0x000000211e097223 */ /* 0x040fe40000010009 */
[C---:B------:R-:W-:Y:S02]  /*1bb60*/  FFMA.FTZ R10, R30.reuse, R34, R10 ;  /* 0x000000221e0a7223 */ /* 0x040fe4000001000a */
[----:B------:R-:W-:Y:S02]  /*1bb70*/  FFMA.FTZ R11, R30, R35, R11 ;  /* 0x000000231e0b7223 */ /* 0x000fe4000001000b */
.L_x_1482:
[----:B------:R-:W-:Y:S05]  /*1bb80*/  BSYNC B1 ;  /* 0x0000000000017941 */ /* 0x000fea0003800000 */
.L_x_1481:
[----:B------:R-:W-:Y:S02]  /*1bb90*/  IADD3 R21, R21, 0x8, RZ ;  /* 0x0000000815157810 */ /* 0x000fe40007ffe0ff */
[----:B------:R-:W-:Y:S02]  /*1bba0*/  IADD3 R29, R29, 0x20, RZ ;  /* 0x000000201d1d7810 */ /* 0x000fe40007ffe0ff */
[----:B------:R-:W-:-:S02]  /*1bbb0*/  ISETP.GE.AND P1, PT, R21, UR39, PT ;  /* 0x0000002715007c0c */ /* 0x000fc4000bf26270 */
[----:B------:R-:W-:-:S11]  /*1bbc0*/  IADD3 R28, R28, 0x700, RZ ;  /* 0x000007001c1c7810 */ /* 0x000fd60007ffe0ff */
[----:B------:R-:W-:Y:S05]  /*1bbd0*/  @!P1 BRA `(.L_x_1484) ;  /* 0xfffff78000009947 */ /* 0x000fea000383ffff */
.L_x_1464:
[----:B------:R-:W-:Y:S05]  /*1bbe0*/  BSYNC B0 ;  /* 0x0000000000007941 */ /* 0x000fea0003800000 */
.L_x_1463:
[----:B------:R-:W-:Y:S01]  /*1bbf0*/  ISETP.GT.OR P0, PT, R18, 0x37, P0 ;  /* 0x000000371200780c */ /* 0x000fe20000704670 */
[----:B------:R-:W-:-:S12]  /*1bc00*/  BSSY B0, `(.L_x_1485) ;  /* 0x0000028000007945 */ /* 0x000fd80003800000 */
[----:B------:R-:W-:Y:S05]  /*1bc10*/  @P0 BRA `(.L_x_1486) ;  /* 0x0000026000000947 */ /* 0x000fea0003800000 */
[----:B------:R-:W-:Y:S01]  /*1bc20*/  HFMA2.MMA R17, -RZ, RZ, 0, 1.33514404296875e-05 ;  /* 0x000000e0ff117435 */ /* 0x000fe200000001ff */
[----:B------:R-:W-:-:S09]  /*1bc30*/  MOV R16, UR40 ;  /* 0x0000002800107c02 */ /* 0x000fd20008000f00 */
[----:B------:R-:W-:-:S05]  /*1bc40*/  IMAD R17, R17, R16, -0xe0 ;  /* 0xffffff2011117424 */ /* 0x000fca00078e0210 */
[----:B0-----:R-:W-:-:S04]  /*1bc50*/  IADD3 R18, P0, R12, R17, RZ ;  /* 0x000000110c127210 */ /* 0x001fc80007f1e0ff */
[----:B------:R-:W-:Y:S02]  /*1bc60*/  LEA.HI.X.SX32 R17, R17, R14, 0x1, P0 ;  /* 0x0000000e11117211 */ /* 0x000fe400000f0eff */
[----:B------:R-:W-:-:S04]  /*1bc70*/  LEA R16, P0, R18, c[0x0][0x1a0], 0x2 ;  /* 0x0000680012107a11 */ /* 0x000fc800078010ff */
[----:B------:R-:W-:-:S05]  /*1bc80*/  LEA.HI.X R17, R18, c[0x0][0x1a4], R17, 0x2, P0 ;  /* 0x0000690012117a11 */ /* 0x000fca00000f1411 */
[----:B------:R0:W5:Y:S01]  /*1bc90*/  LDG.E.128 R20, [R16.64] ;  /* 0x0000002410147981 */ /* 0x000162000c1e1d00 */
[----:B------:R-:W-:Y:S01]  /*1bca0*/  UIADD3 UR5, UR39, -UR4, URZ ;  /* 0x8000000427057290 */ /* 0x000fe2000fffe03f */
[----:B------:R-:W-:-:S05]  /*1bcb0*/  ISETP.NE.AND P0, PT, RZ, c[0x0][0x1ec], PT ;  /* 0x00007b00ff007a0c */ /* 0x000fca0003f05270 */
[----:B------:R-:W-:-:S06]  /*1bcc0*/  MOV R24, UR5 ;  /* 0x0000000500187c02 */ /* 0x000fcc0008000f00 */
[----:B------:R-:W2:Y:S02]  /*1bcd0*/  LDS R24, [R24.X4+0x840] ;  /* 0x0008400018187984 */ /* 0x000ea40000004800 */
[----:B------:R-:W-:Y:S05]  /*1bce0*/  @P0 BRA `(.L_x_1487) ;  /* 0x0000015000000947 */ /* 0x000fea0003800000 */
[----:B0-----:R-:W-:-:S13]  /*1bcf0*/  ISETP.NE.AND P1, PT, R248, RZ, PT ;  /* 0x000000fff800720c */ /* 0x001fda0003f25270 */
[----:B------:R-:W-:Y:S02]  /*1bd00*/  @P1 IMAD R15, R2, c[0x0][0x1d8], R15 ;  /* 0x00007600020f1a24 */ /* 0x000fe400078e020f */
[----:B------:R-:W-:Y:S02]  /*1bd10*/  @P1 IMAD.MOV.U32 R16, RZ, RZ, 0x4 ;  /* 0x00000004ff101424 */ /* 0x000fe400078e00ff */
[----:B------:R-:W-:-:S04]  /*1bd20*/  @P1 IMAD R15, R15, 0xe0, R0 ;  /* 0x000000e00f0f1824 */ /* 0x000fc800078e0200 */
[----:B------:R-:W-:-:S06]  /*1bd30*/  @P1 IMAD.WIDE R16, R15, R16, c[0x0][0x238] ;  /* 0x00008e000f101625 */ /* 0x000fcc00078e0210 */
[----:B------:R-:W4:Y:S01]  /*1bd40*/  @P1 LDG.E.128 R16, [R16.64] ;  /* 0x0000002410101981 */ /* 0x000f22000c1e1d00 */
[----:B------:R-:W-:Y:S01]  /*1bd50*/  UIMAD UR5, UR38, 0xe0, URZ ;  /* 0x000000e0260578a4 */ /* 0x000fe2000f8e023f */
[----:B-----5:R-:W-:Y:S02]  /*1bd60*/  FADD.FTZ R20, R20, R4 ;  /* 0x0000000414147221 */ /* 0x020fe40000010000 */
[----:B------:R-:W-:Y:S02]  /*1bd70*/  FADD.FTZ R21, R21, R5 ;  /* 0x0000000515157221 */ /* 0x000fe40000010000 */
[----:B------:R-:W-:Y:S01]  /*1bd80*/  FADD.FTZ R22, R22, R6 ;  /* 0x0000000616167221 */ /* 0x000fe20000010000 */
[----:B------:R-:W-:Y:S01]  /*1bd90*/  IADD3 R12, P0, R12, UR5, RZ ;  /* 0x000000050c0c7c10 */ /* 0x000fe2000ff1e0ff */
[----:B------:R-:W-:Y:S01]  /*1bda0*/  FADD.FTZ R23, R23, R7 ;  /* 0x0000000717177221 */ /* 0x000fe20000010000 */
[----:B------:R-:W-:-:S04]  /*1bdb0*/  MOV R15, UR5 ;  /* 0x00000005000f7c02 */ /* 0x000fc80008000f00 */
[----:B------:R-:W-:Y:S02]  /*1bdc0*/  LEA.HI.X.SX32 R15, R15, R14, 0x1, P0 ;  /* 0x0000000e0f0f7211 */ /* 0x000fe400000f0eff */
[----:B------:R-:W-:-:S04]  /*1bdd0*/  LEA R4, P0, R12, c[0x0][0x1a0], 0x2 ;  /* 0x000068000c047a11 */ /* 0x000fc800078010ff */
[----:B------:R-:W-:Y:S01]  /*1bde0*/  LEA.HI.X R5, R12, c[0x0][0x1a4], R15, 0x2, P0 ;  /* 0x000069000c057a11 */ /* 0x000fe200000f140f */
[----:B----4-:R-:W-:Y:S02]  /*1bdf0*/  @P1 FMUL.FTZ R20, R20, R16 ;  /* 0x0000001014141220 */ /* 0x010fe40000410000 */
[----:B------:R-:W-:Y:S02]  /*1be00*/  @P1 FMUL.FTZ R21, R21, R17 ;  /* 0x0000001115151220 */ /* 0x000fe40000410000 */
[----:B------:R-:W-:Y:S02]  /*1be10*/  @P1 FMUL.FTZ R22, R22, R18 ;  /* 0x0000001216161220 */ /* 0x000fe40000410000 */
[----:B------:R-:W-:-:S05]  /*1be20*/  @P1 FMUL.FTZ R23, R23, R19 ;  /* 0x0000001317171220 */ /* 0x000fca0000410000 */
[----:B------:R0:W-:Y:S02]  /*1be30*/  STG.E.128 [R4.64], R20 ;  /* 0x0000001404007986 */ /* 0x0001e4000c101d24 */
.L_x_1487:
[C---:B0-2--5:R-:W-:Y:S02]  /*1be40*/  FFMA.FTZ R8, R24.reuse, R20, R8 ;  /* 0x0000001418087223 */ /* 0x065fe40000010008 */
[C---:B------:R-:W-:Y:S02]  /*1be50*/  FFMA.FTZ R9, R24.reuse, R21, R9 ;  /* 0x0000001518097223 */ /* 0x040fe40000010009 */
[C---:B------:R-:W-:Y:S02]  /*1be60*/  FFMA.FTZ R10, R24.reuse, R22, R10 ;  /* 0x00000016180a7223 */ /* 0x040fe4000001000a */
[----:B------:R-:W-:Y:S02]  /*1be70*/  FFMA.FTZ R11, R24, R23, R11 ;  /* 0x00000017180b7223 */ /* 0x000fe4000001000b */
.L_x_1486:
[----:B------:R-:W-:Y:S05]  /*1be80*/  BSYNC B0 ;  /* 0x0000000000007941 */ /* 0x000fea0003800000 */
.L_x_1485:
[----:B------:R-:W2:Y:S04]  /*1be90*/  S2R R12, SR_TID.X ;  /* 0x00000000000c7919 */ /* 0x000ea80000002100 */
[----:B------:R-:W-:Y:S01]  /*1bea0*/  BAR.SYNC.DEFER_BLOCKING 0x0 ;  /* 0x0000000000007b1d */ /* 0x000fe20000010000 */
[----:B--2---:R-:W-:-:S04]  /*1beb0*/  IADD3 R2, R12, 0x3f, RZ ;  /* 0x0000003f0c027810 */ /* 0x004fc80007ffe0ff */
[----:B------:R-:W-:Y:S01]  /*1bec0*/  ISETP.GT.U32.OR P0, PT, R2, 0x7e, P2 ;  /* 0x0000007e0200780c */ /* 0x000fe20001704470 */
[----:B------:R-:W-:-:S12]  /*1bed0*/  @P2 BRA `(.L_x_1488) ;  /* 0x0000018000002947 */ /* 0x000fd80003800000 */
[C---:B------:R-:W-:Y:S01]  /*1bee0*/  LOP3.LUT R2, R12.reuse, 0xffffff80, RZ, 0xc0, !PT ;  /* 0xffffff800c027812 */ /* 0x040fe200078ec0ff */
[----:B------:R-:W-:Y:S01]  /*1bef0*/  IMAD R13, R13, 0xe0, R0 ;  /* 0x000000e00d0d7824 */ /* 0x000fe200078e0200 */
[----:B------:R-:W-:Y:S01]  /*1bf00*/  WARPSYNC 0xffffffff ;  /* 0xffffffff00007948 */ /* 0x000fe20003800000 */
[----:B------:R-:W-:Y:S02]  /*1bf10*/  ISETP.GT.AND P2, PT, R12, 0x7f, PT ;  /* 0x0000007f0c00780c */ /* 0x000fe40003f44270 */
[----:B------:R-:W-:Y:S02]  /*1bf20*/  ISETP.NE.AND P1, PT, R2, 0x80, PT ;  /* 0x000000800200780c */ /* 0x000fe40003f25270 */
[C---:B------:R-:W-:Y:S02]  /*1bf30*/  LOP3.LUT R2, R12.reuse, 0xffffffc0, RZ, 0xc0, !PT ;  /* 0xffffffc00c027812 */ /* 0x040fe400078ec0ff */
[----:B------:R-:W-:-:S09]  /*1bf40*/  ISETP.GT.AND P3, PT, R12, 0x3f, PT ;  /* 0x0000003f0c00780c */ /* 0x000fd20003f64270 */
[----:B------:R-:W-:Y:S04]  /*1bf50*/  @!P1 STS.128 [R13.X4+0x140], R8 ;  /* 0x000140080d009388 */ /* 0x000fe80000004c00 */
[----:B------:R-:W-:Y:S01]  /*1bf60*/  BAR.SYNC.DEFER_BLOCKING 0x0 ;  /* 0x0000000000007b1d */ /* 0x000fe20000010000 */
[----:B------:R-:W-:-:S05]  /*1bf70*/  ISETP.NE.AND P1, PT, R2, 0x40, PT ;  /* 0x000000400200780c */ /* 0x000fca0003f25270 */
[----:B0-----:R-:W0:Y:S02]  /*1bf80*/  @!P2 LDS.128 R4, [R13.X4+0x840] ;  /* 0x000840000d04a984 */ /* 0x001e240000004c00 */
[----:B0-----:R-:W-:Y:S02]  /*1bf90*/  @!P2 FADD.FTZ R8, R8, R4 ;  /* 0x000000040808a221 */ /* 0x001fe40000010000 */
[----:B------:R-:W-:Y:S02]  /*1bfa0*/  @!P2 FADD.FTZ R9, R9, R5 ;  /* 0x000000050909a221 */ /* 0x000fe40000010000 */
[----:B------:R-:W-:Y:S02]  /*1bfb0*/  @!P2 FADD.FTZ R10, R10, R6 ;  /* 0x000000060a0aa221 */ /* 0x000fe40000010000 */
[----:B------:R-:W-:Y:S01]  /*1bfc0*/  @!P2 FADD.FTZ R11, R11, R7 ;  /* 0x000000070b0ba221 */ /* 0x000fe20000010000 */
[----:B------:R-:W-:Y:S06]  /*1bfd0*/  BAR.SYNC.DEFER_BLOCKING 0x0 ;  /* 0x0000000000007b1d */ /* 0x000fec0000010000 */
[----:B------:R-:W-:Y:S04]  /*1bfe0*/  @!P1 STS.128 [R13.X4+0x4c0], R8 ;  /* 0x0004c0080d009388 */ /* 0x000fe80000004c00 */
[----:B------:R-:W-:Y:S06]  /*1bff0*/  BAR.SYNC.DEFER_BLOCKING 0x0 ;  /* 0x0000000000007b1d */ /* 0x000fec0000010000 */
[----:B------:R-:W0:Y:S02]  /*1c000*/  @!P3 LDS.128 R4, [R13.X4+0x840] ;  /* 0x000840000d04b984 */ /* 0x000e240000004c00 */
[----:B0-----:R-:W-:-:S02]  /*1c010*/  @!P3 FADD.FTZ R8, R8, R4 ;  /* 0x000000040808b221 */ /* 0x001fc40000010000 */
[----:B------:R-:W-:Y:S02]  /*1c020*/  @!P3 FADD.FTZ R9, R9, R5 ;  /* 0x000000050909b221 */ /* 0x000fe40000010000 */
[----:B------:R-:W-:Y:S02]  /*1c030*/  @!P3 FADD.FTZ R10, R10, R6 ;  /* 0x000000060a0ab221 */ /* 0x000fe40000010000 */
[----:B------:R-:W-:Y:S01]  /*1c040*/  @!P3 FADD.FTZ R11, R11, R7 ;  /* 0x000000070b0bb221 */ /* 0x000fe20000010000 */
[----:B------:R-:W-:Y:S06]  /*1c050*/  BAR.SYNC.DEFER_BLOCKING 0x0 ;  /* 0x0000000000007b1d */ /* 0x000fec0000010000 */
.L_x_1488:
[----:B------:R-:W-:Y:S05]  /*1c060*/  @P0 EXIT ;  /* 0x000000000000094d */ /* 0x000fea0003800000 */
[----:B------:R-:W-:-:S04]  /*1c070*/  MOV R2, c[0x0][0x258] ;  /* 0x0000960000027a02 */ /* 0x000fc80000000f00 */
[----:B------:R-:W-:-:S13]  /*1c080*/  ISETP.NE.AND P0, PT, R2, 0x2, PT ;  /* 0x000000020200780c */ /* 0x000fda0003f05270 */
[----:B0-----:R-:W-:Y:S01]  /*1c090*/  @P0 MOV R5, 0x4 ;  /* 0x0000000400050802 */ /* 0x001fe20000000f00 */
[----:B------:R-:W-:-:S04]  /*1c0a0*/  @P0 IMAD R4, R3, 0xe0, R0 ;  /* 0x000000e003040824 */ /* 0x000fc800078e0200 */
[----:B------:R-:W-:-:S05]  /*1c0b0*/  @P0 IMAD.WIDE R4, R4, R5, c[0x0][0x160] ;  /* 0x0000580004040625 */ /* 0x000fca00078e0205 */
[----:B------:R0:W-:Y:S01]  /*1c0c0*/  @P0 STG.E.128 [R4.64], R8 ;  /* 0x0000000804000986 */ /* 0x0001e2000c101d24 */
[----:B------:R-:W-:Y:S05]  /*1c0d0*/  @P0 EXIT ;  /* 0x000000000000094d */ /* 0x000fea0003800000 */
[----:B0-----:R-:W-:Y:S02]  /*1c0e0*/  MOV R4, c[0x0][0x250] ;  /* 0x0000940000047a02 */ /* 0x001fe40000000f00 */
[----:B------:R-:W-:-:S05]  /*1c0f0*/  MOV R5, c[0x0][0x254] ;  /* 0x0000950000057a02 */ /* 0x000fca0000000f00 */
[----:B------:R-:W2:Y:S01]  /*1c100*/  LDG.E R4, [R4.64] ;  /* 0x0000002404047981 */ /* 0x000ea2000c1e1900 */
[----:B------:R-:W-:Y:S02]  /*1c110*/  IMAD R3, R3, 0xe0, R0 ;  /* 0x000000e003037824 */ /* 0x000fe400078e0200 */
[C---:B--2---:R-:W-:Y:S02]  /*1c120*/  FMUL.FTZ R8, R4.reuse, R8 ;  /* 0x0000000804087220 */ /* 0x044fe40000410000 */
[C---:B------:R-:W-:Y:S02]  /*1c130*/  FMUL.FTZ R9, R4.reuse, R9 ;  /* 0x0000000904097220 */ /* 0x040fe40000410000 */
[C---:B------:R-:W-:Y:S02]  /*1c140*/  FMUL.FTZ R10, R4.reuse, R10 ;  /* 0x0000000a040a7220 */ /* 0x040fe40000410000 */
[----:B------:R-:W0:Y:S01]  /*1c150*/  F2I.S8.NTZ R8, R8 ;  /* 0x0000000800087305 */ /* 0x000e220000202100 */
[----:B------:R-:W-:-:S07]  /*1c160*/  FMUL.FTZ R11, R4, R11 ;  /* 0x0000000b040b7220 */ /* 0x000fce0000410000 */
[----:B------:R-:W2:Y:S08]  /*1c170*/  F2I.S8.NTZ R9, R9 ;  /* 0x0000000900097305 */ /* 0x000eb00000202100 */
[----:B------:R-:W4:Y:S01]  /*1c180*/  F2I.S8.NTZ R10, R10 ;  /* 0x0000000a000a7305 */ /* 0x000f220000202100 */
[----:B0-----:R-:W-:-:S04]  /*1c190*/  PRMT R2, R8, 0x8880, RZ ;  /* 0x0000888008027816 */ /* 0x001fc800000000ff */
[----:B------:R-:W-:-:S03]  /*1c1a0*/  PRMT R2, R2, 0x7710, RZ ;  /* 0x0000771002027816 */ /* 0x000fc600000000ff */
[----:B------:R-:W0:Y:S01]  /*1c1b0*/  F2I.S8.NTZ R11, R11 ;  /* 0x0000000b000b7305 */ /* 0x000e220000202100 */
[----:B--2---:R-:W-:Y:S02]  /*1c1c0*/  PRMT R6, R9, 0x8880, RZ ;  /* 0x0000888009067816 */ /* 0x004fe400000000ff */
[----:B------:R-:W-:Y:S02]  /*1c1d0*/  LOP3.LUT R5, R2, 0xff, RZ, 0xc0, !PT ;  /* 0x000000ff02057812 */ /* 0x000fe400078ec0ff */
[----:B------:R-:W-:Y:S02]  /*1c1e0*/  PRMT R4, R6, 0x7710, RZ ;  /* 0x0000771006047816 */ /* 0x000fe400000000ff */
[----:B----4-:R-:W-:Y:S02]  /*1c1f0*/  PRMT R2, R10, 0x8880, RZ ;  /* 0x000088800a027816 */ /* 0x010fe400000000ff */
[----:B------:R-:W-:Y:S02]  /*1c200*/  PRMT R5, R4, 0x7604, R5 ;  /* 0x0000760404057816 */ /* 0x000fe40000000005 */
[----:B------:R-:W-:-:S02]  /*1c210*/  PRMT R0, R2, 0x7710, RZ ;  /* 0x0000771002007816 */ /* 0x000fc400000000ff */
[----:B------:R-:W-:Y:S02]  /*1c220*/  IADD3 R2, P0, R3, c[0x0][0x160], RZ ;  /* 0x0000580003027a10 */ /* 0x000fe40007f1e0ff */
[----:B0-----:R-:W-:Y:S02]  /*1c230*/  PRMT R4, R11, 0x8880, RZ ;  /* 0x000088800b047816 */ /* 0x001fe400000000ff */
[----:B------:R-:W-:Y:S02]  /*1c240*/  PRMT R5, R0, 0x7054, R5 ;  /* 0x0000705400057816 */ /* 0x000fe40000000005 */
[----:B------:R-:W-:Y:S02]  /*1c250*/  PRMT R4, R4, 0x7710, RZ ;  /* 0x0000771004047816 */ /* 0x000fe400000000ff */
[----:B------:R-:W-:Y:S02]  /*1c260*/  LEA.HI.X.SX32 R3, R3, c[0x0][0x164], 0x1, P0 ;  /* 0x0000590003037a11 */ /* 0x000fe400000f0eff */
[----:B------:R-:W-:-:S05]  /*1c270*/  PRMT R5, R4, 0x654, R5 ;  /* 0x0000065404057816 */ /* 0x000fca0000000005 */
[----:B------:R-:W-:Y:S01]  /*1c280*/  STG.E [R2.64], R5 ;  /* 0x0000000502007986 */ /* 0x000fe2000c101924 */
[----:B------:R-:W-:Y:S05]  /*1c290*/  EXIT ;  /* 0x000000000000794d */ /* 0x000fea0003800000 */
.L_x_1489:
        /* <DEDUP_REMOVED lines=14> */
.L_x_4332:


//--------------------- .text._ZN4mmha33masked_multihead_attention_kernelIfLi224ELi256ELi2ELi64ELi128ELb1ELb1EEEv26Multihead_attention_paramsIT_XT5_EE --------------------------
	.section	.text._ZN4mmha33masked_multihead_attention_kernelIfLi224ELi256ELi2ELi64ELi128ELb1ELb1EEEv26Multihead_attention_paramsIT_XT5_EE,"ax",@progbits
	.sectioninfo	@"SHI_REGISTERS=255"
	.align	128
        .global         _ZN4mmha33masked_multihead_attention_kernelIfLi224ELi256ELi2ELi64ELi128ELb1ELb1EEEv26Multihead_attention_paramsIT_XT5_EE
        .type           _ZN4mmha33masked_multihead_attention_kernelIfLi224ELi256ELi2ELi64ELi128ELb1ELb1EEEv26Multihead_attention_paramsIT_XT5_EE,@function
        .size           _ZN4mmha33masked_multihead_attention_kernelIfLi224ELi256ELi2ELi64ELi128ELb1ELb1EEEv26Multihead_attention_paramsIT_XT5_EE,(.L_x_4312 - _ZN4mmha33masked_multihead_attention_kernelIfLi224ELi256ELi2ELi64ELi128ELb1ELb1EEEv26Multihead_attention_paramsIT_XT5_EE)
        .other          _ZN4mmha33masked_multihead_attention_kernelIfLi224ELi256ELi2ELi64ELi128ELb1ELb1EEEv26Multihead_attention_paramsIT_XT5_EE,@"STO_CUDA_ENTRY STV_DEFAULT"
_ZN4mmha33masked_multihead_attention_kernelIfLi224ELi256ELi2ELi64ELi128ELb1ELb1EEEv26Multihead_attention_paramsIT_XT5_EE:
.text._ZN4mmha33masked_multihead_attention_kernelIfLi224ELi256ELi2ELi64ELi128ELb1ELb1EEEv26Multihead_attention_paramsIT_XT5_EE:
        /* <DEDUP_REMOVED lines=12> */
.L_x_1490:
        /* <DEDUP_REMOVED lines=8> */
[----:B-1----:R-:W-:-:S04]  /*0140*/  IMAD.MOV R4, RZ, RZ, -R3 ;  /* 0x000000ffff047224 */ /* 0x002fc800078e0a03 */
[----:B------:R-:W-:-:S05]  /*0150*/  IMAD R7, R4, R5, RZ ;  /* 0x0000000504077224 */ /* 0x000fca00078e02ff */
[----:B------:R-:W-:-:S06]  /*0160*/  IMAD.HI.U32 R3, R3, R7, R2 ;  /* 0x0000000703037227 */ /* 0x000fcc00078e0002 */
[----:B------:R-:W-:-:S04]  /*0170*/  IMAD.HI.U32 R4, R3, R6, RZ ;  /* 0x0000000603047227 */ /* 0x000fc800078e00ff */
[----:B------:R-:W-:Y:S01]  /*0180*/  IMAD.MOV R0, RZ, RZ, -R4 ;  /* 0x000000ffff007224 */ /* 0x000fe200078e0a04 */
[----:B------:R-:W-:Y:S01]  /*0190*/  ISETP.NE.U32.AND P0, PT, RZ, c[0x0][0x240], PT ;  /* 0x00009000ff007a0c */ /* 0x000fe20003f05070 */
[----:B------:R-:W-:-:S04]  /*01a0*/  IMAD.WIDE R2, R19, R14, c[0x0][0x278] ;  /* 0x00009e0013027625 */ /* 0x000fc800078e020e */
[C---:B------:R-:W-:Y:S01]  /*01b0*/  IMAD R0, R5.reuse, R0, R6 ;  /* 0x0000000005007224 */ /* 0x040fe200078e0206 */
[----:B------:R-:W-:Y:S01]  /*01c0*/  ISETP.NE.AND.EX P0, PT, RZ, c[0x0][0x244], PT, P0 ;  /* 0x00009100ff007a0c */ /* 0x000fe20003f05300 */
[----:B------:R-:W2:Y:S03]  /*01d0*/  LDG.E R3, [R2.64] ;  /* 0x0000002402037981 */ /* 0x000ea6000c1e1900 */
        /* <DEDUP_REMOVED lines=8> */
[----:B------:R-:W-:-:S05]  /*0260*/  @P1 IADD3 R4, R4, 0x1, RZ ;  /* 0x0000000104041810 */ /* 0x000fca0007ffe0ff */
[----:B------:R-:W-:-:S04]  /*0270*/  IMAD.MOV.U32 R18, RZ, RZ, R4 ;  /* 0x000000ffff127224 */ /* 0x000fc800078e0004 */
[----:B------:R-:W-:Y:S01]  /*0280*/  @!P3 IMAD.MOV R18, RZ, RZ, -R18 ;  /* 0x000000ffff12b224 */ /* 0x000fe200078e0a12 */
[----:B------:R-:W-:Y:S02]  /*0290*/  @!P2 LOP3.LUT R18, RZ, c[0x0][0x1d0], RZ, 0x33, !PT ;  /* 0x00007400ff12aa12 */ /* 0x000fe400078e33ff */
[----:B------:R-:W-:-:S03]  /*02a0*/  MOV R16, RZ ;  /* 0x000000ff00107202 */ /* 0x000fc60000000f00 */
        /* <DEDUP_REMOVED lines=11> */
[C---:B0-----:R-:W-:Y:S01]  /*0360*/  ISETP.LT.AND P2, PT, R40.reuse, 0x40, P4 ;  /* 0x000000402800780c */ /* 0x041fe20002741270 */
[----:B------:R-:W-:Y:S02]  /*0370*/  IMAD.SHL.U32 R42, R40, 0x4, RZ ;  /* 0x00000004282a7824 */ /* 0x000fe400078e00ff */
[----:B-1----:R-:W-:-:S04]  /*0380*/  IMAD R8, R19, c[0x0][0x1d8], R252 ;  /* 0x0000760013087a24 */ /* 0x002fc800078e02fc */
[----:B------:R-:W-:Y:S01]  /*0390*/  IMAD R114, R8, 0xe0, RZ ;  /* 0x000000e008727824 */ /* 0x000fe200078e02ff */
[----:B------:R-:W-:-:S04]  /*03a0*/  IABS R15, c[0x0][0x1d4] ;  /* 0x00007500000f7a13 */ /* 0x000fc80000000000 */
[----:B------:R-:W0:Y:S01]  /*03b0*/  R2UR UR8, R15 ;  /* 0x000000000f0873c2 */ /* 0x000e2200000e0000 */
[----:B------:R-:W-:-:S07]  /*03c0*/  ISETP.GT.AND P5, PT, R40, 0x37, PT ;  /* 0x000000372800780c */ /* 0x000fce0003fa4270 */
[----:B--2---:R3:W1:Y:S02]  /*03d0*/  R2UR UR38, R3 ;  /* 0x00000000032673c2 */ /* 0x00466400000e0000 */
[----:B---3--:R-:W-:-:S04]  /*03e0*/  @P2 IMAD R3, R16, c[0x0][0x1d8], R252 ;  /* 0x0000760010032a24 */ /* 0x008fc800078e02fc */
[----:B------:R-:W-:-:S04]  /*03f0*/  @P2 IMAD R3, R3, 0xe0, R42 ;  /* 0x000000e003032824 */ /* 0x000fc800078e022a */
[----:B------:R-:W-:-:S05]  /*0400*/  @P2 IMAD.WIDE R8, R3, R14, c[0x0][0x230] ;  /* 0x00008c0003082625 */ /* 0x000fca00078e020e */
[----:B------:R2:W5:Y:S01]  /*0410*/  @P2 LDG.E.128 R36, [R8.64] ;  /* 0x0000002408242981 */ /* 0x000562000c1e1d00 */
[----:B0-----:R-:W0:Y:S08]  /*0420*/  I2F.RP R3, UR8 ;  /* 0x0000000800037d06 */ /* 0x001e300008209400 */
[----:B0-----:R-:W0:Y:S01]  /*0430*/  MUFU.RCP R3, R3 ;  /* 0x0000000300037308 */ /* 0x001e220000001000 */
[----:B-1----:R-:W-:Y:S01]  /*0440*/  UIADD3 UR39, UR38, -0x1, URZ ;  /* 0xffffffff26277890 */ /* 0x002fe2000fffe03f */
[----:B0-----:R-:W-:-:S06]  /*0450*/  IADD3 R12, R3, 0xffffffe, RZ ;  /* 0x0ffffffe030c7810 */ /* 0x001fcc0007ffe0ff */
[----:B------:R-:W0:Y:S01]  /*0460*/  F2I.FTZ.U32.TRUNC.NTZ R12, R12 ;  /* 0x0000000c000c7305 */ /* 0x000e22000021f000 */
[----:B------:R-:W-:Y:S01]  /*0470*/  MOV R4, UR39 ;  /* 0x0000002700047c02 */ /* 0x000fe20008000f00 */
[----:B------:R-:W-:-:S04]  /*0480*/  IMAD.IADD R17, R114, 0x1, R42 ;  /* 0x0000000172117824 */ /* 0x000fc800078e022a */
[----:B------:R-:W-:Y:S01]  /*0490*/  @!P5 IMAD.SHL.U32 R4, R4, 0x4, RZ ;  /* 0x000000040404d824 */ /* 0x000fe200078e00ff */
[----:B------:R-:W-:-:S03]  /*04a0*/  CS2R R24, SRZ ;  /* 0x0000000000187805 */ /* 0x000fc6000001ff00 */
[----:B------:R-:W-:Y:S01]  /*04b0*/  @!P5 IMAD R4, R17, c[0x0][0x1d4], R4 ;  /* 0x000075001104da24 */ /* 0x000fe200078e0204 */
[----:B------:R-:W-:-:S03]  /*04c0*/  CS2R R26, SRZ ;  /* 0x00000000001a7805 */ /* 0x000fc6000001ff00 */
[----:B------:R-:W-:Y:S01]  /*04d0*/  @!P5 IMAD.WIDE R4, R4, R14, c[0x0][0x198] ;  /* 0x000066000404d625 */ /* 0x000fe200078e020e */
[----:B0-----:R-:W0:Y:S04]  /*04e0*/  R2UR UR5, R12 ;  /* 0x000000000c0573c2 */ /* 0x001e2800000e0000 */
[----:B------:R1:W5:Y:S02]  /*04f0*/  @!P5 LDG.E.128 R24, [R4.64] ;  /* 0x000000240418d981 */ /* 0x000364000c1e1d00 */
[----:B-1----:R-:W-:-:S04]  /*0500*/  IABS R4, UR39 ;  /* 0x0000002700047c13 */ /* 0x002fc80008000000 */
[----:B------:R-:W1:Y:S01]  /*0510*/  R2UR UR7, R4 ;  /* 0x00000000040773c2 */ /* 0x000e6200000e0000 */
[----:B------:R-:W-:Y:S02]  /*0520*/  UMOV UR4, URZ ;  /* 0x0000003f00047c82 */ /* 0x000fe40008000000 */
[----:B0-----:R-:W-:-:S04]  /*0530*/  UIADD3 UR6, URZ, -UR5, URZ ;  /* 0x800000053f067290 */ /* 0x001fc8000fffe03f */
[----:B------:R-:W-:-:S04]  /*0540*/  UIMAD UR6, UR6, UR8, URZ ;  /* 0x00000008060672a4 */ /* 0x000fc8000f8e023f */
[----:B------:R-:W-:-:S04]  /*0550*/  UIMAD.WIDE.U32 UR4, UR5, UR6, UR4 ;  /* 0x00000006050472a5 */ /* 0x000fc8000f8e0004 */
[----:B-1----:R-:W-:-:S04]  /*0560*/  UIMAD.WIDE.U32 UR4, UR5, UR7, URZ ;  /* 0x00000007050472a5 */ /* 0x002fc8000f8e003f */
        /* <DEDUP_REMOVED lines=12> */
[----:B------:R-:W-:Y:S01]  /*0630*/  IADD3 R13, R0, R42, RZ ;  /* 0x0000002a000d7210 */ /* 0x000fe20007ffe0ff */
[----:B------:R-:W-:-:S03]  /*0640*/  UISETP.GE.AND UP0, UPT, UR39, URZ, UPT ;  /* 0x0000003f2700728c */ /* 0x000fc6000bf06270 */
[----:B------:R-:W-:Y:S02]  /*0650*/  @!UP1 UIADD3 UR4, UR4, -UR8, URZ ;  /* 0x8000000804049290 */ /* 0x000fe4000fffe03f */
[----:B------:R-:W-:Y:S01]  /*0660*/  UISETP.NE.AND UP1, UPT, URZ, UR5, UPT ;  /* 0x000000053f00728c */ /* 0x000fe2000bf25270 */
[----:B------:R-:W-:Y:S01]  /*0670*/  CS2R R20, SRZ ;  /* 0x0000000000147805 */ /* 0x000fe2000001ff00 */
[----:B------:R-:W-:Y:S01]  /*0680*/  CS2R R22, SRZ ;  /* 0x0000000000167805 */ /* 0x000fe2000001ff00 */
[----:B------:R-:W-:Y:S02]  /*0690*/  @!P0 IMAD.WIDE R6, R13, R14, c[0x0][0x170] ;  /* 0x00005c000d068625 */ /* 0x000fe400078e020e */
[----:B------:R-:W-:Y:S02]  /*06a0*/  UMOV UR40, UR4 ;  /* 0x0000000400287c82 */ /* 0x000fe40008000000 */
[----:B------:R-:W-:Y:S01]  /*06b0*/  IMAD R3, R19, c[0x0][0x1c8], R0 ;  /* 0x0000720013037a24 */ /* 0x000fe200078e0200 */
[----:B------:R2:W5:Y:S01]  /*06c0*/  @!P0 LDG.E.128 R20, [R6.64] ;  /* 0x0000002406148981 */ /* 0x000562000c1e1d00 */
[----:B------:R-:W-:Y:S01]  /*06d0*/  ISETP.NE.AND P0, PT, RZ, c[0x0][0x1c8], PT ;  /* 0x00007200ff007a0c */ /* 0x000fe20003f05270 */
[----:B------:R-:W-:Y:S01]  /*06e0*/  @!UP0 UIADD3 UR40, -UR40, URZ, URZ ;  /* 0x0000003f28288290 */ /* 0x000fe2000fffe13f */
[----:B------:R-:W-:Y:S01]  /*06f0*/  BSSY B0, `(.L_x_1491) ;  /* 0x000001f000007945 */ /* 0x000fe20003800000 */
[----:B------:R-:W-:Y:S01]  /*0700*/  @!UP1 ULOP3.LUT UR40, URZ, UR5, URZ, 0x33, !UPT ;  /* 0x000000053f289292 */ /* 0x000fe2000f8e333f */
[----:B------:R-:W-:Y:S01]  /*0710*/  P2R R2, PR, RZ, 0x10 ;  /* 0x00000010ff027803 */ /* 0x000fe20000000000 */
[----:B------:R-:W-:Y:S01]  /*0720*/  CS2R R32, SRZ ;  /* 0x0000000000207805 */ /* 0x000fe2000001ff00 */
[----:B------:R-:W-:Y:S01]  /*0730*/  ISETP.NE.AND P4, PT, RZ, c[0x0][0x1ec], PT ;  /* 0x00007b00ff007a0c */ /* 0x000fe20003f85270 */
[----:B------:R-:W-:Y:S01]  /*0740*/  CS2R R34, SRZ ;  /* 0x0000000000227805 */ /* 0x000fe2000001ff00 */
[----:B------:R-:W-:Y:S01]  /*0750*/  SEL R3, R114, R3, !P0 ;  /* 0x0000000372037207 */ /* 0x000fe20004000000 */
[----:B------:R-:W-:Y:S05]  /*0760*/  @P5 BRA `(.L_x_1492) ;  /* 0x0000017000005947 */ /* 0x000fea0003800000 */
[----:B--2---:R-:W-:Y:S02]  /*0770*/  IMAD.MOV.U32 R0, RZ, RZ, c[0x0][0x258] ;  /* 0x00009600ff007624 */ /* 0x004fe400078e00ff */
[----:B------:R-:W-:-:S03]  /*0780*/  IMAD.IADD R3, R3, 0x1, R42 ;  /* 0x0000000103037824 */ /* 0x000fc600078e022a */
[----:B------:R-:W-:-:S13]  /*0790*/  ISETP.NE.AND P0, PT, R0, 0x2, PT ;  /* 0x000000020000780c */ /* 0x000fda0003f05270 */
[----:B------:R-:W-:-:S04]  /*07a0*/  @!P0 IADD3 R8, P1, R3, c[0x0][0x168], RZ ;  /* 0x00005a0003088a10 */ /* 0x000fc80007f3e0ff */
[----:B------:R-:W-:-:S05]  /*07b0*/  @!P0 LEA.HI.X.SX32 R9, R3, c[0x0][0x16c], 0x1, P1 ;  /* 0x00005b0003098a11 */ /* 0x000fca00008f0eff */
[----:B------:R-:W2:Y:S01]  /*07c0*/  @!P0 LDG.E R8, [R8.64] ;  /* 0x0000002408088981 */ /* 0x000ea2000c1e1900 */
[----:B------:R-:W-:Y:S01]  /*07d0*/  @!P0 MOV R4, c[0x0][0x248] ;  /* 0x0000920000048a02 */ /* 0x000fe20000000f00 */
[----:B------:R-:W-:Y:S02]  /*07e0*/  @!P0 IMAD.MOV.U32 R5, RZ, RZ, c[0x0][0x24c] ;  /* 0x00009300ff058624 */ /* 0x000fe400078e00ff */
[----:B------:R-:W-:-:S03]  /*07f0*/  @P0 IMAD.WIDE R6, R3, R14, c[0x0][0x168] ;  /* 0x00005a0003060625 */ /* 0x000fc600078e020e */
[----:B------:R-:W3:Y:S04]  /*0800*/  @!P0 LDG.E R4, [R4.64] ;  /* 0x0000002404048981 */ /* 0x000ee8000c1e1900 */
[----:B------:R0:W5:Y:S01]  /*0810*/  @P0 LDG.E.128 R32, [R6.64] ;  /* 0x0000002406200981 */ /* 0x000162000c1e1d00 */
[----:B--2---:R-:W-:Y:S01]  /*0820*/  @!P0 PRMT R0, R8, 0x9910, RZ ;  /* 0x0000991008008816 */ /* 0x004fe200000000ff */
[----:B------:R-:W3:Y:S01]  /*0830*/  @!P0 I2F.S8 R11, R8 ;  /* 0x00000008000b8306 */ /* 0x000ee20000001400 */
[--C-:B------:R-:W-:Y:S02]  /*0840*/  @!P0 SHF.R.U32.HI R3, RZ, 0x10, R8.reuse ;  /* 0x00000010ff038819 */ /* 0x100fe40000011608 */
[----:B------:R-:W-:Y:S02]  /*0850*/  @!P0 SHF.R.U32.HI R10, RZ, 0x18, R8 ;  /* 0x00000018ff0a8819 */ /* 0x000fe40000011608 */
[----:B------:R-:W-:-:S03]  /*0860*/  @!P0 SHF.R.S32.HI R0, RZ, 0x8, R0 ;  /* 0x00000008ff008819 */ /* 0x000fc60000011400 */
[----:B------:R-:W1:Y:S08]  /*0870*/  @!P0 I2F.S8 R3, R3 ;  /* 0x0000000300038306 */ /* 0x000e700000001400 */
[----:B------:R-:W2:Y:S01]  /*0880*/  @!P0 I2F.S8 R10, R10 ;  /* 0x0000000a000a8306 */ /* 0x000ea20000001400 */
[----:B---3--:R-:W-:-:S07]  /*0890*/  @!P0 FMUL.FTZ R32, R11, R4 ;  /* 0x000000040b208220 */ /* 0x008fce0000410000 */
[----:B------:R-:W3:Y:S01]  /*08a0*/  @!P0 I2F.S16 R0, R0 ;  /* 0x0000000000008306 */ /* 0x000ee20000101400 */
[-C--:B-1----:R-:W-:Y:S02]  /*08b0*/  @!P0 FMUL.FTZ R34, R3, R4.reuse ;  /* 0x0000000403228220 */ /* 0x082fe40000410000 */
[-C--:B--2---:R-:W-:Y:S02]  /*08c0*/  @!P0 FMUL.FTZ R35, R10, R4.reuse ;  /* 0x000000040a238220 */ /* 0x084fe40000410000 */
[----:B---3--:R-:W-:-:S03]  /*08d0*/  @!P0 FMUL.FTZ R33, R0, R4 ;  /* 0x0000000400218220 */ /* 0x008fc60000410000 */
.L_x_1492:
[----:B0-2---:R-:W-:Y:S05]  /*08e0*/  BSYNC B0 ;  /* 0x0000000000007941 */ /* 0x005fea0003800000 */
.L_x_1491:
        /* <DEDUP_REMOVED lines=11> */
.L_x_1494:
[----:B------:R-:W-:Y:S05]  /*09a0*/  BSYNC B0 ;  /* 0x0000000000007941 */ /* 0x000fea0003800000 */
.L_x_1493:
        /* <DEDUP_REMOVED lines=32> */
[----:B0-----:R-:W-:Y:S01]  /*0bb0*/  IMAD.MOV.U32 R4, RZ, RZ, RZ ;  /* 0x000000ffff047224 */ /* 0x001fe200078e00ff */
[----:B-1----:R-:W-:-:S05]  /*0bc0*/  IADD3 R6, RZ, -R5, RZ ;  /* 0x80000005ff067210 */ /* 0x002fca0007ffe0ff */
[----:B------:R-:W-:Y:S02]  /*0bd0*/  IMAD R7, R6, R3, RZ ;  /* 0x0000000306077224 */ /* 0x000fe400078e02ff */
[----:B------:R-:W-:Y:S02]  /*0be0*/  IMAD.MOV.U32 R6, RZ, RZ, R8 ;  /* 0x000000ffff067224 */ /* 0x000fe400078e0008 */
        /* <DEDUP_REMOVED lines=10> */
[----:B------:R-:W-:-:S03]  /*0c90*/  ISETP.NE.AND P2, PT, R22, RZ, PT ;  /* 0x000000ff1600720c */ /* 0x000fc60003f45270 */
[----:B------:R-:W-:-:S05]  /*0ca0*/  IMAD.MOV.U32 R23, RZ, RZ, R5 ;  /* 0x000000ffff177224 */ /* 0x000fca00078e0005 */
[----:B------:R-:W-:Y:S02]  /*0cb0*/  @!P1 IADD3 R23, -R23, RZ, RZ ;  /* 0x000000ff17179210 */ /* 0x000fe40007ffe1ff */
[----:B------:R-:W-:Y:S02]  /*0cc0*/  ISETP.LT.AND P1, PT, R42, c[0x0][0x1e0], !P0 ;  /* 0x000078002a007a0c */ /* 0x000fe40004721270 */
[----:B------:R-:W-:Y:S02]  /*0cd0*/  LOP3.LUT P0, RZ, R22, 0x3, RZ, 0xc0, !PT ;  /* 0x0000000316ff7812 */ /* 0x000fe4000780c0ff */
[----:B------:R-:W-:Y:S02]  /*0ce0*/  @!P2 LOP3.LUT R23, RZ, R22, RZ, 0x33, !PT ;  /* 0x00000016ff17a212 */ /* 0x000fe400078e33ff */
[----:B------:R-:W-:-:S03]  /*0cf0*/  P2R R37, PR, RZ, 0x2 ;  /* 0x00000002ff257803 */ /* 0x000fc60000000000 */
[----:B------:R-:W-:-:S04]  /*0d00*/  IMAD.MOV R3, RZ, RZ, -R23 ;  /* 0x000000ffff037224 */ /* 0x000fc800078e0a17 */
[----:B------:R-:W-:Y:S02]  /*0d10*/  IMAD R36, R22, R3, R42 ;  /* 0x0000000316247224 */ /* 0x000fe400078e022a */
[----:B------:R-:W-:Y:S05]  /*0d20*/  @!P0 BRA `(.L_x_1497) ;  /* 0x0000013000008947 */ /* 0x000fea0003800000 */
[----:B------:R-:W-:Y:S01]  /*0d30*/  MOV R0, 0x0 ;  /* 0x0000000000007802 */ /* 0x000fe20000000f00 */
[----:B------:R-:W-:Y:S01]  /*0d40*/  HFMA2.MMA R8, -RZ, RZ, 0, 8.0049037933349609375e-05 ;  /* 0x0000053fff087435 */ /* 0x000fe200000001ff */
[----:B------:R-:W-:Y:S01]  /*0d50*/  IMAD.MOV.U32 R4, RZ, RZ, c[0x4][0xc8] ;  /* 0x01003200ff047624 */ /* 0x000fe200078e00ff */
[----:B------:R-:W-:Y:S01]  /*0d60*/  MOV R5, c[0x4][0xcc] ;  /* 0x0100330000057a02 */ /* 0x000fe20000000f00 */
[----:B------:R0:W1:Y:S01]  /*0d70*/  LDC.64 R14, c[0x4][R0] ;  /* 0x01000000000e7b82 */ /* 0x0000620000000a00 */
[----:B------:R-:W-:Y:S01]  /*0d80*/  IMAD.MOV.U32 R6, RZ, RZ, c[0x4][0xd0] ;  /* 0x01003400ff067624 */ /* 0x000fe200078e00ff */
[----:B------:R-:W-:Y:S01]  /*0d90*/  MOV R12, 0x1 ;  /* 0x00000001000c7802 */ /* 0x000fe20000000f00 */
[----:B------:R-:W-:Y:S02]  /*0da0*/  IMAD.MOV.U32 R7, RZ, RZ, c[0x4][0xd4] ;  /* 0x01003500ff077624 */ /* 0x000fe400078e00ff */
[----:B------:R-:W-:-:S02]  /*0db0*/  IMAD.MOV.U32 R10, RZ, RZ, c[0x4][0x88] ;  /* 0x01002200ff0a7624 */ /* 0x000fc400078e00ff */
[----:B------:R-:W-:Y:S02]  /*0dc0*/  IMAD.MOV.U32 R11, RZ, RZ, c[0x4][0x8c] ;  /* 0x01002300ff0b7624 */ /* 0x000fe400078e00ff */
[----:B------:R-:W-:Y:S02]  /*0dd0*/  IMAD.MOV.U32 R13, RZ, RZ, RZ ;  /* 0x000000ffff0d7224 */ /* 0x000fe400078e00ff */
[----:B0-----:R-:W-:Y:S01]  /*0de0*/  LEPC R18 ;  /* 0x000000000012734e */ /* 0x001fe20000000000 */
[----:B------:R-:W-:Y:S02]  /*0df0*/  MOV R3, 0xe60 ;  /* 0x00000e6000037802 */ /* 0x000fe40000000f00 */
[----:B------:R-:W-:Y:S02]  /*0e00*/  MOV R20, 0xde0 ;  /* 0x00000de000147802 */ /* 0x000fe40000000f00 */
[----:B------:R-:W-:Y:S02]  /*0e10*/  MOV R21, 0x0 ;  /* 0x0000000000157802 */ /* 0x000fe40000000f00 */
[----:B------:R-:W-:Y:S02]  /*0e20*/  MOV R0, 0x0 ;  /* 0x0000000000007802 */ /* 0x000fe40000000f00 */
[----:B------:R-:W-:-:S04]  /*0e30*/  IADD3 R20, P0, P1, -R20, R3, R18 ;  /* 0x0000000314147210 */ /* 0x000fc8000791e112 */
[----:B------:R-:W-:-:S04]  /*0e40*/  IADD3.X R21, ~R0, R21, R19, P0, P1 ;  /* 0x0000001500157210 */ /* 0x000fc800007e2513 */
[----:B-1----:R-:W-:Y:S05]  /*0e50*/  CALL.ABS.NOINC R14 ;  /* 0x000000000e007343 */ /* 0x002fea0003c00000 */
.L_x_1497:
[----:B------:R-:W-:Y:S01]  /*0e60*/  ISETP.NE.AND P6, PT, R37, RZ, PT ;  /* 0x000000ff2500720c */ /* 0x000fe20003fc5270 */
[----:B------:R-:W-:Y:S02]  /*0e70*/  IMAD R0, R22, R23, R36 ;  /* 0x0000001716007224 */ /* 0x000fe400078e0224 */
[----:B------:R-:W-:-:S03]  /*0e80*/  IMAD.MOV.U32 R5, RZ, RZ, c[0x0][0x1e0] ;  /* 0x00007800ff057624 */ /* 0x000fc600078e00ff */
[----:B------:R-:W-:-:S04]  /*0e90*/  LEA R14, R0, 0x820, 0x2 ;  /* 0x00000820000e7811 */ /* 0x000fc800078e10ff */
[----:B------:R-:W-:-:S03]  /*0ea0*/  LEA R15, R5, R14, 0x2 ;  /* 0x0000000e050f7211 */ /* 0x000fc600078e10ff */
[----:B------:R-:W-:Y:S05]  /*0eb0*/  @!P6 BRA `(.L_x_1498) ;  /* 0x000000300000e947 */ /* 0x000fea0003800000 */
[----:B------:R-:W-:Y:S01]  /*0ec0*/  ISETP.NE.AND P5, PT, RZ, c[0x0][0x1ec], PT ;  /* 0x00007b00ff007a0c */ /* 0x000fe20003fa5270 */
[----:B------:R0:W-:-:S12]  /*0ed0*/  STS.128 [R14], R32 ;  /* 0x000000200e007388 */ /* 0x0001d80000000c00 */
[----:B------:R0:W-:Y:S02]  /*0ee0*/  @!P5 STS.128 [R15], R24 ;  /* 0x000000180f00d388 */ /* 0x0001e40000000c00 */
.L_x_1498:
        /* <DEDUP_REMOVED lines=20> */
[----:B0-----:R-:W-:-:S05]  /*1030*/  LEA.HI R0, R0, R0, RZ, 0x1 ;  /* 0x0000000000007211 */ /* 0x001fca00078f08ff */
[----:B------:R-:W-:-:S05]  /*1040*/  IMAD.SHL.U32 R0, R0, 0x2, RZ ;  /* 0x0000000200007824 */ /* 0x000fca00078e00ff */
        /* <DEDUP_REMOVED lines=32> */
.L_x_1502:
[C---:B------:R-:W-:Y:S01]  /*1250*/  IMAD R21, R5.reuse, 0x4, R19 ;  /* 0x0000000405157824 */ /* 0x040fe200078e0213 */
[----:B0-----:R-:W-:Y:S01]  /*1260*/  LEA.HI R0, R0, R0, RZ, 0x1 ;  /* 0x0000000000007211 */ /* 0x001fe200078f08ff */
[----:B------:R-:W-:Y:S01]  /*1270*/  IMAD R18, R5, 0x4, R22 ;  /* 0x0000000405127824 */ /* 0x000fe200078e0216 */
[----:B------:R-:W-:Y:S02]  /*1280*/  BSSY B2, `(.L_x_1504) ;  /* 0x0000030000027945 */ /* 0x000fe40003800000 */
[----:B------:R0:W4:Y:S01]  /*1290*/  LDS R24, [R21] ;  /* 0x0000000015187984 */ /* 0x0001220000000800 */
[----:B------:R-:W-:-:S03]  /*12a0*/  SHF.L.U32 R0, R0, 0x1, RZ ;  /* 0x0000000100007819 */ /* 0x000fc600000006ff */
[----:B------:R0:W3:Y:S01]  /*12b0*/  LDS R26, [R21+0x4] ;  /* 0x00000400151a7984 */ /* 0x0000e20000000800 */
[----:B------:R-:W-:-:S03]  /*12c0*/  LOP3.LUT R7, R0, 0xfffffffc, RZ, 0xc0, !PT ;  /* 0xfffffffc00077812 */ /* 0x000fc600078ec0ff */
[----:B------:R0:W2:Y:S01]  /*12d0*/  LDS R25, [R18] ;  /* 0x0000000012197984 */ /* 0x0000a20000000800 */
[----:B------:R-:W-:-:S03]  /*12e0*/  ISETP.GE.AND P0, PT, R7, c[0x0][0x1e0], PT ;  /* 0x0000780007007a0c */ /* 0x000fc60003f06270 */
[----:B------:R0:W1:Y:S10]  /*12f0*/  LDS R27, [R18+0x4] ;  /* 0x00000400121b7984 */ /* 0x0000740000000800 */
[----:B------:R-:W-:Y:S05]  /*1300*/  @P0 BRA `(.L_x_1505) ;  /* 0x0000027000000947 */ /* 0x000fea0003800000 */
[----:B0-----:R-:W0:Y:S01]  /*1310*/  I2F R6, c[0x0][0x1e0] ;  /* 0x0000780000067b06 */ /* 0x001e220000201400 */
[----:B------:R-:W-:-:S02]  /*1320*/  IADD3 R4, R7, 0x2, RZ ;  /* 0x0000000207047810 */ /* 0x000fc40007ffe0ff */
        /* <DEDUP_REMOVED lines=27> */
[----:B------:R-:W-:Y:S01]  /*14e0*/  FMUL.FTZ R4, R24, R4 ;  /* 0x0000000418047220 */ /* 0x000fe20000410000 */
[----:B------:R-:W-:Y:S01]  /*14f0*/  MOV R34, R8 ;  /* 0x0000000800227202 */ /* 0x000fe20000000f00 */
[----:B------:R-:W-:Y:S02]  /*1500*/  FFMA.FTZ R26, R26, R6, -R11 ;  /* 0x000000061a1a7223 */ /* 0x000fe4000001080b */
[-C--:B0-----:R-:W-:Y:S02]  /*1510*/  FFMA.FTZ R3, R32, R0.reuse, -R3 ;  /* 0x0000000020037223 */ /* 0x081fe40000010803 */
[----:B------:R-:W-:Y:S02]  /*1520*/  FFMA.FTZ R24, R24, R0, -R7 ;  /* 0x0000000018187223 */ /* 0x000fe40000010807 */
[----:B------:R-:W-:-:S02]  /*1530*/  FFMA.FTZ R35, R35, R6, R9 ;  /* 0x0000000623237223 */ /* 0x000fc40000010009 */
[----:B------:R-:W-:Y:S02]  /*1540*/  FFMA.FTZ R27, R27, R6, R10 ;  /* 0x000000061b1b7223 */ /* 0x000fe4000001000a */
[-C--:B------:R-:W-:Y:S02]  /*1550*/  FFMA.FTZ R33, R33, R0.reuse, R5 ;  /* 0x0000000021217223 */ /* 0x080fe40000010005 */
[----:B------:R-:W-:Y:S02]  /*1560*/  FFMA.FTZ R25, R25, R0, R4 ;  /* 0x0000000019197223 */ /* 0x000fe40000010004 */
[----:B------:R-:W-:Y:S02]  /*1570*/  IMAD.MOV.U32 R32, RZ, RZ, R3 ;  /* 0x000000ffff207224 */ /* 0x000fe400078e0003 */
.L_x_1505:
[----:B0-----:R-:W-:Y:S05]  /*1580*/  BSYNC B2 ;  /* 0x0000000000027941 */ /* 0x001fea0003800000 */
.L_x_1504:
[----:B----4-:R0:W-:Y:S04]  /*1590*/  STS [R21], R24 ;  /* 0x0000001815007388 */ /* 0x0101e80000000800 */
[----:B---3--:R0:W-:Y:S04]  /*15a0*/  STS [R21+0x4], R26 ;  /* 0x0000041a15007388 */ /* 0x0081e80000000800 */
[----:B--2---:R0:W-:Y:S04]  /*15b0*/  STS [R18], R25 ;  /* 0x0000001912007388 */ /* 0x0041e80000000800 */
[----:B-1----:R0:W-:Y:S02]  /*15c0*/  STS [R18+0x4], R27 ;  /* 0x0000041b12007388 */ /* 0x0021e40000000800 */
.L_x_1503:
[----:B------:R-:W-:Y:S05]  /*15d0*/  BSYNC B1 ;  /* 0x0000000000017941 */ /* 0x000fea0003800000 */
.L_x_1501:
[----:B-1----:R1:W-:Y:S04]  /*15e0*/  STS [R19], R32 ;  /* 0x0000002013007388 */ /* 0x0023e80000000800 */
[----:B--2---:R1:W-:Y:S04]  /*15f0*/  STS [R19+0x4], R34 ;  /* 0x0000042213007388 */ /* 0x0043e80000000800 */
[----:B---3--:R1:W-:Y:S04]  /*1600*/  STS [R22], R33 ;  /* 0x0000002116007388 */ /* 0x0083e80000000800 */
[----:B----4-:R1:W-:Y:S02]  /*1610*/  STS [R22+0x4], R35 ;  /* 0x0000042316007388 */ /* 0x0103e40000000800 */
.L_x_1500:
[----:B------:R-:W-:Y:S05]  /*1620*/  BSYNC B0 ;  /* 0x0000000000007941 */ /* 0x000fea0003800000 */
.L_x_1499:
[----:B------:R-:W-:Y:S06]  /*1630*/  BAR.SYNC.DEFER_BLOCKING 0x0 ;  /* 0x0000000000007b1d */ /* 0x000fec0000010000 */
[----:B------:R-:W-:Y:S01]  /*1640*/  BSSY B0, `(.L_x_1506) ;  /* 0x0000005000007945 */ /* 0x000fe20003800000 */
[----:B------:R-:W-:Y:S05]  /*1650*/  @!P6 BRA `(.L_x_1507) ;  /* 0x000000300000e947 */ /* 0x000fea0003800000 */
[----:B------:R-:W-:Y:S01]  /*1660*/  ISETP.NE.AND P0, PT, RZ, c[0x0][0x1ec], PT ;  /* 0x00007b00ff007a0c */ /* 0x000fe20003f05270 */
[----:B01----:R0:W1:-:S12]  /*1670*/  LDS.128 R32, [R14] ;  /* 0x000000000e207984 */ /* 0x0030580000000c00 */
[----:B------:R0:W2:Y:S02]  /*1680*/  @!P0 LDS.128 R24, [R15] ;  /* 0x000000000f188984 */ /* 0x0000a40000000c00 */
.L_x_1507:
[----:B------:R-:W-:Y:S05]  /*1690*/  BSYNC B0 ;  /* 0x0000000000007941 */ /* 0x000fea0003800000 */
.L_x_1506:
[----:B------:R-:W-:Y:S06]  /*16a0*/  BAR.SYNC.DEFER_BLOCKING 0x0 ;  /* 0x0000000000007b1d */ /* 0x000fec0000010000 */
[----:B------:R-:W-:Y:S05]  /*16b0*/  BRA `(.L_x_1496) ;  /* 0x000004c000007947 */ /* 0x000fea0003800000 */
.L_x_1495:
[----:B------:R-:W-:Y:S01]  /*16c0*/  ISETP.NE.AND P0, PT, RZ, c[0x0][0x1ec], PT ;  /* 0x00007b00ff007a0c */ /* 0x000fe20003f05270 */
[----:B------:R-:W-:Y:S01]  /*16d0*/  BSSY B0, `(.L_x_1496) ;  /* 0x000004a000007945 */ /* 0x000fe20003800000 */
[----:B------:R-:W-:-:S11]  /*16e0*/  IADD3 R7, -R41, c[0x0][0x1ec], RZ ;  /* 0x00007b0029077a10 */ /* 0x000fd60007ffe1ff */
        /* <DEDUP_REMOVED lines=32> */
.L_x_1508:
        /* <DEDUP_REMOVED lines=28> */
[-C--:B------:R-:W-:Y:S02]  /*1ab0*/  FFMA.FTZ R35, R35, R10.reuse, R13 ;  /* 0x0000000a23237223 */ /* 0x080fe4000001000d */
        /* <DEDUP_REMOVED lines=10> */
[----:B------:R-:W-:Y:S02]  /*1b60*/  IMAD.MOV.U32 R34, RZ, RZ, R12 ;  /* 0x000000ffff227224 */ /* 0x000fe400078e000c */
.L_x_1509:
[----:B------:R-:W-:Y:S05]  /*1b70*/  BSYNC B0 ;  /* 0x0000000000007941 */ /* 0x000fea0003800000 */
.L_x_1496:
[----:B------:R-:W-:Y:S01]  /*1b80*/  ISETP.GT.AND P0, PT, R40, 0x3f, PT ;  /* 0x0000003f2800780c */ /* 0x000fe20003f04270 */
[----:B------:R-:W-:Y:S01]  /*1b90*/  BSSY B0, `(.L_x_1510) ;  /* 0x0000012000007945 */ /* 0x000fe20003800000 */
[----:B------:R-:W-:-:S11]  /*1ba0*/  IMAD.MOV.U32 R0, RZ, RZ, RZ ;  /* 0x000000ffff007224 */ /* 0x000fd600078e00ff */
[----:B------:R-:W-:Y:S05]  /*1bb0*/  @P0 BRA `(.L_x_1511) ;  /* 0x000000f000000947 */ /* 0x000fea0003800000 */
[----:B------:R-:W-:Y:S01]  /*1bc0*/  ISETP.GT.AND P1, PT, R40, 0x37, PT ;  /* 0x000000372800780c */ /* 0x000fe20003f24270 */
[----:B------:R-:W-:Y:S01]  /*1bd0*/  IMAD.U32 R0, RZ, RZ, UR40 ;  /* 0x00000028ff007e24 */ /* 0x000fe2000f8e00ff */
[----:B-1----:R1:W-:Y:S02]  /*1be0*/  STS.128 [R40.X16+0x20], R32 ;  /* 0x0000202028007388 */ /* 0x0023e4000000cc00 */
[----:B------:R-:W-:Y:S02]  /*1bf0*/  ISETP.NE.OR P0, PT, RZ, c[0x0][0x1ec], P1 ;  /* 0x00007b00ff007a0c */ /* 0x000fe40000f05670 */
[----:B------:R-:W-:-:S11]  /*1c00*/  ISETP.NE.AND P1, PT, RZ, c[0x0][0x1ec], PT ;  /* 0x00007b00ff007a0c */ /* 0x000fd60003f25270 */
[----:B------:R-:W-:Y:S01]  /*1c10*/  @!P0 SHF.L.U32 R0, R0, 0x2, RZ ;  /* 0x0000000200008819 */ /* 0x000fe200000006ff */
[----:B------:R-:W-:Y:S01]  /*1c20*/  @!P0 IMAD.MOV.U32 R5, RZ, RZ, 0x4 ;  /* 0x00000004ff058424 */ /* 0x000fe200078e00ff */
[----:B------:R1:W-:Y:S03]  /*1c30*/  @!P1 STS.128 [R40.X16+0x420], R28 ;  /* 0x0004201c28009388 */ /* 0x0003e6000000cc00 */
[----:B------:R-:W-:-:S04]  /*1c40*/  @!P0 IMAD R0, R17, c[0x0][0x1d4], R0 ;  /* 0x0000750011008a24 */ /* 0x000fc800078e0200 */
[----:B------:R-:W-:-:S04]  /*1c50*/  @!P0 IMAD.WIDE R4, R0, R5, c[0x0][0x198] ;  /* 0x0000660000048625 */ /* 0x000fc800078e0205 */
[----:B--2---:R-:W-:Y:S01]  /*1c60*/  FMUL.FTZ R0, R32, R24 ;  /* 0x0000001820007220 */ /* 0x004fe20000410000 */
[----:B------:R1:W-:Y:S03]  /*1c70*/  @!P0 STG.E.128 [R4.64], R24 ;  /* 0x0000001804008986 */ /* 0x0003e6000c101d24 */
[----:B------:R-:W-:-:S04]  /*1c80*/  FFMA.FTZ R3, R33, R25, R0 ;  /* 0x0000001921037223 */ /* 0x000fc80000010000 */
[----:B------:R-:W-:-:S04]  /*1c90*/  FFMA.FTZ R0, R34, R26, R3 ;  /* 0x0000001a22007223 */ /* 0x000fc80000010003 */
[----:B------:R-:W-:Y:S02]  /*1ca0*/  FFMA.FTZ R0, R35, R27, R0 ;  /* 0x0000001b23007223 */ /* 0x000fe40000010000 */
.L_x_1511:
[----:B------:R-:W-:Y:S05]  /*1cb0*/  BSYNC B0 ;  /* 0x0000000000007941 */ /* 0x000fea0003800000 */
.L_x_1510:
[----:B------:R-:W3:Y:S01]  /*1cc0*/  SHFL.BFLY PT, R3, R0, 0x10, 0x1f ;  /* 0x0e001f0000037f89 */ /* 0x000ee200000e0000 */
[----:B------:R-:W-:Y:S01]  /*1cd0*/  LOP3.LUT P0, R8, R40, 0x1f, RZ, 0xc0, !PT ;  /* 0x0000001f28087812 */ /* 0x000fe2000780c0ff */
[----:B------:R-:W-:Y:S01]  /*1ce0*/  BSSY B0, `(.L_x_1512) ;  /* 0x000002a000007945 */ /* 0x000fe20003800000 */
[----:B------:R-:W-:Y:S02]  /*1cf0*/  MOV R17, 0xff7fffff ;  /* 0xff7fffff00117802 */ /* 0x000fe40000000f00 */
[----:B------:R-:W-:Y:S01]  /*1d00*/  ISETP.GT.U32.AND P1, PT, R8, 0x1, PT ;  /* 0x000000010800780c */ /* 0x000fe20003f24070 */
[----:B---3--:R-:W-:-:S08]  /*1d10*/  FADD.FTZ R3, R3, R0 ;  /* 0x0000000003037221 */ /* 0x008fd00000010000 */
[----:B------:R-:W-:Y:S01]  /*1d20*/  @!P0 SHF.R.U32.HI R0, RZ, 0x3, R40 ;  /* 0x00000003ff008819 */ /* 0x000fe20000011628 */
[----:B-1----:R-:W1:Y:S03]  /*1d30*/  SHFL.BFLY PT, R4, R3, 0x8, 0x1f ;  /* 0x0d001f0003047f89 */ /* 0x002e6600000e0000 */
[----:B------:R-:W-:Y:S01]  /*1d40*/  @!P0 LOP3.LUT R0, R0, 0x1ffffffc, RZ, 0xc0, !PT ;  /* 0x1ffffffc00008812 */ /* 0x000fe200078ec0ff */
[----:B-1----:R-:W-:Y:S02]  /*1d50*/  FADD.FTZ R4, R3, R4 ;  /* 0x0000000403047221 */ /* 0x002fe40000010000 */
[----:B------:R-:W-:-:S03]  /*1d60*/  IMAD.U32 R3, RZ, RZ, UR38 ;  /* 0x00000026ff037e24 */ /* 0x000fc6000f8e00ff */
[----:B------:R-:W1:Y:S02]  /*1d70*/  SHFL.BFLY PT, R5, R4, 0x4, 0x1f ;  /* 0x0c801f0004057f89 */ /* 0x000e6400000e0000 */
        /* <DEDUP_REMOVED lines=9> */
[----:B------:R-:W-:Y:S04]  /*1e10*/  @!P0 STS [R0+0x8], R7 ;  /* 0x0000080700008388 */ /* 0x000fe80000000800 */
[----:B------:R-:W-:Y:S01]  /*1e20*/  BAR.SYNC.DEFER_BLOCKING 0x0 ;  /* 0x0000000000007b1d */ /* 0x000fe20000010000 */
[----:B------:R-:W-:-:S05]  /*1e30*/  ISETP.NE.AND P0, PT, R40, RZ, PT ;  /* 0x000000ff2800720c */ /* 0x000fca0003f05270 */
[----:B------:R-:W1:Y:S04]  /*1e40*/  @!P1 LDS R7, [R8.X4+0x8] ;  /* 0x0000080008079984 */ /* 0x000e680000004800 */
[----:B-1----:R-:W1:Y:S02]  /*1e50*/  SHFL.BFLY PT, R4, R7, 0x1, 0x1f ;  /* 0x0c201f0007047f89 */ /* 0x002e6400000e0000 */
[----:B-1----:R-:W-:-:S06]  /*1e60*/  FADD.FTZ R4, R4, R7 ;  /* 0x0000000704047221 */ /* 0x002fcc0000010000 */
[----:B------:R-:W1:Y:S01]  /*1e70*/  SHFL.IDX PT, R4, R4, RZ, 0x1f ;  /* 0x00001fff04047589 */ /* 0x000e6200000e0000 */
[----:B------:R-:W-:Y:S05]  /*1e80*/  @P0 BRA `(.L_x_1513) ;  /* 0x000000f000000947 */ /* 0x000fea0003800000 */
[----:B------:R-:W-:Y:S01]  /*1e90*/  ISETP.NE.U32.AND P0, PT, RZ, c[0x0][0x218], PT ;  /* 0x00008600ff007a0c */ /* 0x000fe20003f05070 */
[----:B------:R-:W-:Y:S02]  /*1ea0*/  IMAD.U32 R6, RZ, RZ, UR6 ;  /* 0x00000006ff067e24 */ /* 0x000fe4000f8e00ff */
[----:B------:R-:W-:Y:S01]  /*1eb0*/  IMAD.U32 R3, RZ, RZ, UR38 ;  /* 0x00000026ff037e24 */ /* 0x000fe2000f8e00ff */
[----:B------:R-:W-:Y:S01]  /*1ec0*/  ISETP.NE.AND.EX P0, PT, RZ, c[0x0][0x21c], PT, P0 ;  /* 0x00008700ff007a0c */ /* 0x000fe20003f05300 */
[----:B-1----:R-:W-:-:S03]  /*1ed0*/  FMUL.FTZ R17, R4, c[0x0][0x1f0] ;  /* 0x00007c0004117a20 */ /* 0x002fc60000410000 */
[----:B------:R-:W-:-:S09]  /*1ee0*/  IADD3 R6, -R6, -0x1, R3 ;  /* 0xffffffff06067810 */ /* 0x000fd20007ffe103 */
[----:B------:R-:W-:Y:S05]  /*1ef0*/  @!P0 BRA `(.L_x_1514) ;  /* 0x0000007000008947 */ /* 0x000fea0003800000 */
[----:B------:R-:W-:Y:S01]  /*1f00*/  IADD3 R3, -R41, UR39, RZ ;  /* 0x0000002729037c10 */ /* 0x000fe2000fffe1ff */
[----:B------:R-:W-:-:S04]  /*1f10*/  HFMA2.MMA R5, -RZ, RZ, 0, 2.384185791015625e-07 ;  /* 0x00000004ff057435 */ /* 0x000fc800000001ff */
[----:B------:R-:W-:-:S04]  /*1f20*/  IMAD R0, R252, c[0x0][0x220], R3 ;  /* 0x00008800fc007a24 */ /* 0x000fc800078e0203 */
[----:B------:R-:W-:-:S04]  /*1f30*/  IMAD R0, R0, c[0x0][0x220], R3 ;  /* 0x0000880000007a24 */ /* 0x000fc800078e0203 */
[----:B------:R-:W-:-:S06]  /*1f40*/  IMAD.WIDE R4, R0, R5, c[0x0][0x218] ;  /* 0x0000860000047625 */ /* 0x000fcc00078e0205 */
[----:B------:R-:W3:Y:S02]  /*1f50*/  LDG.E R4, [R4.64] ;  /* 0x0000002404047981 */ /* 0x000ee4000c1e1900 */
[----:B---3--:R-:W-:-:S05]  /*1f60*/  FADD.FTZ R17, R17, R4 ;  /* 0x0000000411117221 */ /* 0x008fca0000010000 */
.L_x_1514:
[----:B------:R1:W-:Y:S02]  /*1f70*/  STS [R6.X4+0x820], R17 ;  /* 0x0008201106007388 */ /* 0x0003e40000004800 */
.L_x_1513:
[----:B------:R-:W-:Y:S05]  /*1f80*/  BSYNC B0 ;  /* 0x0000000000007941 */ /* 0x000fea0003800000 */
.L_x_1512:
[----:B------:R-:W-:Y:S01]  /*1f90*/  BAR.SYNC.DEFER_BLOCKING 0x0 ;  /* 0x0000000000007b1d */ /* 0x000fe20000010000 */
[----:B------:R-:W-:Y:S01]  /*1fa0*/  LEA.HI R5, R40, R40, RZ, 0x1 ;  /* 0x0000002828057211 */ /* 0x000fe200078f08ff */
[----:B------:R-:W-:Y:S01]  /*1fb0*/  UIADD3 UR4, UR39, 0xf, -UR6 ;  /* 0x0000000f27047890 */ /* 0x000fe2000fffe806 */
[----:B------:R-:W-:Y:S02]  /*1fc0*/  ISETP.NE.AND P1, PT, RZ, c[0x0][0x1ec], PT ;  /* 0x00007b00ff007a0c */ /* 0x000fe40003f25270 */
[C---:B------:R-:W-:Y:S01]  /*1fd0*/  LOP3.LUT R0, R5.reuse, 0xfffffffe, RZ, 0xc0, !PT ;  /* 0xfffffffe05007812 */ /* 0x040fe200078ec0ff */
[----:B------:R-:W-:Y:S01]  /*1fe0*/  USHF.R.S32.HI UR5, URZ, 0x1f, UR4 ;  /* 0x0000001f3f057899 */ /* 0x000fe20008011404 */
[----:B------:R-:W-:-:S03]  /*1ff0*/  LEA.HI.SX32 R5, R5, UR6, 0x1f ;  /* 0x0000000605057c11 */ /* 0x000fc6000f8ffaff */
[----:B------:R-:W-:Y:S01]  /*2000*/  IMAD.IADD R0, R40, 0x1, -R0 ;  /* 0x0000000128007824 */ /* 0x000fe200078e0a00 */
[----:B------:R-:W-:-:S04]  /*2010*/  ULEA.HI UR5, UR5, UR4, URZ, 0x4 ;  /* 0x0000000405057291 */ /* 0x000fc8000f8f203f */
[----:B------:R-:W-:-:S04]  /*2020*/  ULOP3.LUT UR5, UR5, 0xfffffff0, URZ, 0xc0, !UPT ;  /* 0xfffffff005057892 */ /* 0x000fc8000f8ec03f */
[----:B------:R-:W-:Y:S01]  /*2030*/  UIADD3 UR5, UR5, UR6, URZ ;  /* 0x0000000605057290 */ /* 0x000fe2000fffe03f */
[----:B-1----:R-:W1:Y:S05]  /*2040*/  LDS.64 R6, [R0.X8+0x20] ;  /* 0x0000200000067984 */ /* 0x002e6a0000008a00 */
[----:B------:R-:W-:Y:S01]  /*2050*/  ISETP.GE.AND P0, PT, R5, UR5, PT ;  /* 0x0000000505007c0c */ /* 0x000fe2000bf06270 */
[----:B------:R-:W3:Y:S04]  /*2060*/  LDS.64 R10, [R0.X8+0x30] ;  /* 0x00003000000a7984 */ /* 0x000ee80000008a00 */
[----:B------:R-:W4:Y:S04]  /*2070*/  LDS.64 R8, [R0.X8+0x40] ;  /* 0x0000400000087984 */ /* 0x000f280000008a00 */
[----:B-1----:R-:W-:Y:S04]  /*2080*/  STL.64 [R1+0x248], R6 ;  /* 0x0002480601007387 */ /* 0x002fe80000100a00 */
[----:B------:R-:W1:Y:S04]  /*2090*/  LDS.64 R6, [R0.X8+0x50] ;  /* 0x0000500000067984 */ /* 0x000e680000008a00 */
[----:B---3--:R-:W-:Y:S04]  /*20a0*/  STL.64 [R1+0x240], R10 ;  /* 0x0002400a01007387 */ /* 0x008fe80000100a00 */
[----:B------:R-:W3:Y:S04]  /*20b0*/  LDS.64 R10, [R0.X8+0x60] ;  /* 0x00006000000a7984 */ /* 0x000ee80000008a00 */
[----:B----4-:R-:W-:Y:S04]  /*20c0*/  STL.64 [R1+0x238], R8 ;  /* 0x0002380801007387 */ /* 0x010fe80000100a00 */
        /* <DEDUP_REMOVED lines=117> */
[----:B---3--:R3:W-:Y:S04]  /*2820*/  STL.64 [R1+0x60], R10 ;  /* 0x0000600a01007387 */ /* 0x0087e80000100a00 */
[----:B----4-:R3:W-:Y:S04]  /*2830*/  STL.64 [R1+0x58], R8 ;  /* 0x0000580801007387 */ /* 0x0107e80000100a00 */
[----:B-1----:R3:W-:Y:S01]  /*2840*/  STL.64 [R1+0x50], R6 ;  /* 0x0000500601007387 */ /* 0x0027e20000100a00 */
[----:B------:R-:W-:Y:S05]  /*2850*/  @P1 BRA `(.L_x_1515) ;  /* 0x000004a000001947 */ /* 0x000fea0003800000 */
[----:B---3--:R-:W1:Y:S04]  /*2860*/  LDS.64 R6, [R0.X8+0x420] ;  /* 0x0004200000067984 */ /* 0x008e680000008a00 */
[----:B------:R-:W3:Y:S04]  /*2870*/  LDS.64 R10, [R0.X8+0x430] ;  /* 0x00043000000a7984 */ /* 0x000ee80000008a00 */
[----:B------:R-:W4:Y:S04]  /*2880*/  LDS.64 R8, [R0.X8+0x440] ;  /* 0x0004400000087984 */ /* 0x000f280000008a00 */
[----:B------:R-:W-:Y:S04]  /*2890*/  LDS.64 R250, [R0.X8+0x4c0] ;  /* 0x0004c00000fa7984 */ /* 0x000fe80000008a00 */
[----:B------:R-:W-:Y:S04]  /*28a0*/  LDS.64 R248, [R0.X8+0x4d0] ;  /* 0x0004d00000f87984 */ /* 0x000fe80000008a00 */
[----:B------:R-:W-:Y:S04]  /*28b0*/  LDS.64 R246, [R0.X8+0x4e0] ;  /* 0x0004e00000f67984 */ /* 0x000fe80000008a00 */
[----:B------:R-:W-:Y:S04]  /*28c0*/  LDS.64 R244, [R0.X8+0x4f0] ;  /* 0x0004f00000f47984 */ /* 0x000fe80000008a00 */
[----:B------:R-:W-:Y:S04]  /*28d0*/  LDS.64 R12, [R0.X8+0x500] ;  /* 0x00050000000c7984 */ /* 0x000fe80000008a00 */
[----:B0-----:R-:W-:Y:S04]  /*28e0*/  LDS.64 R14, [R0.X8+0x510] ;  /* 0x00051000000e7984 */ /* 0x001fe80000008a00 */
[----:B------:R-:W-:Y:S04]  /*28f0*/  LDS.64 R18, [R0.X8+0x520] ;  /* 0x0005200000127984 */ /* 0x000fe80000008a00 */
[----:B-1----:R-:W-:Y:S04]  /*2900*/  STL.64 [R1+0x48], R6 ;  /* 0x0000480601007387 */ /* 0x002fe80000100a00 */
[----:B------:R-:W0:Y:S04]  /*2910*/  LDS.64 R6, [R0.X8+0x450] ;  /* 0x0004500000067984 */ /* 0x000e280000008a00 */
[----:B---3--:R-:W-:Y:S04]  /*2920*/  STL.64 [R1+0x40], R10 ;  /* 0x0000400a01007387 */ /* 0x008fe80000100a00 */
[----:B------:R-:W1:Y:S04]  /*2930*/  LDS.64 R10, [R0.X8+0x460] ;  /* 0x00046000000a7984 */ /* 0x000e680000008a00 */
[----:B----4-:R-:W-:Y:S04]  /*2940*/  STL.64 [R1+0x38], R8 ;  /* 0x0000380801007387 */ /* 0x010fe80000100a00 */
[----:B------:R-:W3:Y:S04]  /*2950*/  LDS.64 R8, [R0.X8+0x470] ;  /* 0x0004700000087984 */ /* 0x000ee80000008a00 */
[----:B------:R-:W-:Y:S04]  /*2960*/  LDS.64 R20, [R0.X8+0x530] ;  /* 0x0005300000147984 */ /* 0x000fe80000008a00 */
[----:B------:R-:W-:Y:S04]  /*2970*/  LDS.64 R22, [R0.X8+0x540] ;  /* 0x0005400000167984 */ /* 0x000fe80000008a00 */
[----:B--2---:R-:W-:Y:S04]  /*2980*/  LDS.64 R24, [R0.X8+0x550] ;  /* 0x0005500000187984 */ /* 0x004fe80000008a00 */
[----:B------:R-:W-:Y:S04]  /*2990*/  LDS.64 R26, [R0.X8+0x560] ;  /* 0x00056000001a7984 */ /* 0x000fe80000008a00 */
[----:B------:R-:W-:Y:S04]  /*29a0*/  LDS.64 R28, [R0.X8+0x570] ;  /* 0x00057000001c7984 */ /* 0x000fe80000008a00 */
[----:B0-----:R-:W-:Y:S04]  /*29b0*/  STL.64 [R1+0x30], R6 ;  /* 0x0000300601007387 */ /* 0x001fe80000100a00 */
[----:B------:R-:W0:Y:S04]  /*29c0*/  LDS.64 R6, [R0.X8+0x480] ;  /* 0x0004800000067984 */ /* 0x000e280000008a00 */
[----:B-1----:R-:W-:Y:S04]  /*29d0*/  STL.64 [R1+0x28], R10 ;  /* 0x0000280a01007387 */ /* 0x002fe80000100a00 */
[----:B------:R-:W1:Y:S04]  /*29e0*/  LDS.64 R10, [R0.X8+0x490] ;  /* 0x00049000000a7984 */ /* 0x000e680000008a00 */
[----:B---3--:R-:W-:Y:S04]  /*29f0*/  STL.64 [R1+0x20], R8 ;  /* 0x0000200801007387 */ /* 0x008fe80000100a00 */
[----:B------:R-:W2:Y:S04]  /*2a00*/  LDS.64 R8, [R0.X8+0x4a0] ;  /* 0x0004a00000087984 */ /* 0x000ea80000008a00 */
[----:B------:R-:W-:Y:S04]  /*2a10*/  LDS.64 R30, [R0.X8+0x580] ;  /* 0x00058000001e7984 */ /* 0x000fe80000008a00 */
[----:B------:R-:W-:Y:S04]  /*2a20*/  LDS.64 R32, [R0.X8+0x590] ;  /* 0x0005900000207984 */ /* 0x000fe80000008a00 */
[----:B------:R-:W-:Y:S04]  /*2a30*/  LDS.64 R34, [R0.X8+0x5a0] ;  /* 0x0005a00000227984 */ /* 0x000fe80000008a00 */
[----:B------:R-:W-:Y:S04]  /*2a40*/  LDS.64 R36, [R0.X8+0x5b0] ;  /* 0x0005b00000247984 */ /* 0x000fe80000008a00 */
[----:B------:R-:W-:Y:S04]  /*2a50*/  LDS.64 R38, [R0.X8+0x5c0] ;  /* 0x0005c00000267984 */ /* 0x000fe80000008a00 */
[----:B0-----:R-:W-:Y:S04]  /*2a60*/  STL.64 [R1+0x18], R6 ;  /* 0x0000180601007387 */ /* 0x001fe80000100a00 */
[----:B------:R-:W0:Y:S04]  /*2a70*/  LDS.64 R6, [R0.X8+0x4b0] ;  /* 0x0004b00000067984 */ /* 0x000e280000008a00 */
[----:B------:R3:W4:Y:S04]  /*2a80*/  LDS.64 R40, [R0.X8+0x5d0] ;  /* 0x0005d00000287984 */ /* 0x0007280000008a00 */
        /* <DEDUP_REMOVED lines=29> */
[----:B------:R3:W3:Y:S04]  /*2c60*/  LDS.64 R100, [R0.X8+0x7b0] ;  /* 0x0007b00000647984 */ /* 0x0006e80000008a00 */
[----:B------:R0:W3:Y:S04]  /*2c70*/  LDS.64 R102, [R0.X8+0x7c0] ;  /* 0x0007c00000667984 */ /* 0x0000e80000008a00 */
[----:B------:R0:W3:Y:S04]  /*2c80*/  LDS.64 R104, [R0.X8+0x7d0] ;  /* 0x0007d00000687984 */ /* 0x0000e80000008a00 */
[----:B------:R0:W3:Y:S04]  /*2c90*/  LDS.64 R106, [R0.X8+0x7e0] ;  /* 0x0007e000006a7984 */ /* 0x0000e80000008a00 */
[----:B------:R0:W3:Y:S04]  /*2ca0*/  LDS.64 R108, [R0.X8+0x7f0] ;  /* 0x0007f000006c7984 */ /* 0x0000e80000008a00 */
[----:B------:R0:W3:Y:S04]  /*2cb0*/  LDS.64 R110, [R0.X8+0x800] ;  /* 0x00080000006e7984 */ /* 0x0000e80000008a00 */
[----:B------:R0:W3:Y:S04]  /*2cc0*/  LDS.64 R112, [R0.X8+0x810] ;  /* 0x0008100000707984 */ /* 0x0000e80000008a00 */
[----:B-1----:R1:W-:Y:S04]  /*2cd0*/  STL.64 [R1+0x10], R10 ;  /* 0x0000100a01007387 */ /* 0x0023e80000100a00 */
[----:B--2---:R1:W-:Y:S04]  /*2ce0*/  STL.64 [R1+0x8], R8 ;  /* 0x0000080801007387 */ /* 0x0043e80000100a00 */
[----:B0-----:R1:W-:Y:S02]  /*2cf0*/  STL.64 [R1], R6 ;  /* 0x0000000601007387 */ /* 0x0013e40000100a00 */
.L_x_1515:
[----:B----4-:R-:W-:Y:S01]  /*2d00*/  BSSY B0, `(.L_x_1516) ;  /* 0x0000b79000007945 */ /* 0x010fe20003800000 */
[----:B---3--:R-:W-:Y:S01]  /*2d10*/  IMAD.SHL.U32 R0, R0, 0x2, RZ ;  /* 0x0000000200007824 */ /* 0x008fe200078e00ff */
[----:B------:R-:W-:Y:S05]  /*2d20*/  @P0 BRA `(.L_x_1517) ;  /* 0x0000b76000000947 */ /* 0x000fea0003800000 */
[----:B------:R-:W-:Y:S02]  /*2d30*/  IMAD R4, R115, 0xe0, RZ ;  /* 0x000000e073047824 */ /* 0x000fe400078e02ff */
[----:B------:R-:W-:-:S02]  /*2d40*/  IMAD R3, R114, c[0x0][0x1d4], R0 ;  /* 0x0000750072037a24 */ /* 0x000fc400078e0200 */
[----:B------:R-:W-:-:S03]  /*2d50*/  IMAD R4, R4, c[0x0][0x1d4], R0 ;  /* 0x0000750004047a24 */ /* 0x000fc600078e0200 */
[----:B-1----:R-:W-:Y:S02]  /*2d60*/  SHF.R.S32.HI R7, RZ, 0x1f, R3 ;  /* 0x0000001fff077819 */ /* 0x002fe40000011403 */
[----:B------:R-:W-:Y:S02]  /*2d70*/  SHF.R.S32.HI R6, RZ, 0x1f, R4 ;  /* 0x0000001fff067819 */ /* 0x000fe40000011404 */
.L_x_1777:
[----:B------:R-:W-:Y:S01]  /*2d80*/  IABS R114, c[0x0][0x1d4] ;  /* 0x0000750000727a13 */ /* 0x000fe20000000000 */
[----:B------:R-:W-:Y:S01]  /*2d90*/  IMAD.MOV.U32 R8, RZ, RZ, RZ ;  /* 0x000000ffff087224 */ /* 0x000fe200078e00ff */
[----:B------:R-:W1:Y:S02]  /*2da0*/  S2R R115, SR_CTAID.Y ;  /* 0x0000000000737919 */ /* 0x000e640000002600 */
[----:B------:R-:W3:Y:S08]  /*2db0*/  I2F.RP R7, R114 ;  /* 0x0000007200077306 */ /* 0x000ef00000209400 */
[----:B---3--:R-:W3:Y:S02]  /*2dc0*/  MUFU.RCP R7, R7 ;  /* 0x0000000700077308 */ /* 0x008ee40000001000 */
[----:B---3--:R-:W-:-:S06]  /*2dd0*/  IADD3 R7, R7, 0xffffffe, RZ ;  /* 0x0ffffffe07077810 */ /* 0x008fcc0007ffe0ff */
[----:B------:R-:W3:Y:S02]  /*2de0*/  F2I.FTZ.U32.TRUNC.NTZ R9, R7 ;  /* 0x0000000700097305 */ /* 0x000ee4000021f000 */
[----:B---3--:R-:W-:-:S05]  /*2df0*/  IADD3 R7, RZ, -R9, RZ ;  /* 0x80000009ff077210 */ /* 0x008fca0007ffe0ff */
[----:B------:R-:W-:-:S04]  /*2e00*/  IMAD R7, R7, R114, RZ ;  /* 0x0000007207077224 */ /* 0x000fc800078e02ff */
[----:B------:R-:W-:Y:S01]  /*2e10*/  IMAD.HI.U32 R8, R9, R7, R8 ;  /* 0x0000000709087227 */ /* 0x000fe200078e0008 */
[----:B------:R-:W-:-:S05]  /*2e20*/  IABS R7, R5 ;  /* 0x0000000500077213 */ /* 0x000fca0000000000 */
[----:B------:R-:W-:-:S04]  /*2e30*/  IMAD.HI.U32 R8, R8, R7, RZ ;  /* 0x0000000708087227 */ /* 0x000fc800078e00ff */
[----:B------:R-:W-:-:S04]  /*2e40*/  IMAD.MOV R8, RZ, RZ, -R8 ;  /* 0x000000ffff087224 */ /* 0x000fc800078e0a08 */
[----:B------:R-:W-:-:S05]  /*2e50*/  IMAD R7, R114, R8, R7 ;  /* 0x0000000872077224 */ /* 0x000fca00078e0207 */
[----:B------:R-:W-:-:S13]  /*2e60*/  ISETP.GT.U32.AND P0, PT, R114, R7, PT ;  /* 0x000000077200720c */ /* 0x000fda0003f04070 */
[----:B------:R-:W-:Y:S02]  /*2e70*/  @!P0 IADD3 R7, R7, -R114, RZ ;  /* 0x8000007207078210 */ /* 0x000fe40007ffe0ff */
[----:B------:R-:W-:Y:S02]  /*2e80*/  ISETP.NE.U32.AND P0, PT, RZ, c[0x0][0x200], PT ;  /* 0x00008000ff007a0c */ /* 0x000fe40003f05070 */
[----:B------:R-:W-:Y:S02]  /*2e90*/  ISETP.GT.U32.AND P1, PT, R114, R7, PT ;  /* 0x000000077200720c */ /* 0x000fe40003f24070 */
[----:B------:R-:W-:-:S11]  /*2ea0*/  ISETP.NE.AND.EX P0, PT, RZ, c[0x0][0x204], PT, P0 ;  /* 0x00008100ff007a0c */ /* 0x000fd60003f05300 */
[----:B------:R-:W-:Y:S02]  /*2eb0*/  @!P1 IMAD.IADD R7, R7, 0x1, -R114 ;  /* 0x0000000107079824 */ /* 0x000fe400078e0a72 */
[----:B-1----:R-:W-:Y:S01]  /*2ec0*/  IMAD R114, R115, c[0x0][0x1d4], RZ ;  /* 0x0000750073727a24 */ /* 0x002fe200078e02ff */
[----:B------:R-:W-:-:S04]  /*2ed0*/  @P0 SHF.R.S32.HI R9, RZ, 0x1f, R5 ;  /* 0x0000001fff090819 */ /* 0x000fc80000011405 */
[--C-:B------:R-:W-:Y:S02]  /*2ee0*/  @P0 SHF.R.S32.HI R115, RZ, 0x1f, R114.reuse ;  /* 0x0000001fff730819 */ /* 0x100fe40000011472 */
[----:B------:R-:W-:-:S04]  /*2ef0*/  @P0 IADD3 R8, P1, P2, R5, c[0x0][0x200], R114 ;  /* 0x0000800005080a10 */ /* 0x000fc80007a3e072 */
[----:B------:R-:W-:-:S05]  /*2f00*/  @P0 IADD3.X R9, R9, c[0x0][0x204], R115, P1, P2 ;  /* 0x0000810009090a10 */ /* 0x000fca0000fe4473 */
[----:B------:R1:W3:Y:S01]  /*2f10*/  @P0 LDG.E.U8 R8, [R8.64] ;  /* 0x0000002408080981 */ /* 0x0002e2000c1e1100 */
[----:B------:R-:W-:Y:S01]  /*2f20*/  ISETP.GE.AND P1, PT, R5, RZ, PT ;  /* 0x000000ff0500720c */ /* 0x000fe20003f26270 */
[----:B------:R-:W-:Y:S01]  /*2f30*/  BSSY B1, `(.L_x_1518) ;  /* 0x0000034000017945 */ /* 0x000fe20003800000 */
[----:B------:R-:W-:Y:S02]  /*2f40*/  ISETP.NE.AND P2, PT, RZ, c[0x0][0x1d4], PT ;  /* 0x00007500ff007a0c */ /* 0x000fe40003f45270 */
[----:B------:R-:W-:-:S09]  /*2f50*/  MOV R242, c[0x0][0x1d4] ;  /* 0x0000750000f27a02 */ /* 0x000fd20000000f00 */
[----:B------:R-:W-:Y:S02]  /*2f60*/  @!P1 IMAD.MOV R7, RZ, RZ, -R7 ;  /* 0x000000ffff079224 */ /* 0x000fe400078e0a07 */
[----:B------:R-:W-:-:S04]  /*2f70*/  @!P2 LOP3.LUT R7, RZ, c[0x0][0x1d4], RZ, 0x33, !PT ;  /* 0x00007500ff07aa12 */ /* 0x000fc800078e33ff */
[----:B-1----:R-:W-:Y:S02]  /*2f80*/  SHF.R.S32.HI R9, RZ, 0x1f, R7 ;  /* 0x0000001fff097819 */ /* 0x002fe40000011407 */
[----:B---3--:R-:W-:Y:S02]  /*2f90*/  ISETP.NE.AND P0, PT, R8, RZ, P0 ;  /* 0x000000ff0800720c */ /* 0x008fe40000705270 */
[----:B------:R-:W-:-:S04]  /*2fa0*/  IADD3 R8, P1, R7, R114, RZ ;  /* 0x0000007207087210 */ /* 0x000fc80007f3e0ff */
[----:B------:R-:W-:Y:S02]  /*2fb0*/  LEA.HI.X.SX32 R9, R114, R9, 0x1, P1 ;  /* 0x0000000972097211 */ /* 0x000fe400008f0eff */
[----:B------:R-:W-:-:S04]  /*2fc0*/  LEA R114, P1, R8, c[0x0][0x1a8], 0x2 ;  /* 0x00006a0008727a11 */ /* 0x000fc800078210ff */
[----:B------:R-:W-:Y:S01]  /*2fd0*/  LEA.HI.X R115, R8, c[0x0][0x1ac], R9, 0x2, P1 ;  /* 0x00006b0008737a11 */ /* 0x000fe200008f1409 */
[----:B------:R-:W-:Y:S01]  /*2fe0*/  IMAD R8, R242, 0xe0, RZ ;  /* 0x000000e0f2087824 */ /* 0x000fe200078e02ff */
[----:B------:R-:W-:-:S13]  /*2ff0*/  ISETP.GE.AND P1, PT, R5, UR39, PT ;  /* 0x0000002705007c0c */ /* 0x000fda000bf26270 */
[----:B------:R-:W-:Y:S05]  /*3000*/  @P1 BRA `(.L_x_1519) ;  /* 0x0000026000001947 */ /* 0x000fea0003800000 */
[----:B------:R-:W-:Y:S01]  /*3010*/  IMAD.SHL.U32 R9, R7, 0x4, RZ ;  /* 0x0000000407097824 */ /* 0x000fe200078e00ff */
[----:B------:R-:W-:Y:S01]  /*3020*/  BSSY B2, `(.L_x_1520) ;  /* 0x000000e000027945 */ /* 0x000fe20003800000 */
[----:B------:R-:W-:Y:S01]  /*3030*/  ISETP.NE.AND P4, PT, RZ, c[0x0][0x1ec], PT ;  /* 0x00007b00ff007a0c */ /* 0x000fe20003f85270 */
[----:B------:R-:W-:Y:S02]  /*3040*/  CS2R R10, SRZ ;  /* 0x00000000000a7805 */ /* 0x000fe4000001ff00 */
[----:B------:R-:W-:-:S13]  /*3050*/  ISETP.GE.AND P2, PT, R9, R8, PT ;  /* 0x000000080900720c */ /* 0x000fda0003f46270 */
[----:B------:R-:W-:Y:S05]  /*3060*/  @P2 BRA `(.L_x_1521) ;  /* 0x0000009000002947 */ /* 0x000fea0003800000 */
[----:B------:R-:W3:Y:S02]  /*3070*/  LDG.E R10, [R114.64] ;  /* 0x00000024720a7981 */ /* 0x000ee4000c1e1900 */
[----:B---3--:R-:W-:-:S04]  /*3080*/  IMAD R10, R10, c[0x0][0x1d8], RZ ;  /* 0x000076000a0a7a24 */ /* 0x008fc800078e02ff */
[----:B------:R-:W-:-:S04]  /*3090*/  IMAD R10, R10, 0xe0, RZ ;  /* 0x000000e00a0a7824 */ /* 0x000fc800078e02ff */
[----:B------:R-:W-:-:S05]  /*30a0*/  IMAD R242, R10, c[0x0][0x1d4], R9 ;  /* 0x000075000af27a24 */ /* 0x000fca00078e0209 */
[----:B------:R-:W-:-:S04]  /*30b0*/  IADD3 R11, P3, R4, R242, RZ ;  /* 0x000000f2040b7210 */ /* 0x000fc80007f7e0ff */
[----:B------:R-:W-:Y:S02]  /*30c0*/  LEA.HI.X.SX32 R242, R242, R6, 0x1, P3 ;  /* 0x00000006f2f27211 */ /* 0x000fe400018f0eff */
[----:B------:R-:W-:-:S04]  /*30d0*/  LEA R10, P3, R11, c[0x0][0x198], 0x2 ;  /* 0x000066000b0a7a11 */ /* 0x000fc800078610ff */
[----:B------:R-:W-:-:S06]  /*30e0*/  LEA.HI.X R11, R11, c[0x0][0x19c], R242, 0x2, P3 ;  /* 0x000067000b0b7a11 */ /* 0x000fcc00018f14f2 */
[----:B------:R-:W5:Y:S03]  /*30f0*/  LDG.E.64 R10, [R10.64] ;  /* 0x000000240a0a7981 */ /* 0x000f66000c1e1b00 */
.L_x_1521:
[----:B------:R-:W-:Y:S05]  /*3100*/  BSYNC B2 ;  /* 0x0000000000027941 */ /* 0x000fea0003800000 */
.L_x_1520:
[----:B------:R-:W-:Y:S05]  /*3110*/  @P4 BRA `(.L_x_1519) ;  /* 0x0000015000004947 */ /* 0x000fea0003800000 */
[----:B------:R-:W-:Y:S01]  /*3120*/  ISETP.NE.AND P3, PT, R2, RZ, PT ;  /* 0x000000ff0200720c */ /* 0x000fe20003f65270 */
[----:B------:R-:W3:-:S12]  /*3130*/  LDL R8, [R1+0x4c] ;  /* 0x00004c0001087983 */ /* 0x000ed80000100800 */
[----:B------:R-:W-:Y:S02]  /*3140*/  @P3 IMAD R242, R16, c[0x0][0x1d8], R252 ;  /* 0x0000760010f23a24 */ /* 0x000fe400078e02fc */
[----:B------:R-:W-:Y:S01]  /*3150*/  @P3 IMAD.MOV.U32 R243, RZ, RZ, 0x4 ;  /* 0x00000004fff33424 */ /* 0x000fe200078e00ff */
[----:B------:R-:W4:Y:S01]  /*3160*/  LDL R252, [R1+0x48] ;  /* 0x0000480001fc7983 */ /* 0x000f220000100800 */
[----:B------:R-:W-:-:S04]  /*3170*/  @P3 IMAD R242, R242, 0xe0, R0 ;  /* 0x000000e0f2f23824 */ /* 0x000fc800078e0200 */
[----:B------:R-:W-:-:S06]  /*3180*/  @P3 IMAD.WIDE R242, R242, R243, c[0x0][0x230] ;  /* 0x00008c00f2f23625 */ /* 0x000fcc00078e02f3 */
[----:B--2---:R-:W2:Y:S01]  /*3190*/  @P3 LDG.E.64 R242, [R242.64] ;  /* 0x00000024f2f23981 */ /* 0x004ea2000c1e1b00 */
[----:B---3-5:R-:W-:Y:S01]  /*31a0*/  FADD.FTZ R11, R8, R11 ;  /* 0x0000000b080b7221 */ /* 0x028fe20000010000 */
[----:B------:R-:W-:-:S05]  /*31b0*/  MOV R8, c[0x0][0x1d4] ;  /* 0x0000750000087a02 */ /* 0x000fca0000000f00 */
[----:B------:R-:W-:Y:S02]  /*31c0*/  IMAD R8, R8, 0xe0, RZ ;  /* 0x000000e008087824 */ /* 0x000fe400078e02ff */
[----:B----4-:R-:W-:Y:S02]  /*31d0*/  FADD.FTZ R10, R252, R10 ;  /* 0x0000000afc0a7221 */ /* 0x010fe40000010000 */
[----:B------:R-:W1:Y:S02]  /*31e0*/  S2R R252, SR_CTAID.X ;  /* 0x0000000000fc7919 */ /* 0x000e640000002500 */
[----:B--2---:R-:W-:Y:S01]  /*31f0*/  @P3 FMUL.FTZ R10, R10, R242 ;  /* 0x000000f20a0a3220 */ /* 0x004fe20000410000 */
[----:B------:R-:W-:Y:S01]  /*3200*/  SHF.R.S32.HI R242, RZ, 0x1f, R3 ;  /* 0x0000001ffff27819 */ /* 0x000fe20000011403 */
[----:B------:R-:W-:Y:S01]  /*3210*/  @P3 FMUL.FTZ R11, R11, R243 ;  /* 0x000000f30b0b3220 */ /* 0x000fe20000410000 */
[----:B------:R-:W-:-:S04]  /*3220*/  @!P2 IADD3 R243, P3, R3, R9, RZ ;  /* 0x0000000903f3a210 */ /* 0x000fc80007f7e0ff */
[----:B------:R-:W-:Y:S02]  /*3230*/  @!P2 LEA.HI.X.SX32 R9, R9, R242, 0x1, P3 ;  /* 0x000000f20909a211 */ /* 0x000fe400018f0eff */
[----:B------:R-:W-:-:S04]  /*3240*/  @!P2 LEA R242, P3, R243, c[0x0][0x198], 0x2 ;  /* 0x00006600f3f2aa11 */ /* 0x000fc800078610ff */
[----:B------:R-:W-:-:S05]  /*3250*/  @!P2 LEA.HI.X R243, R243, c[0x0][0x19c], R9, 0x2, P3 ;  /* 0x00006700f3f3aa11 */ /* 0x000fca00018f1409 */
[----:B------:R2:W-:Y:S04]  /*3260*/  @!P2 STG.E.64 [R242.64], R10 ;  /* 0x0000000af200a986 */ /* 0x0005e8000c101b24 */
.L_x_1519:
[----:B-1----:R-:W-:Y:S05]  /*3270*/  BSYNC B1 ;  /* 0x0000000000017941 */ /* 0x002fea0003800000 */
.L_x_1518:
[----:B------:R-:W-:Y:S01]  /*3280*/  BSSY B1, `(.L_x_1522) ;  /* 0x000002a000017945 */ /* 0x000fe20003800000 */
[----:B------:R-:W-:Y:S05]  /*3290*/  @P1 BRA `(.L_x_1523) ;  /* 0x0000028000001947 */ /* 0x000fea0003800000 */
[----:B------:R-:W-:Y:S01]  /*32a0*/  IADD3 R9, R7, c[0x0][0x1d4], RZ ;  /* 0x0000750007097a10 */ /* 0x000fe20007ffe0ff */
[----:B------:R-:W-:Y:S01]  /*32b0*/  BSSY B2, `(.L_x_1524) ;  /* 0x000000f000027945 */ /* 0x000fe20003800000 */
[----:B------:R-:W-:Y:S01]  /*32c0*/  ISETP.NE.AND P4, PT, RZ, c[0x0][0x1ec], PT ;  /* 0x00007b00ff007a0c */ /* 0x000fe20003f85270 */
[----:B------:R-:W-:Y:S02]  /*32d0*/  CS2R R116, SRZ ;  /* 0x0000000000747805 */ /* 0x000fe4000001ff00 */
[----:B------:R-:W-:-:S05]  /*32e0*/  IMAD.SHL.U32 R9, R9, 0x4, RZ ;  /* 0x0000000409097824 */ /* 0x000fca00078e00ff */
[----:B------:R-:W-:-:S13]  /*32f0*/  ISETP.GE.AND P2, PT, R9, R8, PT ;  /* 0x000000080900720c */ /* 0x000fda0003f46270 */
[----:B------:R-:W-:Y:S05]  /*3300*/  @P2 BRA `(.L_x_1525) ;  /* 0x0000009000002947 */ /* 0x000fea0003800000 */
[----:B------:R-:W3:Y:S02]  /*3310*/  LDG.E R116, [R114.64] ;  /* 0x0000002472747981 */ /* 0x000ee4000c1e1900 */
[----:B---3--:R-:W-:-:S04]  /*3320*/  IMAD R116, R116, c[0x0][0x1d8], RZ ;  /* 0x0000760074747a24 */ /* 0x008fc800078e02ff */
[----:B------:R-:W-:-:S04]  /*3330*/  IMAD R116, R116, 0xe0, RZ ;  /* 0x000000e074747824 */ /* 0x000fc800078e02ff */
[----:B--2---:R-:W-:-:S05]  /*3340*/  IMAD R242, R116, c[0x0][0x1d4], R9 ;  /* 0x0000750074f27a24 */ /* 0x004fca00078e0209 */
[----:B------:R-:W-:-:S04]  /*3350*/  IADD3 R117, P3, R4, R242, RZ ;  /* 0x000000f204757210 */ /* 0x000fc80007f7e0ff */
[----:B------:R-:W-:Y:S02]  /*3360*/  LEA.HI.X.SX32 R242, R242, R6, 0x1, P3 ;  /* 0x00000006f2f27211 */ /* 0x000fe400018f0eff */
[----:B------:R-:W-:-:S04]  /*3370*/  LEA R116, P3, R117, c[0x0][0x198], 0x2 ;  /* 0x0000660075747a11 */ /* 0x000fc800078610ff */
[----:B------:R-:W-:-:S06]  /*3380*/  LEA.HI.X R117, R117, c[0x0][0x19c], R242, 0x2, P3 ;  /* 0x0000670075757a11 */ /* 0x000fcc00018f14f2 */
[----:B------:R-:W5:Y:S03]  /*3390*/  LDG.E.64 R116, [R116.64] ;  /* 0x0000002474747981 */ /* 0x000f66000c1e1b00 */
.L_x_1525:
[----:B------:R-:W-:Y:S05]  /*33a0*/  BSYNC B2 ;  /* 0x0000000000027941 */ /* 0x000fea0003800000 */
.L_x_1524:
[----:B------:R-:W-:Y:S05]  /*33b0*/  @P4 BRA `(.L_x_1523) ;  /* 0x0000016000004947 */ /* 0x000fea0003800000 */
[----:B------:R-:W-:Y:S01]  /*33c0*/  ISETP.NE.AND P3, PT, R2, RZ, PT ;  /* 0x000000ff0200720c */ /* 0x000fe20003f65270 */
[----:B------:R-:W3:-:S12]  /*33d0*/  LDL R8, [R1+0x44] ;  /* 0x0000440001087983 */ /* 0x000ed80000100800 */
[----:B--2---:R-:W-:Y:S02]  /*33e0*/  @P3 IMAD R242, R16, c[0x0][0x1d8], R252 ;  /* 0x0000760010f23a24 */ /* 0x004fe400078e02fc */
[----:B------:R-:W-:Y:S01]  /*33f0*/  @P3 IMAD.MOV.U32 R243, RZ, RZ, 0x4 ;  /* 0x00000004fff33424 */ /* 0x000fe200078e00ff */
[----:B------:R-:W2:Y:S01]  /*3400*/  LDL R252, [R1+0x40] ;  /* 0x0000400001fc7983 */ /* 0x000ea20000100800 */
[----:B------:R-:W-:-:S05]  /*3410*/  @P3 IMAD R242, R242, 0xe0, R0 ;  /* 0x000000e0f2f23824 */ /* 0x000fca00078e0200 */
[----:B------:R-:W-:-:S05]  /*3420*/  @P3 IADD3 R242, R242, 0x4, RZ ;  /* 0x00000004f2f23810 */ /* 0x000fca0007ffe0ff */
[----:B------:R-:W-:-:S06]  /*3430*/  @P3 IMAD.WIDE R242, R242, R243, c[0x0][0x230] ;  /* 0x00008c00f2f23625 */ /* 0x000fcc00078e02f3 */
[----:B------:R-:W4:Y:S01]  /*3440*/  @P3 LDG.E.64 R242, [R242.64] ;  /* 0x00000024f2f23981 */ /* 0x000f22000c1e1b00 */
[----:B---3-5:R-:W-:Y:S01]  /*3450*/  FADD.FTZ R117, R8, R117 ;  /* 0x0000007508757221 */ /* 0x028fe20000010000 */
[----:B------:R-:W-:-:S05]  /*3460*/  MOV R8, c[0x0][0x1d4] ;  /* 0x0000750000087a02 */ /* 0x000fca0000000f00 */
[----:B------:R-:W-:Y:S02]  /*3470*/  IMAD R8, R8, 0xe0, RZ ;  /* 0x000000e008087824 */ /* 0x000fe400078e02ff */
[----:B--2---:R-:W-:Y:S02]  /*3480*/  FADD.FTZ R116, R252, R116 ;  /* 0x00000074fc747221 */ /* 0x004fe40000010000 */
[----:B------:R-:W1:Y:S02]  /*3490*/  S2R R252, SR_CTAID.X ;  /* 0x0000000000fc7919 */ /* 0x000e640000002500 */
[----:B----4-:R-:W-:Y:S01]  /*34a0*/  @P3 FMUL.FTZ R116, R116, R242 ;  /* 0x000000f274743220 */ /* 0x010fe20000410000 */
[----:B------:R-:W-:Y:S01]  /*34b0*/  SHF.R.S32.HI R242, RZ, 0x1f, R3 ;  /* 0x0000001ffff27819 */ /* 0x000fe20000011403 */
[----:B------:R-:W-:Y:S01]  /*34c0*/  @P3 FMUL.FTZ R117, R117, R243 ;  /* 0x000000f375753220 */ /* 0x000fe20000410000 */
[----:B------:R-:W-:-:S04]  /*34d0*/  @!P2 IADD3 R243, P3, R3, R9, RZ ;  /* 0x0000000903f3a210 */ /* 0x000fc80007f7e0ff */
[----:B------:R-:W-:Y:S02]  /*34e0*/  @!P2 LEA.HI.X.SX32 R9, R9, R242, 0x1, P3 ;  /* 0x000000f20909a211 */ /* 0x000fe400018f0eff */
[----:B------:R-:W-:-:S04]  /*34f0*/  @!P2 LEA R242, P3, R243, c[0x0][0x198], 0x2 ;  /* 0x00006600f3f2aa11 */ /* 0x000fc800078610ff */
[----:B------:R-:W-:-:S05]  /*3500*/  @!P2 LEA.HI.X R243, R243, c[0x0][0x19c], R9, 0x2, P3 ;  /* 0x00006700f3f3aa11 */ /* 0x000fca00018f1409 */
[----:B------:R2:W-:Y:S04]  /*3510*/  @!P2 STG.E.64 [R242.64], R116 ;  /* 0x00000074f200a986 */ /* 0x0005e8000c101b24 */
.L_x_1523:
[----:B-1----:R-:W-:Y:S05]  /*3520*/  BSYNC B1 ;  /* 0x0000000000017941 */ /* 0x002fea0003800000 */
.L_x_1522:
[----:B------:R-:W-:Y:S01]  /*3530*/  BSSY B1, `(.L_x_1526) ;  /* 0x000002b000017945 */ /* 0x000fe20003800000 */
[----:B------:R-:W-:Y:S05]  /*3540*/  @P1 BRA `(.L_x_1527) ;  /* 0x0000029000001947 */ /* 0x000fea0003800000 */
[----:B------:R-:W-:Y:S01]  /*3550*/  IMAD.MOV.U32 R9, RZ, RZ, c[0x0][0x1d4] ;  /* 0x00007500ff097624 */ /* 0x000fe200078e00ff */
[----:B------:R-:W-:Y:S01]  /*3560*/  BSSY B2, `(.L_x_1528) ;  /* 0x0000010000027945 */ /* 0x000fe20003800000 */
[----:B------:R-:W-:Y:S01]  /*3570*/  ISETP.NE.AND P4, PT, RZ, c[0x0][0x1ec], PT ;  /* 0x00007b00ff007a0c */ /* 0x000fe20003f85270 */
[----:B------:R-:W-:Y:S01]  /*3580*/  CS2R R118, SRZ ;  /* 0x0000000000767805 */ /* 0x000fe2000001ff00 */
[----:B------:R-:W-:-:S05]  /*3590*/  IMAD R9, R9, 0x2, R7 ;  /* 0x0000000209097824 */ /* 0x000fca00078e0207 */
[----:B------:R-:W-:-:S04]  /*35a0*/  SHF.L.U32 R9, R9, 0x2, RZ ;  /* 0x0000000209097819 */ /* 0x000fc800000006ff */
        /* <DEDUP_REMOVED lines=11> */
.L_x_1529:
[----:B------:R-:W-:Y:S05]  /*3660*/  BSYNC B2 ;  /* 0x0000000000027941 */ /* 0x000fea0003800000 */
.L_x_1528:
        /* <DEDUP_REMOVED lines=10> */
[----:B---3-5:R-:W-:Y:S02]  /*3710*/  FADD.FTZ R119, R8, R119 ;  /* 0x0000007708777221 */ /* 0x028fe40000010000 */
[----:B------:R-:W-:-:S04]  /*3720*/  IMAD.MOV.U32 R8, RZ, RZ, c[0x0][0x1d4] ;  /* 0x00007500ff087624 */ /* 0x000fc800078e00ff */
        /* <DEDUP_REMOVED lines=11> */
.L_x_1527:
[----:B-1----:R-:W-:Y:S05]  /*37e0*/  BSYNC B1 ;  /* 0x0000000000017941 */ /* 0x002fea0003800000 */
.L_x_1526:
[----:B------:R-:W-:Y:S01]  /*37f0*/  BSSY B1, `(.L_x_1530) ;  /* 0x000002b000017945 */ /* 0x000fe20003800000 */
[----:B------:R-:W-:Y:S05]  /*3800*/  @P1 BRA `(.L_x_1531) ;  /* 0x0000029000001947 */ /* 0x000fea0003800000 */
[----:B------:R-:W-:Y:S01]  /*3810*/  MOV R9, c[0x0][0x1d4] ;  /* 0x0000750000097a02 */ /* 0x000fe20000000f00 */
[----:B------:R-:W-:Y:S01]  /*3820*/  BSSY B2, `(.L_x_1532) ;  /* 0x0000010000027945 */ /* 0x000fe20003800000 */
[----:B------:R-:W-:Y:S01]  /*3830*/  ISETP.NE.AND P4, PT, RZ, c[0x0][0x1ec], PT ;  /* 0x00007b00ff007a0c */ /* 0x000fe20003f85270 */
[----:B------:R-:W-:Y:S02]  /*3840*/  CS2R R120, SRZ ;  /* 0x0000000000787805 */ /* 0x000fe4000001ff00 */
[----:B------:R-:W-:-:S04]  /*3850*/  IMAD R9, R9, 0x3, R7 ;  /* 0x0000000309097824 */ /* 0x000fc800078e0207 */
        /* <DEDUP_REMOVED lines=12> */
.L_x_1533:
[----:B------:R-:W-:Y:S05]  /*3920*/  BSYNC B2 ;  /* 0x0000000000027941 */ /* 0x000fea0003800000 */
.L_x_1532:
        /* <DEDUP_REMOVED lines=23> */
.L_x_1531:
[----:B-1----:R-:W-:Y:S05]  /*3aa0*/  BSYNC B1 ;  /* 0x0000000000017941 */ /* 0x002fea0003800000 */
.L_x_1530:
        /* <DEDUP_REMOVED lines=19> */
.L_x_1537:
[----:B------:R-:W-:Y:S05]  /*3be0*/  BSYNC B2 ;  /* 0x0000000000027941 */ /* 0x000fea0003800000 */
.L_x_1536:
        /* <DEDUP_REMOVED lines=23> */
.L_x_1535:
[----:B-1----:R-:W-:Y:S05]  /*3d60*/  BSYNC B1 ;  /* 0x0000000000017941 */ /* 0x002fea0003800000 */
.L_x_1534:
        /* <DEDUP_REMOVED lines=19> */
.L_x_1541:
[----:B------:R-:W-:Y:S05]  /*3ea0*/  BSYNC B2 ;  /* 0x0000000000027941 */ /* 0x000fea0003800000 */
.L_x_1540:
        /* <DEDUP_REMOVED lines=23> */
.L_x_1539:
[----:B-1----:R-:W-:Y:S05]  /*4020*/  BSYNC B1 ;  /* 0x0000000000017941 */ /* 0x002fea0003800000 */
.L_x_1538:
[----:B------:R-:W-:Y:S01]  /*4030*/  BSSY B1, `(.L_x_1542) ;  /* 0x000002b000017945 */ /* 0x000fe20003800000 */
[----:B------:R-:W-:Y:S05]  /*4040*/  @P1 BRA `(.L_x_1543) ;  /* 0x0000029000001947 */ /* 0x000fea0003800000 */
[----:B------:R-:W-:Y:S01]  /*4050*/  IMAD.MOV.U32 R9, RZ, RZ, c[0x0][0x1d4] ;  /* 0x00007500ff097624 */ /* 0x000fe200078e00ff */
[----:B------:R-:W-:Y:S01]  /*4060*/  BSSY B2, `(.L_x_1544) ;  /* 0x0000010000027945 */ /* 0x000fe20003800000 */
[----:B------:R-:W-:Y:S01]  /*4070*/  ISETP.NE.AND P4, PT, RZ, c[0x0][0x1ec], PT ;  /* 0x00007b00ff007a0c */ /* 0x000fe20003f85270 */
[----:B------:R-:W-:Y:S01]  /*4080*/  CS2R R126, SRZ ;  /* 0x00000000007e7805 */ /* 0x000fe2000001ff00 */
        /* <DEDUP_REMOVED lines=13> */
.L_x_1545:
[----:B------:R-:W-:Y:S05]  /*4160*/  BSYNC B2 ;  /* 0x0000000000027941 */ /* 0x000fea0003800000 */
.L_x_1544:
[----:B------:R-:W-:Y:S05]  /*4170*/  @P4 BRA `(.L_x_1543) ;  /* 0x0000016000004947 */ /* 0x000fea0003800000 */
[----:B------:R-:W-:Y:S01]  /*4180*/  ISETP.NE.AND P3, PT, R2, RZ, PT ;  /* 0x000000ff0200720c */ /* 0x000fe20003f65270 */
[----:B------:R-:W3:-:S12]  /*4190*/  LDL R8, [R1+0x1c] ;  /* 0x00001c0001087983 */ /* 0x000ed80000100800 */
[----:B--2---:R-:W-:Y:S01]  /*41a0*/  @P3 IMAD R242, R16, c[0x0][0x1d8], R252 ;  /* 0x0000760010f23a24 */ /* 0x004fe200078e02fc */
[----:B------:R-:W-:Y:S01]  /*41b0*/  @P3 MOV R243, 0x4 ;  /* 0x0000000400f33802 */ /* 0x000fe20000000f00 */
[----:B------:R-:W2:Y:S02]  /*41c0*/  LDL R252, [R1+0x18] ;  /* 0x0000180001fc7983 */ /* 0x000ea40000100800 */
        /* <DEDUP_REMOVED lines=17> */
.L_x_1543:
[----:B-1----:R-:W-:Y:S05]  /*42e0*/  BSYNC B1 ;  /* 0x0000000000017941 */ /* 0x002fea0003800000 */
.L_x_1542:
        /* <DEDUP_REMOVED lines=19> */
.L_x_1549:
[----:B------:R-:W-:Y:S05]  /*4420*/  BSYNC B2 ;  /* 0x0000000000027941 */ /* 0x000fea0003800000 */
.L_x_1548:
        /* <DEDUP_REMOVED lines=23> */
.L_x_1547:
[----:B-1----:R-:W-:Y:S05]  /*45a0*/  BSYNC B1 ;  /* 0x0000000000017941 */ /* 0x002fea0003800000 */
.L_x_1546:
        /* <DEDUP_REMOVED lines=19> */
.L_x_1553:
[----:B------:R-:W-:Y:S05]  /*46e0*/  BSYNC B2 ;  /* 0x0000000000027941 */ /* 0x000fea0003800000 */
.L_x_1552:
        /* <DEDUP_REMOVED lines=23> */
.L_x_1551:
[----:B-1----:R-:W-:Y:S05]  /*4860*/  BSYNC B1 ;  /* 0x0000000000017941 */ /* 0x002fea0003800000 */
.L_x_1550:
        /* <DEDUP_REMOVED lines=19> */
.L_x_1557:
[----:B------:R-:W-:Y:S05]  /*49a0*/  BSYNC B2 ;  /* 0x0000000000027941 */ /* 0x000fea0003800000 */
.L_x_1556:
[----:B------:R-:W-:Y:S05]  /*49b0*/  @P4 BRA `(.L_x_1555) ;  /* 0x0000016000004947 */ /* 0x000fea0003800000 */
[----:B------:R-:W-:Y:S01]  /*49c0*/  ISETP.NE.AND P3, PT, R2, RZ, PT ;  /* 0x000000ff0200720c */ /* 0x000fe20003f65270 */
[----:B------:R-:W3:-:S12]  /*49d0*/  LDL R8, [R1+0x4] ;  /* 0x0000040001087983 */ /* 0x000ed80000100800 */
[----:B--2---:R-:W-:Y:S02]  /*49e0*/  @P3 IMAD R242, R16, c[0x0][0x1d8], R252 ;  /* 0x0000760010f23a24 */ /* 0x004fe400078e02fc */
[----:B------:R-:W-:Y:S01]  /*49f0*/  @P3 IMAD.MOV.U32 R243, RZ, RZ, 0x4 ;  /* 0x00000004fff33424 */ /* 0x000fe200078e00ff */
[----:B------:R-:W2:Y:S01]  /*4a00*/  LDL R252, [R1] ;  /* 0x0000000001fc7983 */ /* 0x000ea20000100800 */
        /* <DEDUP_REMOVED lines=17> */
.L_x_1555:
[----:B-1----:R-:W-:Y:S05]  /*4b20*/  BSYNC B1 ;  /* 0x0000000000017941 */ /* 0x002fea0003800000 */
.L_x_1554:
        /* <DEDUP_REMOVED lines=19> */
.L_x_1561:
[----:B------:R-:W-:Y:S05]  /*4c60*/  BSYNC B2 ;  /* 0x0000000000027941 */ /* 0x000fea0003800000 */
.L_x_1560:
[----:B------:R-:W-:Y:S05]  /*4c70*/  @P4 BRA `(.L_x_1559) ;  /* 0x0000011000004947 */ /* 0x000fea0003800000 */
[----:B------:R-:W-:-:S13]  /*4c80*/  ISETP.NE.AND P3, PT, R2, RZ, PT ;  /* 0x000000ff0200720c */ /* 0x000fda0003f65270 */
[----:B--2---:R-:W-:Y:S02]  /*4c90*/  @P3 IMAD R242, R16, c[0x0][0x1d8], R252 ;  /* 0x0000760010f23a24 */ /* 0x004fe400078e02fc */
[----:B------:R-:W-:Y:S02]  /*4ca0*/  @P3 IMAD.MOV.U32 R243, RZ, RZ, 0x4 ;  /* 0x00000004fff33424 */ /* 0x000fe400078e00ff */
[----:B------:R-:W-:-:S05]  /*4cb0*/  @P3 IMAD R242, R242, 0xe0, R0 ;  /* 0x000000e0f2f23824 */ /* 0x000fca00078e0200 */
[----:B------:R-:W-:-:S05]  /*4cc0*/  @P3 IADD3 R242, R242, 0x28, RZ ;  /* 0x00000028f2f23810 */ /* 0x000fca0007ffe0ff */
[----:B------:R-:W-:-:S06]  /*4cd0*/  @P3 IMAD.WIDE R242, R242, R243, c[0x0][0x230] ;  /* 0x00008c00f2f23625 */ /* 0x000fcc00078e02f3 */
[----:B------:R-:W2:Y:S01]  /*4ce0*/  @P3 LDG.E.64 R242, [R242.64] ;  /* 0x00000024f2f23981 */ /* 0x000ea2000c1e1b00 */
[----:B-----5:R-:W-:Y:S02]  /*4cf0*/  FADD.FTZ R134, R250, R134 ;  /* 0x00000086fa867221 */ /* 0x020fe40000010000 */
[----:B------:R-:W-:Y:S02]  /*4d00*/  FADD.FTZ R135, R251, R135 ;  /* 0x00000087fb877221 */ /* 0x000fe40000010000 */
        /* <DEDUP_REMOVED lines=8> */
.L_x_1559:
[----:B------:R-:W-:Y:S05]  /*4d90*/  BSYNC B1 ;  /* 0x0000000000017941 */ /* 0x000fea0003800000 */
.L_x_1558:
        /* <DEDUP_REMOVED lines=13> */
[----:B-12---:R-:W-:-:S05]  /*4e70*/  IMAD R242, R136, c[0x0][0x1d4], R9 ;  /* 0x0000750088f27a24 */ /* 0x006fca00078e0209 */
[----:B------:R-:W-:-:S04]  /*4e80*/  IADD3 R137, P3, R4, R242, RZ ;  /* 0x000000f204897210 */ /* 0x000fc80007f7e0ff */
[----:B------:R-:W-:Y:S02]  /*4e90*/  LEA.HI.X.SX32 R242, R242, R6, 0x1, P3 ;  /* 0x00000006f2f27211 */ /* 0x000fe400018f0eff */
[----:B------:R-:W-:-:S04]  /*4ea0*/  LEA R136, P3, R137, c[0x0][0x198], 0x2 ;  /* 0x0000660089887a11 */ /* 0x000fc800078610ff */
[----:B------:R-:W-:-:S06]  /*4eb0*/  LEA.HI.X R137, R137, c[0x0][0x19c], R242, 0x2, P3 ;  /* 0x0000670089897a11 */ /* 0x000fcc00018f14f2 */
[----:B------:R-:W5:Y:S03]  /*4ec0*/  LDG.E.64 R136, [R136.64] ;  /* 0x0000002488887981 */ /* 0x000f66000c1e1b00 */
.L_x_1565:
[----:B------:R-:W-:Y:S05]  /*4ed0*/  BSYNC B2 ;  /* 0x0000000000027941 */ /* 0x000fea0003800000 */
.L_x_1564:
[----:B------:R-:W-:Y:S05]  /*4ee0*/  @P4 BRA `(.L_x_1563) ;  /* 0x0000011000004947 */ /* 0x000fea0003800000 */
[----:B------:R-:W-:-:S13]  /*4ef0*/  ISETP.NE.AND P3, PT, R2, RZ, PT ;  /* 0x000000ff0200720c */ /* 0x000fda0003f65270 */
[----:B-12---:R-:W-:Y:S02]  /*4f00*/  @P3 IMAD R242, R16, c[0x0][0x1d8], R252 ;  /* 0x0000760010f23a24 */ /* 0x006fe400078e02fc */
        /* <DEDUP_REMOVED lines=15> */
.L_x_1563:
[----:B------:R-:W-:Y:S05]  /*5000*/  BSYNC B1 ;  /* 0x0000000000017941 */ /* 0x000fea0003800000 */
.L_x_1562:
        /* <DEDUP_REMOVED lines=19> */
.L_x_1569:
[----:B------:R-:W-:Y:S05]  /*5140*/  BSYNC B2 ;  /* 0x0000000000027941 */ /* 0x000fea0003800000 */
.L_x_1568:
        /* <DEDUP_REMOVED lines=18> */
.L_x_1567:
[----:B------:R-:W-:Y:S05]  /*5270*/  BSYNC B1 ;  /* 0x0000000000017941 */ /* 0x000fea0003800000 */
.L_x_1566:
        /* <DEDUP_REMOVED lines=19> */
.L_x_1573:
[----:B------:R-:W-:Y:S05]  /*53b0*/  BSYNC B2 ;  /* 0x0000000000027941 */ /* 0x000fea0003800000 */
.L_x_1572:
        /* <DEDUP_REMOVED lines=18> */
.L_x_1571:
[----:B------:R-:W-:Y:S05]  /*54e0*/  BSYNC B1 ;  /* 0x0000000000017941 */ /* 0x000fea0003800000 */
.L_x_1570:
        /* <DEDUP_REMOVED lines=19> */
.L_x_1577:
[----:B------:R-:W-:Y:S05]  /*5620*/  BSYNC B2 ;  /* 0x0000000000027941 */ /* 0x000fea0003800000 */
.L_x_1576:
        /* <DEDUP_REMOVED lines=18> */
.L_x_1575:
[----:B------:R-:W-:Y:S05]  /*5750*/  BSYNC B1 ;  /* 0x0000000000017941 */ /* 0x000fea0003800000 */
.L_x_1574:
        /* <DEDUP_REMOVED lines=19> */
.L_x_1581:
[----:B------:R-:W-:Y:S05]  /*5890*/  BSYNC B2 ;  /* 0x0000000000027941 */ /* 0x000fea0003800000 */
.L_x_1580:
        /* <DEDUP_REMOVED lines=18> */
.L_x_1579:
[----:B------:R-:W-:Y:S05]  /*59c0*/  BSYNC B1 ;  /* 0x0000000000017941 */ /* 0x000fea0003800000 */
.L_x_1578:
        /* <DEDUP_REMOVED lines=19> */
.L_x_1585:
[----:B------:R-:W-:Y:S05]  /*5b00*/  BSYNC B2 ;  /* 0x0000000000027941 */ /* 0x000fea0003800000 */
.L_x_1584:
[----:B------:R-:W-:Y:S05]  /*5b10*/  @P4 BRA `(.L_x_1583) ;  /* 0x0000011000004947 */ /* 0x000fea0003800000 */
[----:B------:R-:W-:-:S13]  /*5b20*/  ISETP.NE.AND P3, PT, R2, RZ, PT ;  /* 0x000000ff0200720c */ /* 0x000fda0003f65270 */
[----:B-12---:R-:W-:Y:S01]  /*5b30*/  @P3 IMAD R242, R16, c[0x0][0x1d8], R252 ;  /* 0x0000760010f23a24 */ /* 0x006fe200078e02fc */
[----:B------:R-:W-:-:S03]  /*5b40*/  @P3 MOV R243, 0x4 ;  /* 0x0000000400f33802 */ /* 0x000fc60000000f00 */
        /* <DEDUP_REMOVED lines=14> */
.L_x_1583:
[----:B------:R-:W-:Y:S05]  /*5c30*/  BSYNC B1 ;  /* 0x0000000000017941 */ /* 0x000fea0003800000 */
.L_x_1582:
        /* <DEDUP_REMOVED lines=19> */
.L_x_1589:
[----:B------:R-:W-:Y:S05]  /*5d70*/  BSYNC B2 ;  /* 0x0000000000027941 */ /* 0x000fea0003800000 */
.L_x_1588:
        /* <DEDUP_REMOVED lines=18> */
.L_x_1587:
[----:B------:R-:W-:Y:S05]  /*5ea0*/  BSYNC B1 ;  /* 0x0000000000017941 */ /* 0x000fea0003800000 */
.L_x_1586:
        /* <DEDUP_REMOVED lines=19> */
.L_x_1593:
[----:B------:R-:W-:Y:S05]  /*5fe0*/  BSYNC B2 ;  /* 0x0000000000027941 */ /* 0x000fea0003800000 */
.L_x_1592:
        /* <DEDUP_REMOVED lines=18> */
.L_x_1591:
[----:B------:R-:W-:Y:S05]  /*6110*/  BSYNC B1 ;  /* 0x0000000000017941 */ /* 0x000fea0003800000 */
.L_x_1590:
        /* <DEDUP_REMOVED lines=19> */
.L_x_1597:
[----:B------:R-:W-:Y:S05]  /*6250*/  BSYNC B2 ;  /* 0x0000000000027941 */ /* 0x000fea0003800000 */
.L_x_1596:
        /* <DEDUP_REMOVED lines=18> */
.L_x_1595:
[----:B------:R-:W-:Y:S05]  /*6380*/  BSYNC B1 ;  /* 0x0000000000017941 */ /* 0x000fea0003800000 */
.L_x_1594:
        /* <DEDUP_REMOVED lines=19> */
.L_x_1601:
[----:B------:R-:W-:Y:S05]  /*64c0*/  BSYNC B2 ;  /* 0x0000000000027941 */ /* 0x000fea0003800000 */
.L_x_1600:
        /* <DEDUP_REMOVED lines=18> */
.L_x_1599:
[----:B------:R-:W-:Y:S05]  /*65f0*/  BSYNC B1 ;  /* 0x0000000000017941 */ /* 0x000fea0003800000 */
.L_x_1598:
        /* <DEDUP_REMOVED lines=19> */
.L_x_1605:
[----:B------:R-:W-:Y:S05]  /*6730*/  BSYNC B2 ;  /* 0x0000000000027941 */ /* 0x000fea0003800000 */
.L_x_1604:
        /* <DEDUP_REMOVED lines=18> */
.L_x_1603:
[----:B------:R-:W-:Y:S05]  /*6860*/  BSYNC B1 ;  /* 0x0000000000017941 */ /* 0x000fea0003800000 */
.L_x_1602:
        /* <DEDUP_REMOVED lines=19> */
.L_x_1609:
[----:B------:R-:W-:Y:S05]  /*69a0*/  BSYNC B2 ;  /* 0x0000000000027941 */ /* 0x000fea0003800000 */
.L_x_1608:
        /* <DEDUP_REMOVED lines=18> */
.L_x_1607:
[----:B------:R-:W-:Y:S05]  /*6ad0*/  BSYNC B1 ;  /* 0x0000000000017941 */ /* 0x000fea0003800000 */
.L_x_1606:
        /* <DEDUP_REMOVED lines=19> */
.L_x_1613:
[----:B------:R-:W-:Y:S05]  /*6c10*/  BSYNC B2 ;  /* 0x0000000000027941 */ /* 0x000fea0003800000 */
.L_x_1612:
        /* <DEDUP_REMOVED lines=18> */
.L_x_1611:
[----:B------:R-:W-:Y:S05]  /*6d40*/  BSYNC B1 ;  /* 0x0000000000017941 */ /* 0x000fea0003800000 */
.L_x_1610:
        /* <DEDUP_REMOVED lines=19> */
.L_x_1617:
[----:B------:R-:W-:Y:S05]  /*6e80*/  BSYNC B2 ;  /* 0x0000000000027941 */ /* 0x000fea0003800000 */
.L_x_1616:
        /* <DEDUP_REMOVED lines=18> */
.L_x_1615:
[----:B------:R-:W-:Y:S05]  /*6fb0*/  BSYNC B1 ;  /* 0x0000000000017941 */ /* 0x000fea0003800000 */
.L_x_1614:
        /* <DEDUP_REMOVED lines=19> */
.L_x_1621:
[----:B------:R-:W-:Y:S05]  /*70f0*/  BSYNC B2 ;  /* 0x0000000000027941 */ /* 0x000fea0003800000 */
.L_x_1620:
        /* <DEDUP_REMOVED lines=18> */
.L_x_1619:
[----:B------:R-:W-:Y:S05]  /*7220*/  BSYNC B1 ;  /* 0x0000000000017941 */ /* 0x000fea0003800000 */
.L_x_1618:
        /* <DEDUP_REMOVED lines=19> */
.L_x_1625:
[----:B------:R-:W-:Y:S05]  /*7360*/  BSYNC B2 ;  /* 0x0000000000027941 */ /* 0x000fea0003800000 */
.L_x_1624:
        /* <DEDUP_REMOVED lines=18> */
.L_x_1623:
[----:B------:R-:W-:Y:S05]  /*7490*/  BSYNC B1 ;  /* 0x0000000000017941 */ /* 0x000fea0003800000 */
.L_x_1622:
        /* <DEDUP_REMOVED lines=19> */
.L_x_1629:
[----:B------:R-:W-:Y:S05]  /*75d0*/  BSYNC B2 ;  /* 0x0000000000027941 */ /* 0x000fea0003800000 */
.L_x_1628:
        /* <DEDUP_REMOVED lines=18> */
.L_x_1627:
[----:B------:R-:W-:Y:S05]  /*7700*/  BSYNC B1 ;  /* 0x0000000000017941 */ /* 0x000fea0003800000 */
.L_x_1626:
        /* <DEDUP_REMOVED lines=19> */
.L_x_1633:
[----:B------:R-:W-:Y:S05]  /*7840*/  BSYNC B2 ;  /* 0x0000000000027941 */ /* 0x000fea0003800000 */
.L_x_1632:
        /* <DEDUP_REMOVED lines=18> */
.L_x_1631:
[----:B------:R-:W-:Y:S05]  /*7970*/  BSYNC B1 ;  /* 0x0000000000017941 */ /* 0x000fea0003800000 */
.L_x_1630:
        /* <DEDUP_REMOVED lines=19> */
.L_x_1637:
[----:B------:R-:W-:Y:S05]  /*7ab0*/  BSYNC B2 ;  /* 0x0000000000027941 */ /* 0x000fea0003800000 */
.L_x_1636:
        /* <DEDUP_REMOVED lines=18> */
.L_x_1635:
[----:B------:R-:W-:Y:S05]  /*7be0*/  BSYNC B1 ;  /* 0x0000000000017941 */ /* 0x000fea0003800000 */
.L_x_1634:
        /* <DEDUP_REMOVED lines=19> */
.L_x_1641:
[----:B------:R-:W-:Y:S05]  /*7d20*/  BSYNC B2 ;  /* 0x0000000000027941 */ /* 0x000fea0003800000 */
.L_x_1640:
        /* <DEDUP_REMOVED lines=18> */
.L_x_1639:
[----:B------:R-:W-:Y:S05]  /*7e50*/  BSYNC B1 ;  /* 0x0000000000017941 */ /* 0x000fea0003800000 */
.L_x_1638:
        /* <DEDUP_REMOVED lines=19> */
.L_x_1645:
[----:B------:R-:W-:Y:S05]  /*7f90*/  BSYNC B2 ;  /* 0x0000000000027941 */ /* 0x000fea0003800000 */
.L_x_1644:
        /* <DEDUP_REMOVED lines=18> */
.L_x_1643:
[----:B------:R-:W-:Y:S05]  /*80c0*/  BSYNC B1 ;  /* 0x0000000000017941 */ /* 0x000fea0003800000 */
.L_x_1642:
        /* <DEDUP_REMOVED lines=19> */
.L_x_1649:
[----:B------:R-:W-:Y:S05]  /*8200*/  BSYNC B2 ;  /* 0x0000000000027941 */ /* 0x000fea0003800000 */
.L_x_1648:
        /* <DEDUP_REMOVED lines=18> */
.L_x_1647:
[----:B------:R-:W-:Y:S05]  /*8330*/  BSYNC B1 ;  /* 0x0000000000017941 */ /* 0x000fea0003800000 */
.L_x_1646:
        /* <DEDUP_REMOVED lines=19> */
.L_x_1653:
[----:B------:R-:W-:Y:S05]  /*8470*/  BSYNC B2 ;  /* 0x0000000000027941 */ /* 0x000fea0003800000 */
.L_x_1652:
        /* <DEDUP_REMOVED lines=18> */
.L_x_1651:
[----:B------:R-:W-:Y:S05]  /*85a0*/  BSYNC B1 ;  /* 0x0000000000017941 */ /* 0x000fea0003800000 */
.L_x_1650:
        /* <DEDUP_REMOVED lines=19> */
.L_x_1657:
[----:B------:R-:W-:Y:S05]  /*86e0*/  BSYNC B2 ;  /* 0x0000000000027941 */ /* 0x000fea0003800000 */
.L_x_1656:
        /* <DEDUP_REMOVED lines=18> */
.L_x_1655:
[----:B------:R-:W-:Y:S05]  /*8810*/  BSYNC B1 ;  /* 0x0000000000017941 */ /* 0x000fea0003800000 */
.L_x_1654:
        /* <DEDUP_REMOVED lines=19> */
.L_x_1661:
[----:B------:R-:W-:Y:S05]  /*8950*/  BSYNC B2 ;  /* 0x0000000000027941 */ /* 0x000fea0003800000 */
.L_x_1660:
        /* <DEDUP_REMOVED lines=18> */
.L_x_1659:
[----:B------:R-:W-:Y:S05]  /*8a80*/  BSYNC B1 ;  /* 0x0000000000017941 */ /* 0x000fea0003800000 */
.L_x_1658:
        /* <DEDUP_REMOVED lines=19> */
.L_x_1665:
[----:B------:R-:W-:Y:S05]  /*8bc0*/  BSYNC B2 ;  /* 0x0000000000027941 */ /* 0x000fea0003800000 */
.L_x_1664:
        /* <DEDUP_REMOVED lines=18> */
.L_x_1663:
[----:B------:R-:W-:Y:S05]  /*8cf0*/  BSYNC B1 ;  /* 0x0000000000017941 */ /* 0x000fea0003800000 */
.L_x_1662:
        /* <DEDUP_REMOVED lines=19> */
.L_x_1669:
[----:B------:R-:W-:Y:S05]  /*8e30*/  BSYNC B2 ;  /* 0x0000000000027941 */ /* 0x000fea0003800000 */
.L_x_1668:
        /* <DEDUP_REMOVED lines=18> */
.L_x_1667:
[----:B------:R-:W-:Y:S05]  /*8f60*/  BSYNC B1 ;  /* 0x0000000000017941 */ /* 0x000fea0003800000 */
.L_x_1666:
        /* <DEDUP_REMOVED lines=19> */
.L_x_1673:
[----:B------:R-:W-:Y:S05]  /*90a0*/  BSYNC B2 ;  /* 0x0000000000027941 */ /* 0x000fea0003800000 */
.L_x_1672:
        /* <DEDUP_REMOVED lines=18> */
.L_x_1671:
[----:B------:R-:W-:Y:S05]  /*91d0*/  BSYNC B1 ;  /* 0x0000000000017941 */ /* 0x000fea0003800000 */
.L_x_1670:
        /* <DEDUP_REMOVED lines=19> */
.L_x_1677:
[----:B------:R-:W-:Y:S05]  /*9310*/  BSYNC B2 ;  /* 0x0000000000027941 */ /* 0x000fea0003800000 */
.L_x_1676:
        /* <DEDUP_REMOVED lines=18> */
.L_x_1675:
[----:B------:R-:W-:Y:S05]  /*9440*/  BSYNC B1 ;  /* 0x0000000000017941 */ /* 0x000fea0003800000 */
.L_x_1674:
        /* <DEDUP_REMOVED lines=19> */
.L_x_1681:
[----:B------:R-:W-:Y:S05]  /*9580*/  BSYNC B2 ;  /* 0x0000000000027941 */ /* 0x000fea0003800000 */
.L_x_1680:
        /* <DEDUP_REMOVED lines=18> */
.L_x_1679:
[----:B------:R-:W-:Y:S05]  /*96b0*/  BSYNC B1 ;  /* 0x0000000000017941 */ /* 0x000fea0003800000 */
.L_x_1678:
        /* <DEDUP_REMOVED lines=19> */
.L_x_1685:
[----:B------:R-:W-:Y:S05]  /*97f0*/  BSYNC B2 ;  /* 0x0000000000027941 */ /* 0x000fea0003800000 */
.L_x_1684:
        /* <DEDUP_REMOVED lines=18> */
.L_x_1683:
[----:B------:R-:W-:Y:S05]  /*9920*/  BSYNC B1 ;  /* 0x0000000000017941 */ /* 0x000fea0003800000 */
.L_x_1682:
        /* <DEDUP_REMOVED lines=19> */
.L_x_1689:
[----:B------:R-:W-:Y:S05]  /*9a60*/  BSYNC B2 ;  /* 0x0000000000027941 */ /* 0x000fea0003800000 */
.L_x_1688:
        /* <DEDUP_REMOVED lines=18> */
.L_x_1687:
[----:B------:R-:W-:Y:S05]  /*9b90*/  BSYNC B1 ;  /* 0x0000000000017941 */ /* 0x000fea0003800000 */
.L_x_1686:
        /* <DEDUP_REMOVED lines=19> */
.L_x_1693:
[----:B------:R-:W-:Y:S05]  /*9cd0*/  BSYNC B2 ;  /* 0x0000000000027941 */ /* 0x000fea0003800000 */
.L_x_1692:
        /* <DEDUP_REMOVED lines=18> */
.L_x_1691:
[----:B------:R-:W-:Y:S05]  /*9e00*/  BSYNC B1 ;  /* 0x0000000000017941 */ /* 0x000fea0003800000 */
.L_x_1690:
        /* <DEDUP_REMOVED lines=19> */
.L_x_1697:
[----:B------:R-:W-:Y:S05]  /*9f40*/  BSYNC B2 ;  /* 0x0000000000027941 */ /* 0x000fea0003800000 */
.L_x_1696:
        /* <DEDUP_REMOVED lines=18> */
.L_x_1695:
[----:B------:R-:W-:Y:S05]  /*a070*/  BSYNC B1 ;  /* 0x0000000000017941 */ /* 0x000fea0003800000 */
.L_x_1694:
        /* <DEDUP_REMOVED lines=19> */
.L_x_1701:
[----:B------:R-:W-:Y:S05]  /*a1b0*/  BSYNC B2 ;  /* 0x0000000000027941 */ /* 0x000fea0003800000 */
.L_x_1700:
        /* <DEDUP_REMOVED lines=18> */
.L_x_1699:
[----:B------:R-:W-:Y:S05]  /*a2e0*/  BSYNC B1 ;  /* 0x0000000000017941 */ /* 0x000fea0003800000 */
.L_x_1698:
        /* <DEDUP_REMOVED lines=19> */
.L_x_1705:
[----:B------:R-:W-:Y:S05]  /*a420*/  BSYNC B2 ;  /* 0x0000000000027941 */ /* 0x000fea0003800000 */
.L_x_1704:
        /* <DEDUP_REMOVED lines=18> */
.L_x_1703:
[----:B------:R-:W-:Y:S05]  /*a550*/  BSYNC B1 ;  /* 0x0000000000017941 */ /* 0x000fea0003800000 */
.L_x_1702:
        /* <DEDUP_REMOVED lines=19> */
.L_x_1709:
[----:B------:R-:W-:Y:S05]  /*a690*/  BSYNC B2 ;  /* 0x0000000000027941 */ /* 0x000fea0003800000 */
.L_x_1708:
        /* <DEDUP_REMOVED lines=18> */
.L_x_1707:
[----:B------:R-:W-:Y:S05]  /*a7c0*/  BSYNC B1 ;  /* 0x0000000000017941 */ /* 0x000fea0003800000 */
.L_x_1706:
        /* <DEDUP_REMOVED lines=19> */
.L_x_1713:
[----:B------:R-:W-:Y:S05]  /*a900*/  BSYNC B2 ;  /* 0x0000000000027941 */ /* 0x000fea0003800000 */
.L_x_1712:
        /* <DEDUP_REMOVED lines=18> */
.L_x_1711:
[----:B------:R-:W-:Y:S05]  /*aa30*/  BSYNC B1 ;  /* 0x0000000000017941 */ /* 0x000fea0003800000 */
.L_x_1710:
        /* <DEDUP_REMOVED lines=19> */
.L_x_1717:
[----:B------:R-:W-:Y:S05]  /*ab70*/  BSYNC B2 ;  /* 0x0000000000027941 */ /* 0x000fea0003800000 */
.L_x_1716:
        /* <DEDUP_REMOVED lines=18> */
.L_x_1715:
[----:B------:R-:W-:Y:S05]  /*aca0*/  BSYNC B1 ;  /* 0x0000000000017941 */ /* 0x000fea0003800000 */
.L_x_1714:
        /* <DEDUP_REMOVED lines=19> */
.L_x_1721:
[----:B------:R-:W-:Y:S05]  /*ade0*/  BSYNC B2 ;  /* 0x0000000000027941 */ /* 0x000fea0003800000 */
.L_x_1720:
        /* <DEDUP_REMOVED lines=18> */
.L_x_1719:
[----:B------:R-:W-:Y:S05]  /*af10*/  BSYNC B1 ;  /* 0x0000000000017941 */ /* 0x000fea0003800000 */
.L_x_1718:
        /* <DEDUP_REMOVED lines=19> */
.L_x_1725:
[----:B------:R-:W-:Y:S05]  /*b050*/  BSYNC B2 ;  /* 0x0000000000027941 */ /* 0x000fea0003800000 */
.L_x_1724:
        /* <DEDUP_REMOVED lines=18> */
.L_x_1723:
[----:B------:R-:W-:Y:S05]  /*b180*/  BSYNC B1 ;  /* 0x0000000000017941 */ /* 0x000fea0003800000 */
.L_x_1722:
        /* <DEDUP_REMOVED lines=19> */
.L_x_1729:
[----:B------:R-:W-:Y:S05]  /*b2c0*/  BSYNC B2 ;  /* 0x0000000000027941 */ /* 0x000fea0003800000 */
.L_x_1728:
        /* <DEDUP_REMOVED lines=18> */
.L_x_1727:
[----:B------:R-:W-:Y:S05]  /*b3f0*/  BSYNC B1 ;  /* 0x0000000000017941 */ /* 0x000fea0003800000 */
.L_x_1726:
        /* <DEDUP_REMOVED lines=19> */
.L_x_1733:
[----:B------:R-:W-:Y:S05]  /*b530*/  BSYNC B2 ;  /* 0x0000000000027941 */ /* 0x000fea0003800000 */
.L_x_1732:
        /* <DEDUP_REMOVED lines=18> */
.L_x_1731:
[----:B------:R-:W-:Y:S05]  /*b660*/  BSYNC B1 ;  /* 0x0000000000017941 */ /* 0x000fea0003800000 */
.L_x_1730:
        /* <DEDUP_REMOVED lines=19> */
.L_x_1737:
[----:B------:R-:W-:Y:S05]  /*b7a0*/  BSYNC B2 ;  /* 0x0000000000027941 */ /* 0x000fea0003800000 */
.L_x_1736:
        /* <DEDUP_REMOVED lines=18> */
.L_x_1735:
[----:B------:R-:W-:Y:S05]  /*b8d0*/  BSYNC B1 ;  /* 0x0000000000017941 */ /* 0x000fea0003800000 */
.L_x_1734:
        /* <DEDUP_REMOVED lines=19> */
.L_x_1741:
[----:B------:R-:W-:Y:S05]  /*ba10*/  BSYNC B2 ;  /* 0x0000000000027941 */ /* 0x000fea0003800000 */
.L_x_1740:
        /* <DEDUP_REMOVED lines=18> */
.L_x_1739:
[----:B------:R-:W-:Y:S05]  /*bb40*/  BSYNC B1 ;  /* 0x0000000000017941 */ /* 0x000fea0003800000 */
.L_x_1738:
        /* <DEDUP_REMOVED lines=19> */
.L_x_1745:
[----:B------:R-:W-:Y:S05]  /*bc80*/  BSYNC B2 ;  /* 0x0000000000027941 */ /* 0x000fea0003800000 */
.L_x_1744:
        /* <DEDUP_REMOVED lines=18> */
.L_x_1743:
[----:B------:R-:W-:Y:S05]  /*bdb0*/  BSYNC B1 ;  /* 0x0000000000017941 */ /* 0x000fea0003800000 */
.L_x_1742:
        /* <DEDUP_REMOVED lines=19> */
.L_x_1749:
[----:B------:R-:W-:Y:S05]  /*bef0*/  BSYNC B2 ;  /* 0x0000000000027941 */ /* 0x000fea0003800000 */
.L_x_1748:
        /* <DEDUP_REMOVED lines=18> */
.L_x_1747:
[----:B------:R-:W-:Y:S05]  /*c020*/  BSYNC B1 ;  /* 0x0000000000017941 */ /* 0x000fea0003800000 */
.L_x_1746:
        /* <DEDUP_REMOVED lines=19> */
.L_x_1753:
[----:B------:R-:W-:Y:S05]  /*c160*/  BSYNC B2 ;  /* 0x0000000000027941 */ /* 0x000fea0003800000 */
.L_x_1752:
        /* <DEDUP_REMOVED lines=18> */
.L_x_1751:
[----:B------:R-:W-:Y:S05]  /*c290*/  BSYNC B1 ;  /* 0x0000000000017941 */ /* 0x000fea0003800000 */
.L_x_1750:
        /* <DEDUP_REMOVED lines=19> */
.L_x_1757:
[----:B------:R-:W-:Y:S05]  /*c3d0*/  BSYNC B2 ;  /* 0x0000000000027941 */ /* 0x000fea0003800000 */
.L_x_1756:
        /* <DEDUP_REMOVED lines=18> */
.L_x_1755:
[----:B------:R-:W-:Y:S05]  /*c500*/  BSYNC B1 ;  /* 0x0000000000017941 */ /* 0x000fea0003800000 */
.L_x_1754:
        /* <DEDUP_REMOVED lines=19> */
.L_x_1761:
[----:B------:R-:W-:Y:S05]  /*c640*/  BSYNC B2 ;  /* 0x0000000000027941 */ /* 0x000fea0003800000 */
.L_x_1760:
        /* <DEDUP_REMOVED lines=18> */
.L_x_1759:
[----:B------:R-:W-:Y:S05]  /*c770*/  BSYNC B1 ;  /* 0x0000000000017941 */ /* 0x000fea0003800000 */
.L_x_1758:
        /* <DEDUP_REMOVED lines=19> */
.L_x_1765:
[----:B------:R-:W-:Y:S05]  /*c8b0*/  BSYNC B2 ;  /* 0x0000000000027941 */ /* 0x000fea0003800000 */
.L_x_1764:
        /* <DEDUP_REMOVED lines=18> */
.L_x_1763:
[----:B------:R-:W-:Y:S05]  /*c9e0*/  BSYNC B1 ;  /* 0x0000000000017941 */ /* 0x000fea0003800000 */
.L_x_1762:
        /* <DEDUP_REMOVED lines=19> */
.L_x_1769:
[----:B------:R-:W-:Y:S05]  /*cb20*/  BSYNC B2 ;  /* 0x0000000000027941 */ /* 0x000fea0003800000 */
.L_x_1768:
        /* <DEDUP_REMOVED lines=18> */
.L_x_1767:
[----:B------:R-:W-:Y:S05]  /*cc50*/  BSYNC B1 ;  /* 0x0000000000017941 */ /* 0x000fea0003800000 */
.L_x_1766:
[----:B------:R-:W-:Y:S01]  /*cc60*/  IMAD.MOV.U32 R9, RZ, RZ, c[0x0][0x1d4] ;  /* 0x00007500ff097624 */ /* 0x000fe200078e00ff */
[----:B------:R-:W-:Y:S03]  /*cc70*/  BSSY B1, `(.L_x_1770) ;  /* 0x0000025000017945 */ /* 0x000fe60003800000 */
[----:B------:R-:W-:Y:S01]  /*cc80*/  IMAD R7, R9, 0x3f, R7 ;  /* 0x0000003f09077824 */ /* 0x000fe200078e0207 */
[----:B------:R-:W-:Y:S05]  /*cc90*/  @P1 BRA `(.L_x_1771) ;  /* 0x0000022000001947 */ /* 0x000fea0003800000 */
[----:B------:R-:W-:Y:S01]  /*cca0*/  SHF.L.U32 R7, R7, 0x2, RZ ;  /* 0x0000000207077819 */ /* 0x000fe200000006ff */
[----:B------:R-:W-:Y:S01]  /*ccb0*/  BSSY B2, `(.L_x_1772) ;  /* 0x000000d000027945 */ /* 0x000fe20003800000 */
        /* <DEDUP_REMOVED lines=12> */
.L_x_1773:
[----:B------:R-:W-:Y:S05]  /*cd80*/  BSYNC B2 ;  /* 0x0000000000027941 */ /* 0x000fea0003800000 */
.L_x_1772:
[----:B------:R-:W-:-:S13]  /*cd90*/  ISETP.NE.AND P3, PT, RZ, c[0x0][0x1ec], PT ;  /* 0x00007b00ff007a0c */ /* 0x000fda0003f65270 */
[----:B------:R-:W-:Y:S05]  /*cda0*/  @P3 BRA `(.L_x_1771) ;  /* 0x0000011000003947 */ /* 0x000fea0003800000 */
[----:B------:R-:W-:-:S13]  /*cdb0*/  ISETP.NE.AND P4, PT, R2, RZ, PT ;  /* 0x000000ff0200720c */ /* 0x000fda0003f85270 */
[----:B------:R-:W-:Y:S02]  /*cdc0*/  @P4 IMAD R8, R16, c[0x0][0x1d8], R252 ;  /* 0x0000760010084a24 */ /* 0x000fe400078e02fc */
[----:B------:R-:W-:Y:S02]  /*cdd0*/  @P4 IMAD.MOV.U32 R9, RZ, RZ, 0x4 ;  /* 0x00000004ff094424 */ /* 0x000fe400078e00ff */
[----:B------:R-:W-:-:S05]  /*cde0*/  @P4 IMAD R8, R8, 0xe0, R0 ;  /* 0x000000e008084824 */ /* 0x000fca00078e0200 */
[----:B------:R-:W-:-:S05]  /*cdf0*/  @P4 IADD3 R8, R8, 0xfc, RZ ;  /* 0x000000fc08084810 */ /* 0x000fca0007ffe0ff */
[----:B------:R-:W-:-:S06]  /*ce00*/  @P4 IMAD.WIDE R8, R8, R9, c[0x0][0x230] ;  /* 0x00008c0008084625 */ /* 0x000fcc00078e0209 */
[----:B------:R-:W3:Y:S01]  /*ce10*/  @P4 LDG.E.64 R8, [R8.64] ;  /* 0x0000002408084981 */ /* 0x000ee2000c1e1b00 */
[----:B-----5:R-:W-:Y:S01]  /*ce20*/  FADD.FTZ R241, R113, R241 ;  /* 0x000000f171f17221 */ /* 0x020fe20000010000 */
[----:B------:R-:W-:Y:S01]  /*ce30*/  SHF.R.S32.HI R114, RZ, 0x1f, R3 ;  /* 0x0000001fff727819 */ /* 0x000fe20000011403 */
[----:B------:R-:W-:Y:S02]  /*ce40*/  FADD.FTZ R240, R112, R240 ;  /* 0x000000f070f07221 */ /* 0x000fe40000010000 */
[----:B---3--:R-:W-:Y:S01]  /*ce50*/  @P4 FMUL.FTZ R241, R241, R9 ;  /* 0x00000009f1f14220 */ /* 0x008fe20000410000 */
[----:B------:R-:W-:Y:S01]  /*ce60*/  @!P2 IADD3 R9, P3, R3, R7, RZ ;  /* 0x000000070309a210 */ /* 0x000fe20007f7e0ff */
[----:B------:R-:W-:-:S03]  /*ce70*/  @P4 FMUL.FTZ R240, R240, R8 ;  /* 0x00000008f0f04220 */ /* 0x000fc60000410000 */
[----:B------:R-:W-:Y:S02]  /*ce80*/  @!P2 LEA.HI.X.SX32 R7, R7, R114, 0x1, P3 ;  /* 0x000000720707a211 */ /* 0x000fe400018f0eff */
[----:B------:R-:W-:-:S04]  /*ce90*/  @!P2 LEA R8, P3, R9, c[0x0][0x198], 0x2 ;  /* 0x000066000908aa11 */ /* 0x000fc800078610ff */
[----:B------:R-:W-:-:S05]  /*cea0*/  @!P2 LEA.HI.X R9, R9, c[0x0][0x19c], R7, 0x2, P3 ;  /* 0x000067000909aa11 */ /* 0x000fca00018f1407 */
[----:B------:R3:W-:Y:S04]  /*ceb0*/  @!P2 STG.E.64 [R8.64], R240 ;  /* 0x000000f00800a986 */ /* 0x0007e8000c101b24 */
.L_x_1771:
[----:B------:R-:W-:Y:S05]  /*cec0*/  BSYNC B1 ;  /* 0x0000000000017941 */ /* 0x000fea0003800000 */
.L_x_1770:
[----:B---3--:R-:W3:Y:S04]  /*ced0*/  LDL R8, [R1+0x240] ;  /* 0x0002400001087983 */ /* 0x008ee80000100800 */
[----:B------:R-:W4:Y:S04]  /*cee0*/  LDL R7, [R1+0x244] ;  /* 0x0002440001077983 */ /* 0x000f280000100800 */
[----:B--2---:R-:W2:Y:S04]  /*cef0*/  LDL R252, [R1+0x208] ;  /* 0x0002080001fc7983 */ /* 0x004ea80000100800 */
[----:B-1----:R-:W2:Y:S04]  /*cf00*/  LDL R243, [R1+0x20c] ;  /* 0x00020c0001f37983 */ /* 0x002ea80000100800 */
[----:B------:R-:W2:Y:S04]  /*cf10*/  LDL R242, [R1+0x200] ;  /* 0x0002000001f27983 */ /* 0x000ea80000100800 */
[----:B------:R-:W2:Y:S04]  /*cf20*/  LDL R115, [R1+0x204] ;  /* 0x0002040001737983 */ /* 0x000ea80000100800 */
[----:B------:R-:W2:Y:S04]  /*cf30*/  LDL R114, [R1+0x1f8] ;  /* 0x0001f80001727983 */ /* 0x000ea80000100800 */
[----:B------:R-:W2:Y:S04]  /*cf40*/  LDL R9, [R1+0x1fc] ;  /* 0x0001fc0001097983 */ /* 0x000ea80000100800 */
[----:B------:R1:W-:Y:S04]  /*cf50*/  STL [R1+0x2b8], R29 ;  /* 0x0002b81d01007387 */ /* 0x0003e80000100800 */
[----:B-1----:R-:W2:Y:S04]  /*cf60*/  LDL R29, [R1+0x214] ;  /* 0x00021400011d7983 */ /* 0x002ea80000100800 */
[----:B------:R1:W-:Y:S04]  /*cf70*/  STL [R1+0x2b4], R28 ;  /* 0x0002b41c01007387 */ /* 0x0003e80000100800 */
[----:B-1----:R-:W2:Y:S04]  /*cf80*/  LDL R28, [R1+0x210] ;  /* 0x00021000011c7983 */ /* 0x002ea80000100800 */
[----:B------:R1:W-:Y:S04]  /*cf90*/  STL [R1+0x2b0], R27 ;  /* 0x0002b01b01007387 */ /* 0x0003e80000100800 */
[----:B01----:R-:W2:Y:S04]  /*cfa0*/  LDL R27, [R1+0x21c] ;  /* 0x00021c00011b7983 */ /* 0x003ea80000100800 */
        /* <DEDUP_REMOVED lines=23> */
[----:B------:R-:W-:Y:S04]  /*d120*/  STL [R1+0x27c], R14 ;  /* 0x00027c0e01007387 */ /* 0x000fe80000100800 */
[----:B------:R-:W-:Y:S04]  /*d130*/  STL [R1+0x278], R13 ;  /* 0x0002780d01007387 */ /* 0x000fe80000100800 */
[----:B------:R-:W-:Y:S04]  /*d140*/  STL [R1+0x274], R12 ;  /* 0x0002740c01007387 */ /* 0x000fe80000100800 */
[----:B------:R-:W-:Y:S04]  /*d150*/  STL [R1+0x270], R6 ;  /* 0x0002700601007387 */ /* 0x000fe80000100800 */
[----:B------:R-:W-:Y:S04]  /*d160*/  STL [R1+0x26c], R5 ;  /* 0x00026c0501007387 */ /* 0x000fe80000100800 */
[----:B------:R0:W-:Y:S04]  /*d170*/  STL [R1+0x268], R4 ;  /* 0x0002680401007387 */ /* 0x0001e80000100800 */
[----:B------:R1:W-:Y:S04]  /*d180*/  STL [R1+0x264], R3 ;  /* 0x0002640301007387 */ /* 0x0003e80000100800 */
[----:B------:R1:W-:Y:S04]  /*d190*/  STL [R1+0x260], R2 ;  /* 0x0002600201007387 */ /* 0x0003e80000100800 */
[----:B------:R1:W-:Y:S04]  /*d1a0*/  STL [R1+0x25c], R0 ;  /* 0x00025c0001007387 */ /* 0x0003e80000100800 */
[----:B0-----:R-:W2:Y:S04]  /*d1b0*/  LDL R4, [R1+0x1f0] ;  /* 0x0001f00001047983 */ /* 0x001ea80000100800 */
[----:B-1----:R-:W2:Y:S04]  /*d1c0*/  LDL R3, [R1+0x1f4] ;  /* 0x0001f40001037983 */ /* 0x002ea80000100800 */
[----:B------:R-:W2:Y:S04]  /*d1d0*/  LDL R2, [R1+0x1b0] ;  /* 0x0001b00001027983 */ /* 0x000ea80000100800 */
[----:B------:R-:W2:Y:S04]  /*d1e0*/  LDL R0, [R1+0x1b4] ;  /* 0x0001b40001007983 */ /* 0x000ea80000100800 */
[----:B------:R-:W2:Y:S04]  /*d1f0*/  LDL R15, [R1+0x19c] ;  /* 0x00019c00010f7983 */ /* 0x000ea80000100800 */
[----:B------:R-:W2:Y:S04]  /*d200*/  LDL R14, [R1+0x190] ;  /* 0x00019000010e7983 */ /* 0x000ea80000100800 */
[----:B------:R-:W2:Y:S04]  /*d210*/  LDL R13, [R1+0x194] ;  /* 0x00019400010d7983 */ /* 0x000ea80000100800 */
[----:B------:R-:W2:Y:S01]  /*d220*/  LDL R12, [R1+0x188] ;  /* 0x00018800010c7983 */ /* 0x000ea20000100800 */
[----:B---3-5:R-:W-:-:S03]  /*d230*/  FMUL.FTZ R8, R8, R116 ;  /* 0x0000007408087220 */ /* 0x028fc60000410000 */
[----:B------:R-:W3:Y:S01]  /*d240*/  LDL R6, [R1+0x180] ;  /* 0x0001800001067983 */ /* 0x000ee20000100800 */
[----:B----4-:R-:W-:-:S03]  /*d250*/  FMUL.FTZ R7, R7, R117 ;  /* 0x0000007507077220 */ /* 0x010fc60000410000 */
[----:B------:R-:W4:Y:S01]  /*d260*/  LDL R5, [R1+0x184] ;  /* 0x0001840001057983 */ /* 0x000f220000100800 */
[----:B--2---:R-:W-:-:S03]  /*d270*/  FFMA.FTZ R7, R17, R11, R7 ;  /* 0x0000000b11077223 */ /* 0x004fc60000010007 */
        /* <DEDUP_REMOVED lines=18> */
[----:B------:R-:W-:-:S03]  /*d3a0*/  FFMA.FTZ R8, R26, R126, R8 ;  /* 0x0000007e1a087223 */ /* 0x000fc60000010008 */
[----:B------:R-:W2:Y:S01]  /*d3b0*/  LDL R29, [R1+0x1e8] ;  /* 0x0001e800011d7983 */ /* 0x000ea20000100800 */
[----:B------:R-:W-:-:S03]  /*d3c0*/  FFMA.FTZ R8, R28, R128, R8 ;  /* 0x000000801c087223 */ /* 0x000fc60000010008 */
[----:B------:R-:W3:Y:S01]  /*d3d0*/  LDL R28, [R1+0x1ec] ;  /* 0x0001ec00011c7983 */ /* 0x000ee20000100800 */
[----:B------:R-:W-:Y:S02]  /*d3e0*/  FFMA.FTZ R8, R252, R130, R8 ;  /* 0x00000082fc087223 */ /* 0x000fe40000010008 */
[----:B------:R-:W-:Y:S01]  /*d3f0*/  FFMA.FTZ R7, R243, R131, R7 ;  /* 0x00000083f3077223 */ /* 0x000fe20000010007 */
[----:B------:R-:W4:Y:S01]  /*d400*/  LDL R252, [R1+0x1e0] ;  /* 0x0001e00001fc7983 */ /* 0x000f220000100800 */
[----:B------:R-:W-:-:S03]  /*d410*/  FFMA.FTZ R8, R242, R132, R8 ;  /* 0x00000084f2087223 */ /* 0x000fc60000010008 */
        /* <DEDUP_REMOVED lines=12> */
[----:B------:R-:W4:Y:S01]  /*d4e0*/  LDL R9, [R1+0x18c] ;  /* 0x00018c0001097983 */ /* 0x000f220000100800 */
[----:B------:R-:W-:Y:S02]  /*d4f0*/  FFMA.FTZ R8, R4, R136, R8 ;  /* 0x0000008804087223 */ /* 0x000fe40000010008 */
[----:B------:R-:W-:Y:S01]  /*d500*/  FFMA.FTZ R7, R3, R137, R7 ;  /* 0x0000008903077223 */ /* 0x000fe20000010007 */
[----:B------:R-:W4:Y:S04]  /*d510*/  LDL R4, [R1+0x178] ;  /* 0x0001780001047983 */ /* 0x000f280000100800 */
[----:B------:R-:W4:Y:S01]  /*d520*/  LDL R3, [R1+0x17c] ;  /* 0x00017c0001037983 */ /* 0x000f220000100800 */
[----:B--2---:R-:W-:-:S03]  /*d530*/  FFMA.FTZ R8, R29, R138, R8 ;  /* 0x0000008a1d087223 */ /* 0x004fc60000010008 */
[----:B------:R0:W5:Y:S01]  /*d540*/  LDL.LU R29, [R1+0x2b8] ;  /* 0x0002b800011d7983 */ /* 0x0001620000300800 */
[----:B---3--:R-:W-:-:S03]  /*d550*/  FFMA.FTZ R7, R28, R139, R7 ;  /* 0x0000008b1c077223 */ /* 0x008fc60000010007 */
[----:B------:R0:W5:Y:S01]  /*d560*/  LDL.LU R28, [R1+0x2b4] ;  /* 0x0002b400011c7983 */ /* 0x0001620000300800 */
[----:B----4-:R-:W-:-:S03]  /*d570*/  FFMA.FTZ R8, R252, R140, R8 ;  /* 0x0000008cfc087223 */ /* 0x010fc60000010008 */
[----:B------:R-:W2:Y:S01]  /*d580*/  LDL R252, [R1+0x150] ;  /* 0x0001500001fc7983 */ /* 0x000ea20000100800 */
[----:B------:R-:W-:-:S03]  /*d590*/  FFMA.FTZ R7, R243, R141, R7 ;  /* 0x0000008df3077223 */ /* 0x000fc60000010007 */
[----:B------:R-:W3:Y:S01]  /*d5a0*/  LDL R243, [R1+0x154] ;  /* 0x0001540001f37983 */ /* 0x000ee20000100800 */
[----:B------:R-:W-:-:S03]  /*d5b0*/  FFMA.FTZ R8, R242, R142, R8 ;  /* 0x0000008ef2087223 */ /* 0x000fc60000010008 */
[----:B------:R-:W4:Y:S01]  /*d5c0*/  LDL R242, [R1+0x148] ;  /* 0x0001480001f27983 */ /* 0x000f220000100800 */
        /* <DEDUP_REMOVED lines=19> */
[----:B------:R-:W3:Y:S01]  /*d700*/  LDL R0, [R1+0x174] ;  /* 0x0001740001007983 */ /* 0x000ee20000100800 */
        /* <DEDUP_REMOVED lines=29> */
[----:B------:R-:W4:Y:S01]  /*d8e0*/  LDL R3, [R1+0x10c] ;  /* 0x00010c0001037983 */ /* 0x000f220000100800 */
[----:B--2---:R-:W-:-:S03]  /*d8f0*/  FFMA.FTZ R8, R2, R168, R8 ;  /* 0x000000a802087223 */ /* 0x004fc60000010008 */
[----:B------:R-:W2:Y:S01]  /*d900*/  LDL R2, [R1+0x100] ;  /* 0x0001000001027983 */ /* 0x000ea20000100800 */
[----:B---3--:R-:W-:Y:S02]  /*d910*/  FFMA.FTZ R7, R0, R169, R7 ;  /* 0x000000a900077223 */ /* 0x008fe40000010007 */
[----:B------:R-:W-:Y:S01]  /*d920*/  FFMA.FTZ R8, R27, R170, R8 ;  /* 0x000000aa1b087223 */ /* 0x000fe20000010008 */
[----:B------:R-:W3:Y:S01]  /*d930*/  LDL R0, [R1+0x104] ;  /* 0x0001040001007983 */ /* 0x000ee20000100800 */
[----:B------:R-:W-:-:S03]  /*d940*/  FFMA.FTZ R7, R26, R171, R7 ;  /* 0x000000ab1a077223 */ /* 0x000fc60000010007 */
[----:B------:R0:W5:Y:S04]  /*d950*/  LDL.LU R27, [R1+0x2b0] ;  /* 0x0002b000011b7983 */ /* 0x0001680000300800 */
[----:B------:R0:W5:Y:S01]  /*d960*/  LDL.LU R26, [R1+0x2ac] ;  /* 0x0002ac00011a7983 */ /* 0x0001620000300800 */
[----:B----4-:R-:W-:-:S03]  /*d970*/  FFMA.FTZ R8, R12, R172, R8 ;  /* 0x000000ac0c087223 */ /* 0x010fc60000010008 */
[----:B------:R-:W4:Y:S01]  /*d980*/  LDL R12, [R1+0xf8] ;  /* 0x0000f800010c7983 */ /* 0x000f220000100800 */
[----:B------:R-:W-:-:S03]  /*d990*/  FFMA.FTZ R7, R9, R173, R7 ;  /* 0x000000ad09077223 */ /* 0x000fc60000010007 */
[----:B------:R-:W4:Y:S01]  /*d9a0*/  LDL R9, [R1+0xfc] ;  /* 0x0000fc0001097983 */ /* 0x000f220000100800 */
[----:B------:R-:W-:Y:S02]  /*d9b0*/  FFMA.FTZ R8, R25, R174, R8 ;  /* 0x000000ae19087223 */ /* 0x000fe40000010008 */
[----:B------:R-:W-:Y:S01]  /*d9c0*/  FFMA.FTZ R7, R24, R175, R7 ;  /* 0x000000af18077223 */ /* 0x000fe20000010007 */
[----:B------:R0:W5:Y:S01]  /*d9d0*/  LDL.LU R25, [R1+0x2a8] ;  /* 0x0002a80001197983 */ /* 0x0001620000300800 */
[----:B------:R-:W-:Y:S02]  /*d9e0*/  FFMA.FTZ R8, R252, R176, R8 ;  /* 0x000000b0fc087223 */ /* 0x000fe40000010008 */
[----:B------:R-:W-:Y:S01]  /*d9f0*/  FFMA.FTZ R7, R243, R177, R7 ;  /* 0x000000b1f3077223 */ /* 0x000fe20000010007 */
[----:B------:R0:W5:Y:S01]  /*da00*/  LDL.LU R24, [R1+0x2a4] ;  /* 0x0002a40001187983 */ /* 0x0001620000300800 */
        /* <DEDUP_REMOVED lines=23> */
[----:B------:R-:W-:Y:S02]  /*db80*/  FFMA.FTZ R7, R13, R191, R7 ;  /* 0x000000bf0d077223 */ /* 0x000fe40000010007 */
[----:B------:R-:W-:Y:S01]  /*db90*/  FFMA.FTZ R8, R6, R192, R8 ;  /* 0x000000c006087223 */ /* 0x000fe20000010008 */
[----:B------:R-:W4:Y:S01]  /*dba0*/  LDL R242, [R1+0xc8] ;  /* 0x0000c80001f27983 */ /* 0x000f220000100800 */
[----:B------:R-:W-:-:S03]  /*dbb0*/  FFMA.FTZ R7, R5, R193, R7 ;  /* 0x000000c105077223 */ /* 0x000fc60000010007 */
[----:B------:R-:W4:Y:S01]  /*dbc0*/  LDL R115, [R1+0xcc] ;  /* 0x0000cc0001737983 */ /* 0x000f220000100800 */
[----:B------:R-:W-:Y:S02]  /*dbd0*/  FFMA.FTZ R8, R4, R194, R8 ;  /* 0x000000c204087223 */ /* 0x000fe40000010008 */
[----:B------:R-:W-:Y:S01]  /*dbe0*/  FFMA.FTZ R7, R3, R195, R7 ;  /* 0x000000c303077223 */ /* 0x000fe20000010007 */
        /* <DEDUP_REMOVED lines=14> */
[----:B------:R-:W-:-:S03]  /*dcd0*/  FFMA.FTZ R7, R9, R199, R7 ;  /* 0x000000c709077223 */ /* 0x000fc60000010007 */
[----:B------:R-:W2:Y:S01]  /*dce0*/  LDL R9, [R1+0xb4] ;  /* 0x0000b40001097983 */ /* 0x000ea20000100800 */
[----:B------:R-:W-:-:S03]  /*dcf0*/  FFMA.FTZ R8, R23, R200, R8 ;  /* 0x000000c817087223 */ /* 0x000fc60000010008 */
[----:B------:R0:W5:Y:S01]  /*dd00*/  LDL.LU R23, [R1+0x2a0] ;  /* 0x0002a00001177983 */ /* 0x0001620000300800 */
        /* <DEDUP_REMOVED lines=12> */
[----:B------:R-:W-:Y:S02]  /*ddd0*/  FFMA.FTZ R7, R16, R207, R7 ;  /* 0x000000cf10077223 */ /* 0x000fe40000010007 */
[----:B------:R-:W-:Y:S01]  /*dde0*/  FFMA.FTZ R8, R252, R208, R8 ;  /* 0x000000d0fc087223 */ /* 0x000fe20000010008 */
[----:B------:R0:W5:Y:S01]  /*ddf0*/  LDL.LU R16, [R1+0x284] ;  /* 0x0002840001107983 */ /* 0x0001620000300800 */
[----:B------:R-:W-:Y:S02]  /*de00*/  FFMA.FTZ R7, R243, R209, R7 ;  /* 0x000000d1f3077223 */ /* 0x000fe40000010007 */
[----:B------:R-:W-:Y:S01]  /*de10*/  FFMA.FTZ R8, R242, R210, R8 ;  /* 0x000000d2f2087223 */ /* 0x000fe20000010008 */
        /* <DEDUP_REMOVED lines=10> */
[----:B------:R-:W3:Y:S04]  /*dec0*/  LDL R13, [R1+0x80] ;  /* 0x00008000010d7983 */ /* 0x000ee80000100800 */
[----:B------:R-:W3:Y:S04]  /*ded0*/  LDL R252, [R1+0x60] ;  /* 0x0000600001fc7983 */ /* 0x000ee80000100800 */
[----:B------:R-:W3:Y:S01]  /*dee0*/  LDL R242, [R1+0x58] ;  /* 0x0000580001f27983 */ /* 0x000ee20000100800 */
[----:B----4-:R-:W-:-:S03]  /*def0*/  FFMA.FTZ R8, R12, R216, R8 ;  /* 0x000000d80c087223 */ /* 0x010fc60000010008 */
[----:B------:R-:W4:Y:S01]  /*df00*/  LDL R12, [R1+0x84] ;  /* 0x00008400010c7983 */ /* 0x000f220000100800 */
[----:B--2---:R-:W-:Y:S02]  /*df10*/  FFMA.FTZ R7, R9, R217, R7 ;  /* 0x000000d909077223 */ /* 0x004fe40000010007 */
        /* <DEDUP_REMOVED lines=9> */
[----:B------:R-:W2:Y:S01]  /*dfb0*/  LDL R3, [R1+0x74] ;  /* 0x0000740001037983 */ /* 0x000ea20000100800 */
[----:B---3--:R-:W-:-:S03]  /*dfc0*/  FFMA.FTZ R7, R0, R223, R7 ;  /* 0x000000df00077223 */ /* 0x008fc60000010007 */
[----:B------:R-:W3:Y:S04]  /*dfd0*/  LDL R2, [R1+0x68] ;  /* 0x0000680001027983 */ /* 0x000ee80000100800 */
[----:B------:R-:W3:Y:S01]  /*dfe0*/  LDL R0, [R1+0x6c] ;  /* 0x00006c0001007983 */ /* 0x000ee20000100800 */
[----:B------:R-:W-:-:S03]  /*dff0*/  FFMA.FTZ R8, R115, R224, R8 ;  /* 0x000000e073087223 */ /* 0x000fc60000010008 */
[----:B------:R-:W3:Y:S01]  /*e000*/  LDL R115, [R1+0x50] ;  /* 0x0000500001737983 */ /* 0x000ee20000100800 */
[----:B------:R-:W-:-:S03]  /*e010*/  FFMA.FTZ R7, R114, R225, R7 ;  /* 0x000000e172077223 */ /* 0x000fc60000010007 */
[----:B------:R-:W3:Y:S01]  /*e020*/  LDL R114, [R1+0x54] ;  /* 0x0000540001727983 */ /* 0x000ee20000100800 */
[----:B------:R-:W-:-:S03]  /*e030*/  FFMA.FTZ R8, R15, R226, R8 ;  /* 0x000000e20f087223 */ /* 0x000fc60000010008 */
[----:B------:R0:W5:Y:S01]  /*e040*/  LDL.LU R15, [R1+0x280] ;  /* 0x00028000010f7983 */ /* 0x0001620000300800 */
[----:B------:R-:W-:-:S03]  /*e050*/  FFMA.FTZ R7, R14, R227, R7 ;  /* 0x000000e30e077223 */ /* 0x000fc60000010007 */
[----:B------:R0:W5:Y:S01]  /*e060*/  LDL.LU R14, [R1+0x27c] ;  /* 0x00027c00010e7983 */ /* 0x0001620000300800 */
[----:B------:R-:W-:-:S03]  /*e070*/  FFMA.FTZ R8, R13, R228, R8 ;  /* 0x000000e40d087223 */ /* 0x000fc60000010008 */
[----:B------:R0:W5:Y:S01]  /*e080*/  LDL.LU R13, [R1+0x278] ;  /* 0x00027800010d7983 */ /* 0x0001620000300800 */
[----:B----4-:R-:W-:-:S03]  /*e090*/  FFMA.FTZ R7, R12, R229, R7 ;  /* 0x000000e50c077223 */ /* 0x010fc60000010007 */
[----:B------:R0:W5:Y:S01]  /*e0a0*/  LDL.LU R12, [R1+0x274] ;  /* 0x00027400010c7983 */ /* 0x0001620000300800 */
[----:B--2---:R-:W-:-:S03]  /*e0b0*/  FFMA.FTZ R8, R6, R230, R8 ;  /* 0x000000e606087223 */ /* 0x004fc60000010008 */
[----:B------:R0:W5:Y:S01]  /*e0c0*/  LDL.LU R6, [R1+0x270] ;  /* 0x0002700001067983 */ /* 0x0001620000300800 */
[----:B------:R-:W-:-:S03]  /*e0d0*/  FFMA.FTZ R7, R5, R231, R7 ;  /* 0x000000e705077223 */ /* 0x000fc60000010007 */
[----:B------:R0:W5:Y:S01]  /*e0e0*/  LDL.LU R5, [R1+0x26c] ;  /* 0x00026c0001057983 */ /* 0x0001620000300800 */
[----:B------:R-:W-:-:S03]  /*e0f0*/  FFMA.FTZ R8, R4, R232, R8 ;  /* 0x000000e804087223 */ /* 0x000fc60000010008 */
[----:B------:R0:W5:Y:S01]  /*e100*/  LDL.LU R4, [R1+0x268] ;  /* 0x0002680001047983 */ /* 0x0001620000300800 */
[----:B------:R-:W-:-:S03]  /*e110*/  FFMA.FTZ R7, R3, R233, R7 ;  /* 0x000000e903077223 */ /* 0x000fc60000010007 */
[----:B------:R0:W5:Y:S01]  /*e120*/  LDL.LU R3, [R1+0x264] ;  /* 0x0002640001037983 */ /* 0x0001620000300800 */
[----:B---3--:R-:W-:-:S03]  /*e130*/  FFMA.FTZ R8, R2, R234, R8 ;  /* 0x000000ea02087223 */ /* 0x008fc60000010008 */
[----:B------:R0:W5:Y:S01]  /*e140*/  LDL.LU R2, [R1+0x260] ;  /* 0x0002600001027983 */ /* 0x0001620000300800 */
[----:B------:R-:W-:-:S03]  /*e150*/  FFMA.FTZ R7, R0, R235, R7 ;  /* 0x000000eb00077223 */ /* 0x000fc60000010007 */
[----:B------:R0:W5:Y:S01]  /*e160*/  LDL.LU R0, [R1+0x25c] ;  /* 0x00025c0001007983 */ /* 0x0001620000300800 */
[----:B------:R-:W-:-:S04]  /*e170*/  FFMA.FTZ R7, R243, R237, R7 ;  /* 0x000000edf3077223 */ /* 0x000fc80000010007 */
[----:B------:R-:W-:Y:S02]  /*e180*/  FFMA.FTZ R7, R9, R239, R7 ;  /* 0x000000ef09077223 */ /* 0x000fe40000010007 */
[----:B------:R-:W1:Y:S01]  /*e190*/  S2R R9, SR_TID.X ;  /* 0x0000000000097919 */ /* 0x000e620000002100 */
[----:B------:R-:W-:-:S03]  /*e1a0*/  FFMA.FTZ R8, R252, R236, R8 ;  /* 0x000000ecfc087223 */ /* 0x000fc60000010008 */
[----:B------:R-:W2:Y:S01]  /*e1b0*/  S2R R252, SR_CTAID.X ;  /* 0x0000000000fc7919 */ /* 0x000ea20000002500 */
[----:B------:R-:W-:-:S04]  /*e1c0*/  FFMA.FTZ R8, R242, R238, R8 ;  /* 0x000000eef2087223 */ /* 0x000fc80000010008 */
[----:B------:R-:W-:Y:S02]  /*e1d0*/  FFMA.FTZ R8, R115, R240, R8 ;  /* 0x000000f073087223 */ /* 0x000fe40000010008 */
[----:B------:R-:W-:Y:S01]  /*e1e0*/  FFMA.FTZ R7, R114, R241, R7 ;  /* 0x000000f172077223 */ /* 0x000fe20000010007 */
[----:B-1----:R-:W-:-:S03]  /*e1f0*/  LOP3.LUT R115, R9, 0x1, RZ, 0xc0, !PT ;  /* 0x0000000109737812 */ /* 0x002fc600078ec0ff */
[----:B------:R-:W-:Y:S01]  /*e200*/  FADD.FTZ R7, R8, R7 ;  /* 0x0000000708077221 */ /* 0x000fe20000010000 */
[----:B------:R-:W-:Y:S05]  /*e210*/  BRA.DIV ~URZ, `(.L_x_1774) ;  /* 0x000032627f007947 */ /* 0x000fea000b800000 */
[----:B0-2---:R0:W1:Y:S02]  /*e220*/  SHFL.BFLY PT, R114, R7, 0x1, 0x1f ;  /* 0x0c201f0007727f89 */ /* 0x00506400000e0000 */
.L_x_1836:
[----:B------:R-:W-:Y:S01]  /*e230*/  ISETP.EQ.U32.OR P1, PT, R115, 0x1, P1 ;  /* 0x000000017300780c */ /* 0x000fe20000f22470 */
[----:B------:R-:W-:Y:S01]  /*e240*/  BSSY B1, `(.L_x_1775) ;  /* 0x0000020000017945 */ /* 0x000fe20003800000 */
[----:B01----:R-:W-:-:S11]  /*e250*/  FADD.FTZ R7, R7, R114 ;  /* 0x0000007207077221 */ /* 0x003fd60000010000 */
[----:B------:R-:W-:Y:S05]  /*e260*/  @P1 BRA `(.L_x_1776) ;  /* 0x000001d000001947 */ /* 0x000fea0003800000 */
[----:B------:R-:W-:Y:S01]  /*e270*/  ISETP.NE.U32.AND P1, PT, RZ, c[0x0][0x218], PT ;  /* 0x00008600ff007a0c */ /* 0x000fe20003f25070 */
[----:B------:R-:W2:Y:S01]  /*e280*/  LDL R242, [R1+0x250] ;  /* 0x0002500001f27983 */ /* 0x000ea20000100800 */
[----:B------:R-:W-:Y:S02]  /*e290*/  MOV R8, c[0x0][0x220] ;  /* 0x0000880000087a02 */ /* 0x000fe40000000f00 */
[----:B------:R-:W-:-:S13]  /*e2a0*/  ISETP.NE.AND.EX P2, PT, RZ, c[0x0][0x21c], PT, P1 ;  /* 0x00008700ff007a0c */ /* 0x000fda0003f45310 */
[----:B------:R-:W-:Y:S02]  /*e2b0*/  @P2 IMAD R8, R252, R8, UR38 ;  /* 0x00000026fc082e24 */ /* 0x000fe4000f8e0208 */
[----:B------:R-:W-:-:S03]  /*e2c0*/  @P2 IMAD.MOV.U32 R9, RZ, RZ, 0x4 ;  /* 0x00000004ff092424 */ /* 0x000fc600078e00ff */
[----:B------:R-:W-:-:S05]  /*e2d0*/  @P2 IADD3 R8, R8, -0x1, RZ ;  /* 0xffffffff08082810 */ /* 0x000fca0007ffe0ff */
[----:B-----5:R-:W-:-:S04]  /*e2e0*/  @P2 IMAD R8, R8, c[0x0][0x220], R5 ;  /* 0x0000880008082a24 */ /* 0x020fc800078e0205 */
[----:B------:R-:W-:-:S06]  /*e2f0*/  @P2 IMAD.WIDE R8, R8, R9, c[0x0][0x218] ;  /* 0x0000860008082625 */ /* 0x000fcc00078e0209 */
[----:B------:R-:W3:Y:S01]  /*e300*/  @P2 LDG.E R8, [R8.64] ;  /* 0x0000002408082981 */ /* 0x000ee2000c1e1900 */
[----:B------:R-:W-:Y:S01]  /*e310*/  ISETP.NE.U32.AND P1, PT, RZ, c[0x0][0x228], PT ;  /* 0x00008a00ff007a0c */ /* 0x000fe20003f25070 */
[----:B------:R-:W-:Y:S01]  /*e320*/  FMUL.FTZ R7, R7, c[0x0][0x1f0] ;  /* 0x00007c0007077a20 */ /* 0x000fe20000410000 */
[----:B------:R-:W-:Y:S01]  /*e330*/  MOV R243, c[0x0][0x1e8] ;  /* 0x00007a0000f37a02 */ /* 0x000fe20000000f00 */
[----:B------:R-:W-:Y:S01]  /*e340*/  IMAD.U32 R114, RZ, RZ, UR38 ;  /* 0x00000026ff727e24 */ /* 0x000fe2000f8e00ff */
[----:B------:R-:W-:Y:S02]  /*e350*/  ISETP.NE.AND.EX P1, PT, RZ, c[0x0][0x22c], PT, P1 ;  /* 0x00008b00ff007a0c */ /* 0x000fe40003f25310 */
[----:B------:R-:W-:-:S11]  /*e360*/  IADD3 R243, R243, c[0x0][0x210], RZ ;  /* 0x00008400f3f37a10 */ /* 0x000fd60007ffe0ff */
[----:B------:R-:W-:Y:S01]  /*e370*/  @P1 IADD3 R114, R5, 0x1, -R114 ;  /* 0x0000000105721810 */ /* 0x000fe20007ffe872 */
[----:B---3--:R-:W-:Y:S01]  /*e380*/  @P2 FADD.FTZ R7, R7, R8 ;  /* 0x0000000807072221 */ /* 0x008fe20000010000 */
[----:B------:R-:W-:-:S04]  /*e390*/  @P1 ISETP.GE.AND P2, PT, R5, R243, PT ;  /* 0x000000f30500120c */ /* 0x000fc80003f46270 */
[----:B--2---:R-:W-:-:S04]  /*e3a0*/  @P1 SEL R8, R242, RZ, !P2 ;  /* 0x000000fff2081207 */ /* 0x004fc80005000000 */
[----:B------:R-:W-:Y:S01]  /*e3b0*/  @P1 IADD3 R114, R8, R114, RZ ;  /* 0x0000007208721210 */ /* 0x000fe20007ffe0ff */
[----:B------:R-:W-:-:S04]  /*e3c0*/  @P1 IMAD.MOV.U32 R8, RZ, RZ, 0x4 ;  /* 0x00000004ff081424 */ /* 0x000fc800078e00ff */
[----:B------:R-:W-:-:S06]  /*e3d0*/  @P1 IMAD.WIDE R8, R252, R8, c[0x0][0x228] ;  /* 0x00008a00fc081625 */ /* 0x000fcc00078e0208 */
[----:B------:R-:W2:Y:S01]  /*e3e0*/  @P1 LDG.E R8, [R8.64] ;  /* 0x0000002408081981 */ /* 0x000ea2000c1e1900 */
[----:B------:R-:W2:Y:S02]  /*e3f0*/  @P1 I2F R114, R114 ;  /* 0x0000007200721306 */ /* 0x000ea40000201400 */
[----:B--2---:R-:W-:Y:S01]  /*e400*/  @P1 FFMA.FTZ R7, R114, R8, R7 ;  /* 0x0000000872071223 */ /* 0x004fe20000010007 */
[----:B------:R-:W-:-:S04]  /*e410*/  IADD3 R8, R5, -UR6, RZ ;  /* 0x8000000605087c10 */ /* 0x000fc8000fffe0ff */
[----:B------:R-:W-:Y:S01]  /*e420*/  @!P0 FMNMX.FTZ R17, R17, R7, !PT ;  /* 0x0000000711118209 */ /* 0x000fe20007810000 */
[----:B------:R0:W-:Y:S04]  /*e430*/  STS [R8.X4+0x820], R7 ;  /* 0x0008200708007388 */ /* 0x0001e80000004800 */
.L_x_1776:
[----:B------:R-:W-:Y:S05]  /*e440*/  BSYNC B1 ;  /* 0x0000000000017941 */ /* 0x000fea0003800000 */
.L_x_1775:
[----:B-----5:R-:W-:-:S04]  /*e450*/  IADD3 R5, R5, 0x40, RZ ;  /* 0x0000004005057810 */ /* 0x020fc80007ffe0ff */
[----:B------:R-:W-:-:S13]  /*e460*/  ISETP.GE.AND P0, PT, R5, UR5, PT ;  /* 0x0000000505007c0c */ /* 0x000fda000bf06270 */
[----:B0-----:R-:W-:Y:S01]  /*e470*/  @P0 CALL.REL.NOINC `(.L_x_1517) ;  /* 0x0000001000000944 */ /* 0x001fe20003c00000 */
[----:B------:R-:W-:Y:S05]  /*e480*/  BRA `(.L_x_1777) ;  /* 0xffff48f000007947 */ /* 0x000fea000383ffff */
.L_x_1517:
[----:B------:R-:W-:Y:S05]  /*e490*/  BSYNC B0 ;  /* 0x0000000000007941 */ /* 0x000fea0003800000 */
.L_x_1516:
[----:B------:R-:W-:Y:S05]  /*e4a0*/  BRA.DIV ~URZ, `(.L_x_1778) ;  /* 0x000030327f007947 */ /* 0x000fea000b800000 */
[----:B------:R3:W4:Y:S02]  /*e4b0*/  SHFL.BFLY PT, R114, R17, 0x10, 0x1f ;  /* 0x0e001f0011727f89 */ /* 0x00072400000e0000 */
.L_x_1837:
[----:B---34-:R-:W-:Y:S01]  /*e4c0*/  FMNMX.FTZ R17, R114, R17, !PT ;  /* 0x0000001172117209 */ /* 0x018fe20007810000 */
[----:B------:R-:W-:Y:S05]  /*e4d0*/  BRA.DIV ~URZ, `(.L_x_1779) ;  /* 0x000030727f007947 */ /* 0x000fea000b800000 */
[----:B------:R-:W3:Y:S02]  /*e4e0*/  SHFL.BFLY PT, R0, R17, 0x8, 0x1f ;  /* 0x0d001f0011007f89 */ /* 0x000ee400000e0000 */
[----:B---3--:R-:W-:-:S05]  /*e4f0*/  FMNMX.FTZ R0, R17, R0, !PT ;  /* 0x0000000011007209 */ /* 0x008fca0007810000 */
[----:B------:R-:W3:Y:S02]  /*e500*/  SHFL.BFLY PT, R3, R0, 0x4, 0x1f ;  /* 0x0c801f0000037f89 */ /* 0x000ee400000e0000 */
[----:B-1-3--:R-:W-:-:S05]  /*e510*/  FMNMX.FTZ R7, R0, R3, !PT ;  /* 0x0000000300077209 */ /* 0x00afca0007810000 */
[----:B------:R1:W3:Y:S02]  /*e520*/  SHFL.BFLY PT, R114, R7, 0x2, 0x1f ;  /* 0x0c401f0007727f89 */ /* 0x0002e400000e0000 */
.L_x_1838:
[----:B------:R-:W4:Y:S01]  /*e530*/  S2R R8, SR_TID.X ;  /* 0x0000000000087919 */ /* 0x000f220000002100 */
[----:B---3--:R-:W-:Y:S01]  /*e540*/  FMNMX.FTZ R114, R114, R7, !PT ;  /* 0x0000000772727209 */ /* 0x008fe20007810000 */
[----:B------:R-:W-:Y:S01]  /*e550*/  WARPSYNC 0xffffffff ;  /* 0xffffffff00007948 */ /* 0x000fe20003800000 */
[----:B----4-:R-:W-:-:S04]  /*e560*/  SHF.R.S32.HI R0, RZ, 0x1f, R8 ;  /* 0x0000001fff007819 */ /* 0x010fc80000011408 */
[----:B------:R-:W-:-:S04]  /*e570*/  LEA.HI R3, R0, R8, RZ, 0x5 ;  /* 0x0000000800037211 */ /* 0x000fc800078f28ff */
[----:B------:R-:W-:-:S04]  /*e580*/  LOP3.LUT R4, R3, 0xffffffe0, RZ, 0xc0, !PT ;  /* 0xffffffe003047812 */ /* 0x000fc800078ec0ff */
[----:B------:R-:W-:-:S04]  /*e590*/  IADD3 R4, -R4, R8, RZ ;  /* 0x0000000804047210 */ /* 0x000fc80007ffe1ff */
[----:B------:R-:W-:-:S13]  /*e5a0*/  ISETP.NE.AND P0, PT, R4, RZ, PT ;  /* 0x000000ff0400720c */ /* 0x000fda0003f05270 */
[----:B------:R-:W-:-:S05]  /*e5b0*/  @!P0 SHF.R.S32.HI R3, RZ, 0x5, R3 ;  /* 0x00000005ff038819 */ /* 0x000fca0000011403 */
[----:B------:R3:W-:Y:S02]  /*e5c0*/  @!P0 STS [R3.X4], R114 ;  /* 0x0000007203008388 */ /* 0x0007e40000004800 */
[----:B------:R-:W-:Y:S01]  /*e5d0*/  BAR.SYNC.DEFER_BLOCKING 0x0 ;  /* 0x0000000000007b1d */ /* 0x000fe20000010000 */
[----:B------:R-:W-:Y:S01]  /*e5e0*/  ISETP.GT.AND P0, PT, R4, 0x3, PT ;  /* 0x000000030400780c */ /* 0x000fe20003f04270 */
[----:B---3--:R-:W-:Y:S01]  /*e5f0*/  IMAD.MOV.U32 R3, RZ, RZ, -0x800001 ;  /* 0xff7fffffff037424 */ /* 0x008fe200078e00ff */
[----:B------:R-:W-:Y:S01]  /*e600*/  IADD3 R9, R8, UR6, RZ ;  /* 0x0000000608097c10 */ /* 0x000fe2000fffe0ff */
[----:B-1----:R-:W-:Y:S02]  /*e610*/  HFMA2.MMA R7, -RZ, RZ, 0, 0 ;  /* 0x00000000ff077435 */ /* 0x002fe400000001ff */
[----:B------:R-:W-:Y:S01]  /*e620*/  BSSY B0, `(.L_x_1780) ;  /* 0x000007d000007945 */ /* 0x000fe20003800000 */
[----:B------:R-:W-:-:S07]  /*e630*/  ISETP.GE.AND P1, PT, R9, UR38, PT ;  /* 0x0000002609007c0c */ /* 0x000fce000bf26270 */
[----:B------:R-:W1:Y:S04]  /*e640*/  @!P0 LDS R3, [R4.X4] ;  /* 0x0000000004038984 */ /* 0x000e680000004800 */
[----:B-1----:R-:W1:Y:S02]  /*e650*/  SHFL.BFLY PT, R6, R3, 0x2, 0x1f ;  /* 0x0c401f0003067f89 */ /* 0x002e6400000e0000 */
[----:B-1----:R-:W-:-:S05]  /*e660*/  FMNMX.FTZ R6, R6, R3, !PT ;  /* 0x0000000306067209 */ /* 0x002fca0007810000 */
[----:B------:R-:W1:Y:S02]  /*e670*/  SHFL.BFLY PT, R5, R6, 0x1, 0x1f ;  /* 0x0c201f0006057f89 */ /* 0x000e6400000e0000 */
[----:B-1----:R-:W-:-:S05]  /*e680*/  FMNMX.FTZ R5, R6, R5, !PT ;  /* 0x0000000506057209 */ /* 0x002fca0007810000 */
[----:B------:R1:W3:Y:S01]  /*e690*/  SHFL.IDX PT, R13, R5, RZ, 0x1f ;  /* 0x00001fff050d7589 */ /* 0x0002e200000e0000 */
[----:B------:R-:W-:Y:S05]  /*e6a0*/  @P1 BRA `(.L_x_1781) ;  /* 0x0000074000001947 */ /* 0x000fea0003800000 */
[----:B------:R-:W-:Y:S01]  /*e6b0*/  LOP3.LUT R3, RZ, UR6, RZ, 0x33, !PT ;  /* 0x00000006ff037c12 */ /* 0x000fe2000f8e33ff */
[----:B------:R-:W-:Y:S01]  /*e6c0*/  BSSY B1, `(.L_x_1782) ;  /* 0x0000029000017945 */ /* 0x000fe20003800000 */
[----:B------:R-:W-:Y:S02]  /*e6d0*/  IMAD.MOV.U32 R7, RZ, RZ, RZ ;  /* 0x000000ffff077224 */ /* 0x000fe400078e00ff */
[----:B------:R-:W-:Y:S02]  /*e6e0*/  IADD3 R3, -R8, UR38, R3 ;  /* 0x0000002608037c10 */ /* 0x000fe4000fffe103 */
[----:B------:R-:W-:Y:S02]  /*e6f0*/  MOV R8, R9 ;  /* 0x0000000900087202 */ /* 0x000fe40000000f00 */
[----:B------:R-:W-:-:S04]  /*e700*/  LEA.HI R4, R3, 0x1, RZ, 0x19 ;  /* 0x0000000103047811 */ /* 0x000fc800078fc8ff */
[----:B------:R-:W-:-:S13]  /*e710*/  LOP3.LUT P0, R4, R4, 0x3, RZ, 0xc0, !PT ;  /* 0x0000000304047812 */ /* 0x000fda000780c0ff */
[----:B------:R-:W-:Y:S05]  /*e720*/  @!P0 BRA `(.L_x_1783) ;  /* 0x0000022000008947 */ /* 0x000fea0003800000 */
[----:B------:R-:W4:Y:S04]  /*e730*/  LDL R10, [R1+0x254] ;  /* 0x00025400010a7983 */ /* 0x000f280000100800 */
[----:B------:R-:W5:Y:S01]  /*e740*/  S2R R11, SR_CTAID.Y ;  /* 0x00000000000b7919 */ /* 0x000f620000002600 */
[----:B-1----:R-:W-:Y:S02]  /*e750*/  SHF.R.S32.HI R5, RZ, 0x1f, R9 ;  /* 0x0000001fff057819 */ /* 0x002fe40000011409 */
[----:B------:R-:W-:Y:S01]  /*e760*/  ISETP.NE.U32.AND P0, PT, RZ, c[0x0][0x200], PT ;  /* 0x00008000ff007a0c */ /* 0x000fe20003f05070 */
[----:B------:R-:W-:Y:S01]  /*e770*/  IMAD.MOV.U32 R6, RZ, RZ, R4 ;  /* 0x000000ffff067224 */ /* 0x000fe200078e0004 */
[----:B------:R-:W-:Y:S02]  /*e780*/  MOV R7, RZ ;  /* 0x000000ff00077202 */ /* 0x000fe40000000f00 */
[----:B------:R-:W-:Y:S01]  /*e790*/  ISETP.NE.AND.EX P0, PT, RZ, c[0x0][0x204], PT, P0 ;  /* 0x00008100ff007a0c */ /* 0x000fe20003f05300 */
[----:B-----5:R-:W-:-:S05]  /*e7a0*/  IMAD R12, R11, c[0x0][0x1d4], RZ ;  /* 0x000075000b0c7a24 */ /* 0x020fca00078e02ff */
[----:B------:R-:W-:Y:S02]  /*e7b0*/  SHF.R.S32.HI R8, RZ, 0x1f, R12 ;  /* 0x0000001fff087819 */ /* 0x000fe4000001140c */
[----:B------:R-:W-:-:S04]  /*e7c0*/  IADD3 R12, P2, P3, R12, c[0x0][0x200], R9 ;  /* 0x000080000c0c7a10 */ /* 0x000fc80007b5e009 */
[----:B------:R-:W-:Y:S01]  /*e7d0*/  IADD3.X R5, R8, c[0x0][0x204], R5, P2, P3 ;  /* 0x0000810008057a10 */ /* 0x000fe200017e6405 */
[----:B------:R-:W-:Y:S01]  /*e7e0*/  IMAD.MOV.U32 R8, RZ, RZ, R9 ;  /* 0x000000ffff087224 */ /* 0x000fe200078e0009 */
[----:B----4-:R-:W-:Y:S02]  /*e7f0*/  IADD3 R10, R10, 0x820, RZ ;  /* 0x000008200a0a7810 */ /* 0x010fe40007ffe0ff */
.L_x_1787:
[----:B------:R-:W-:Y:S01]  /*e800*/  BSSY B2, `(.L_x_1784) ;  /* 0x000000b000027945 */ /* 0x000fe20003800000 */
[----:B-1----:R-:W-:Y:S05]  /*e810*/  @!P0 BRA `(.L_x_1785) ;  /* 0x0000005000008947 */ /* 0x002fea0003800000 */
[----:B------:R-:W-:-:S06]  /*e820*/  MOV R4, R12 ;  /* 0x0000000c00047202 */ /* 0x000fcc0000000f00 */
[----:B------:R-:W4:Y:S01]  /*e830*/  LDG.E.U8 R4, [R4.64] ;  /* 0x0000002404047981 */ /* 0x000f22000c1e1100 */
[----:B------:R-:W-:Y:S01]  /*e840*/  IMAD.MOV.U32 R11, RZ, RZ, RZ ;  /* 0x000000ffff0b7224 */ /* 0x000fe200078e00ff */
[----:B----4-:R-:W-:-:S13]  /*e850*/  ISETP.NE.AND P2, PT, R4, RZ, PT ;  /* 0x000000ff0400720c */ /* 0x010fda0003f45270 */
[----:B------:R-:W-:Y:S05]  /*e860*/  @P2 BRA `(.L_x_1786) ;  /* 0x0000004000002947 */ /* 0x000fea0003800000 */
.L_x_1785:
[----:B------:R-:W1:Y:S02]  /*e870*/  LDS R4, [R10] ;  /* 0x000000000a047984 */ /* 0x000e640000000800 */
[----:B-1-3--:R-:W-:-:S04]  /*e880*/  FADD.FTZ R4, -R13, R4 ;  /* 0x000000040d047221 */ /* 0x00afc80000010100 */
[----:B------:R-:W-:-:S04]  /*e890*/  FMUL.FTZ R4, R4, 1.4426950216293334961 ;  /* 0x3fb8aa3b04047820 */ /* 0x000fc80000410000 */
[----:B------:R1:W3:Y:S03]  /*e8a0*/  MUFU.EX2 R11, R4 ;  /* 0x00000004000b7308 */ /* 0x0002e60000000800 */
.L_x_1786:
[----:B------:R-:W-:Y:S05]  /*e8b0*/  BSYNC B2 ;  /* 0x0000000000027941 */ /* 0x000fea0003800000 */
.L_x_1784:
[----:B------:R-:W-:Y:S01]  /*e8c0*/  IADD3 R6, R6, -0x1, RZ ;  /* 0xffffffff06067810 */ /* 0x000fe20007ffe0ff */
[----:B---3--:R3:W-:Y:S01]  /*e8d0*/  STS [R10], R11 ;  /* 0x0000000b0a007388 */ /* 0x0087e20000000800 */
[----:B------:R-:W-:Y:S01]  /*e8e0*/  IADD3 R12, P3, R12, 0x80, RZ ;  /* 0x000000800c0c7810 */ /* 0x000fe20007f7e0ff */
[----:B------:R-:W-:Y:S01]  /*e8f0*/  FADD.FTZ R7, R11, R7 ;  /* 0x000000070b077221 */ /* 0x000fe20000010000 */
[----:B------:R-:W-:Y:S02]  /*e900*/  ISETP.NE.AND P2, PT, R6, RZ, PT ;  /* 0x000000ff0600720c */ /* 0x000fe40003f45270 */
[----:B------:R-:W-:Y:S02]  /*e910*/  IADD3 R8, R8, 0x80, RZ ;  /* 0x0000008008087810 */ /* 0x000fe40007ffe0ff */
[----:B------:R-:W-:Y:S02]  /*e920*/  IADD3.X R5, RZ, R5, RZ, P3, !PT ;  /* 0x00000005ff057210 */ /* 0x000fe40001ffe4ff */
[----:B---3--:R-:W-:-:S07]  /*e930*/  IADD3 R10, R10, 0x200, RZ ;  /* 0x000002000a0a7810 */ /* 0x008fce0007ffe0ff */
[----:B------:R-:W-:Y:S05]  /*e940*/  @P2 BRA `(.L_x_1787) ;  /* 0xfffffeb000002947 */ /* 0x000fea000383ffff */
.L_x_1783:
[----:B------:R-:W-:Y:S05]  /*e950*/  BSYNC B1 ;  /* 0x0000000000017941 */ /* 0x000fea0003800000 */
.L_x_1782:
[----:B------:R-:W-:-:S13]  /*e960*/  ISETP.GE.U32.AND P0, PT, R3, 0x180, PT ;  /* 0x000001800300780c */ /* 0x000fda0003f06070 */
[----:B------:R-:W-:Y:S05]  /*e970*/  @!P0 BRA `(.L_x_1781) ;  /* 0x0000047000008947 */ /* 0x000fea0003800000 */
[----:B------:R-:W4:Y:S01]  /*e980*/  S2R R11, SR_CTAID.Y ;  /* 0x00000000000b7919 */ /* 0x000f220000002600 */
[----:B------:R-:W-:Y:S01]  /*e990*/  LEA R3, R8, 0x400, 0x2 ;  /* 0x0000040008037811 */ /* 0x000fe200078e10ff */
[----:B-1----:R-:W-:Y:S01]  /*e9a0*/  IMAD.U32 R4, RZ, RZ, UR6 ;  /* 0x00000006ff047e24 */ /* 0x002fe2000f8e00ff */
[----:B------:R-:W-:-:S03]  /*e9b0*/  ISETP.NE.U32.AND P0, PT, RZ, c[0x0][0x200], PT ;  /* 0x00008000ff007a0c */ /* 0x000fc60003f05070 */
[----:B------:R-:W-:Y:S01]  /*e9c0*/  IMAD R3, R4, -0x4, R3 ;  /* 0xfffffffc04037824 */ /* 0x000fe200078e0203 */
[----:B------:R-:W-:Y:S02]  /*e9d0*/  SHF.R.S32.HI R4, RZ, 0x1f, R8 ;  /* 0x0000001fff047819 */ /* 0x000fe40000011408 */
[----:B------:R-:W-:Y:S02]  /*e9e0*/  ISETP.NE.AND.EX P0, PT, RZ, c[0x0][0x204], PT, P0 ;  /* 0x00008100ff007a0c */ /* 0x000fe40003f05300 */
[----:B------:R-:W-:Y:S01]  /*e9f0*/  IADD3 R3, R3, 0x820, RZ ;  /* 0x0000082003037810 */ /* 0x000fe20007ffe0ff */
[----:B----4-:R-:W-:-:S05]  /*ea00*/  IMAD R5, R11, c[0x0][0x1d4], RZ ;  /* 0x000075000b057a24 */ /* 0x010fca00078e02ff */
[--C-:B------:R-:W-:Y:S02]  /*ea10*/  IADD3 R10, P2, P3, R8, c[0x0][0x200], R5.reuse ;  /* 0x00008000080a7a10 */ /* 0x100fe40007b5e005 */
[----:B------:R-:W-:-:S04]  /*ea20*/  SHF.R.S32.HI R5, RZ, 0x1f, R5 ;  /* 0x0000001fff057819 */ /* 0x000fc80000011405 */
[----:B------:R-:W-:Y:S02]  /*ea30*/  IADD3.X R5, R4, c[0x0][0x204], R5, P2, P3 ;  /* 0x0000810004057a10 */ /* 0x000fe400017e6405 */
.L_x_1800:
[----:B------:R-:W-:Y:S01]  /*ea40*/  BSSY B1, `(.L_x_1788) ;  /* 0x000000b000017945 */ /* 0x000fe20003800000 */
[----:B------:R-:W-:Y:S01]  /*ea50*/  MOV R4, R10 ;  /* 0x0000000a00047202 */ /* 0x000fe20000000f00 */
[----:B------:R-:W-:Y:S05]  /*ea60*/  @!P0 BRA `(.L_x_1789) ;  /* 0x0000004000008947 */ /* 0x000fea0003800000 */
[----:B------:R-:W4:Y:S02]  /*ea70*/  LDG.E.U8 R6, [R4.64] ;  /* 0x0000002404067981 */ /* 0x000f24000c1e1100 */
[----:B----4-:R-:W-:-:S13]  /*ea80*/  ISETP.NE.AND P2, PT, R6, RZ, PT ;  /* 0x000000ff0600720c */ /* 0x010fda0003f45270 */
[----:B------:R-:W-:Y:S01]  /*ea90*/  @P2 IMAD.MOV.U32 R6, RZ, RZ, RZ ;  /* 0x000000ffff062224 */ /* 0x000fe200078e00ff */
[----:B------:R-:W-:Y:S05]  /*eaa0*/  @P2 BRA `(.L_x_1790) ;  /* 0x0000004000002947 */ /* 0x000fea0003800000 */
.L_x_1789:
[----:B------:R-:W1:Y:S02]  /*eab0*/  LDS R6, [R3+-0x400] ;  /* 0xfffc000003067984 */ /* 0x000e640000000800 */
[----:B-1-3--:R-:W-:-:S04]  /*eac0*/  FADD.FTZ R6, -R13, R6 ;  /* 0x000000060d067221 */ /* 0x00afc80000010100 */
[----:B------:R-:W-:-:S06]  /*ead0*/  FMUL.FTZ R6, R6, 1.4426950216293334961 ;  /* 0x3fb8aa3b06067820 */ /* 0x000fcc0000410000 */
[----:B------:R-:W1:Y:S02]  /*eae0*/  MUFU.EX2 R6, R6 ;  /* 0x0000000600067308 */ /* 0x000e640000000800 */
.L_x_1790:
[----:B------:R-:W-:Y:S05]  /*eaf0*/  BSYNC B1 ;  /* 0x0000000000017941 */ /* 0x000fea0003800000 */
.L_x_1788:
[----:B-1----:R1:W-:Y:S01]  /*eb00*/  STS [R3+-0x400], R6 ;  /* 0xfffc000603007388 */ /* 0x0023e20000000800 */
[----:B------:R-:W-:Y:S01]  /*eb10*/  BSSY B1, `(.L_x_1791) ;  /* 0x000000b000017945 */ /* 0x000fe20003800000 */
[----:B------:R-:W-:Y:S01]  /*eb20*/  FADD.FTZ R7, R6, R7 ;  /* 0x0000000706077221 */ /* 0x000fe20000010000 */
[----:B------:R-:W-:Y:S05]  /*eb30*/  @!P0 BRA `(.L_x_1792) ;  /* 0x0000004000008947 */ /* 0x000fea0003800000 */
[----:B-1----:R-:W4:Y:S02]  /*eb40*/  LDG.E.U8 R6, [R4.64+0x80] ;  /* 0x0000802404067981 */ /* 0x002f24000c1e1100 */
[----:B----4-:R-:W-:-:S13]  /*eb50*/  ISETP.NE.AND P2, PT, R6, RZ, PT ;  /* 0x000000ff0600720c */ /* 0x010fda0003f45270 */
[----:B------:R-:W-:Y:S01]  /*eb60*/  @P2 MOV R6, RZ ;  /* 0x000000ff00062202 */ /* 0x000fe20000000f00 */
[----:B------:R-:W-:Y:S05]  /*eb70*/  @P2 BRA `(.L_x_1793) ;  /* 0x0000004000002947 */ /* 0x000fea0003800000 */
.L_x_1792:
[----:B-1----:R-:W1:Y:S02]  /*eb80*/  LDS R6, [R3+-0x200] ;  /* 0xfffe000003067984 */ /* 0x002e640000000800 */
[----:B-1-3--:R-:W-:-:S04]  /*eb90*/  FADD.FTZ R6, -R13, R6 ;  /* 0x000000060d067221 */ /* 0x00afc80000010100 */
[----:B------:R-:W-:-:S06]  /*eba0*/  FMUL.FTZ R6, R6, 1.4426950216293334961 ;  /* 0x3fb8aa3b06067820 */ /* 0x000fcc0000410000 */
[----:B------:R-:W1:Y:S02]  /*ebb0*/  MUFU.EX2 R6, R6 ;  /* 0x0000000600067308 */ /* 0x000e640000000800 */
.L_x_1793:
[----:B------:R-:W-:Y:S05]  /*ebc0*/  BSYNC B1 ;  /* 0x0000000000017941 */ /* 0x000fea0003800000 */
.L_x_1791:
[----:B-1----:R1:W-:Y:S01]  /*ebd0*/  STS [R3+-0x200], R6 ;  /* 0xfffe000603007388 */ /* 0x0023e20000000800 */
[----:B------:R-:W-:Y:S01]  /*ebe0*/  BSSY B1, `(.L_x_1794) ;  /* 0x000000b000017945 */ /* 0x000fe20003800000 */
[----:B------:R-:W-:Y:S01]  /*ebf0*/  FADD.FTZ R7, R7, R6 ;  /* 0x0000000607077221 */ /* 0x000fe20000010000 */
[----:B------:R-:W-:Y:S05]  /*ec00*/  @!P0 BRA `(.L_x_1795) ;  /* 0x0000004000008947 */ /* 0x000fea0003800000 */
[----:B-1----:R-:W4:Y:S02]  /*ec10*/  LDG.E.U8 R6, [R4.64+0x100] ;  /* 0x0001002404067981 */ /* 0x002f24000c1e1100 */
[----:B----4-:R-:W-:Y:S01]  /*ec20*/  ISETP.NE.AND P2, PT, R6, RZ, PT ;  /* 0x000000ff0600720c */ /* 0x010fe20003f45270 */
[----:B------:R-:W-:-:S12]  /*ec30*/  IMAD.MOV.U32 R6, RZ, RZ, RZ ;  /* 0x000000ffff067224 */ /* 0x000fd800078e00ff */
[----:B------:R-:W-:Y:S05]  /*ec40*/  @P2 BRA `(.L_x_1796) ;  /* 0x0000004000002947 */ /* 0x000fea0003800000 */
.L_x_1795:
[----:B-1----:R-:W1:Y:S02]  /*ec50*/  LDS R6, [R3] ;  /* 0x0000000003067984 */ /* 0x002e640000000800 */
[----:B-1-3--:R-:W-:-:S04]  /*ec60*/  FADD.FTZ R6, -R13, R6 ;  /* 0x000000060d067221 */ /* 0x00afc80000010100 */
[----:B------:R-:W-:-:S06]  /*ec70*/  FMUL.FTZ R6, R6, 1.4426950216293334961 ;  /* 0x3fb8aa3b06067820 */ /* 0x000fcc0000410000 */
[----:B------:R-:W1:Y:S02]  /*ec80*/  MUFU.EX2 R6, R6 ;  /* 0x0000000600067308 */ /* 0x000e640000000800 */
.L_x_1796:
[----:B------:R-:W-:Y:S05]  /*ec90*/  BSYNC B1 ;  /* 0x0000000000017941 */ /* 0x000fea0003800000 */
.L_x_1794:
[----:B-1----:R1:W-:Y:S01]  /*eca0*/  STS [R3], R6 ;  /* 0x0000000603007388 */ /* 0x0023e20000000800 */
[----:B------:R-:W-:Y:S01]  /*ecb0*/  BSSY B1, `(.L_x_1797) ;  /* 0x000000b000017945 */ /* 0x000fe20003800000 */
[----:B------:R-:W-:Y:S01]  /*ecc0*/  FADD.FTZ R7, R7, R6 ;  /* 0x0000000607077221 */ /* 0x000fe20000010000 */
[----:B------:R-:W-:Y:S05]  /*ecd0*/  @!P0 BRA `(.L_x_1798) ;  /* 0x0000004000008947 */ /* 0x000fea0003800000 */
[----:B-1----:R-:W4:Y:S02]  /*ece0*/  LDG.E.U8 R6, [R4.64+0x180] ;  /* 0x0001802404067981 */ /* 0x002f24000c1e1100 */
[----:B----4-:R-:W-:-:S13]  /*ecf0*/  ISETP.NE.AND P2, PT, R6, RZ, PT ;  /* 0x000000ff0600720c */ /* 0x010fda0003f45270 */
[----:B------:R-:W-:Y:S01]  /*ed00*/  @P2 MOV R6, RZ ;  /* 0x000000ff00062202 */ /* 0x000fe20000000f00 */
[----:B------:R-:W-:Y:S05]  /*ed10*/  @P2 BRA `(.L_x_1799) ;  /* 0x0000004000002947 */ /* 0x000fea0003800000 */
.L_x_1798:
[----:B-1----:R-:W1:Y:S02]  /*ed20*/  LDS R6, [R3+0x200] ;  /* 0x0002000003067984 */ /* 0x002e640000000800 */
[----:B-1-3--:R-:W-:-:S04]  /*ed30*/  FADD.FTZ R6, -R13, R6 ;  /* 0x000000060d067221 */ /* 0x00afc80000010100 */
[----:B------:R-:W-:-:S06]  /*ed40*/  FMUL.FTZ R6, R6, 1.4426950216293334961 ;  /* 0x3fb8aa3b06067820 */ /* 0x000fcc0000410000 */
[----:B------:R-:W1:Y:S02]  /*ed50*/  MUFU.EX2 R6, R6 ;  /* 0x0000000600067308 */ /* 0x000e640000000800 */
.L_x_1799:
[----:B------:R-:W-:Y:S05]  /*ed60*/  BSYNC B1 ;  /* 0x0000000000017941 */ /* 0x000fea0003800000 */
.L_x_1797:
[----:B------:R-:W-:Y:S01]  /*ed70*/  IADD3 R8, R8, 0x200, RZ ;  /* 0x0000020008087810 */ /* 0x000fe20007ffe0ff */
[----:B-1----:R1:W-:Y:S01]  /*ed80*/  STS [R3+0x200], R6 ;  /* 0x0002000603007388 */ /* 0x0023e20000000800 */
[----:B------:R-:W-:Y:S01]  /*ed90*/  IADD3 R10, P3, R4, 0x200, RZ ;  /* 0x00000200040a7810 */ /* 0x000fe20007f7e0ff */
[----:B------:R-:W-:Y:S01]  /*eda0*/  FADD.FTZ R7, R7, R6 ;  /* 0x0000000607077221 */ /* 0x000fe20000010000 */
[----:B------:R-:W-:-:S03]  /*edb0*/  ISETP.GE.AND P2, PT, R8, UR38, PT ;  /* 0x0000002608007c0c */ /* 0x000fc6000bf46270 */
[----:B------:R-:W-:Y:S01]  /*edc0*/  IMAD.X R5, RZ, RZ, R5, P3 ;  /* 0x000000ffff057224 */ /* 0x000fe200018e0605 */
[----:B-1----:R-:W-:-:S09]  /*edd0*/  IADD3 R3, R3, 0x800, RZ ;  /* 0x0000080003037810 */ /* 0x002fd20007ffe0ff */
[----:B------:R-:W-:Y:S05]  /*ede0*/  @!P2 BRA `(.L_x_1800) ;  /* 0xfffffc500000a947 */ /* 0x000fea000383ffff */
.L_x_1781:
[----:B------:R-:W-:Y:S05]  /*edf0*/  BSYNC B0 ;  /* 0x0000000000007941 */ /* 0x000fea0003800000 */
.L_x_1780:
[----:B0-----:R0:W4:Y:S04]  /*ee00*/  LDL R14, [R1+0x254] ;  /* 0x00025400010e7983 */ /* 0x0011280000100800 */
[----:B-1----:R-:W1:Y:S04]  /*ee10*/  SHFL.BFLY PT, R4, R7, 0x10, 0x1f ;  /* 0x0e001f0007047f89 */ /* 0x002e6800000e0000 */
[----:B------:R-:W5:Y:S01]  /*ee20*/  S2R R11, SR_TID.X ;  /* 0x00000000000b7919 */ /* 0x000f620000002100 */
[----:B-1----:R-:W-:Y:S01]  /*ee30*/  FADD.FTZ R4, R4, R7 ;  /* 0x0000000704047221 */ /* 0x002fe20000010000 */
[----:B-----5:R-:W-:-:S04]  /*ee40*/  LOP3.LUT P0, RZ, R11, 0x1f, RZ, 0xc0, !PT ;  /* 0x0000001f0bff7812 */ /* 0x020fc8000780c0ff */
[----:B------:R-:W1:Y:S01]  /*ee50*/  SHFL.BFLY PT, R3, R4, 0x8, 0x1f ;  /* 0x0d001f0004037f89 */ /* 0x000e6200000e0000 */
[----:B------:R-:W-:-:S04]  /*ee60*/  LOP3.LUT R10, R11, 0x1f, RZ, 0xc0, !PT ;  /* 0x0000001f0b0a7812 */ /* 0x000fc800078ec0ff */
[----:B------:R-:W-:-:S04]  /*ee70*/  ISETP.GT.U32.AND P2, PT, R10, 0x3, PT ;  /* 0x000000030a00780c */ /* 0x000fc80003f44070 */
[----:B------:R-:W-:-:S04]  /*ee80*/  @!P0 SHF.R.U32.HI R7, RZ, 0x3, R11 ;  /* 0x00000003ff078819 */ /* 0x000fc8000001160b */
[----:B------:R-:W-:Y:S01]  /*ee90*/  @!P0 LOP3.LUT R7, R7, 0x1ffffffc, RZ, 0xc0, !PT ;  /* 0x1ffffffc07078812 */ /* 0x000fe200078ec0ff */
[----:B-1----:R-:W-:-:S05]  /*eea0*/  FADD.FTZ R3, R4, R3 ;  /* 0x0000000304037221 */ /* 0x002fca0000010000 */
[----:B------:R-:W1:Y:S02]  /*eeb0*/  SHFL.BFLY PT, R6, R3, 0x4, 0x1f ;  /* 0x0c801f0003067f89 */ /* 0x000e6400000e0000 */
[----:B-1----:R-:W-:-:S05]  /*eec0*/  FADD.FTZ R6, R3, R6 ;  /* 0x0000000603067221 */ /* 0x002fca0000010000 */
[----:B------:R-:W1:Y:S02]  /*eed0*/  SHFL.BFLY PT, R5, R6, 0x2, 0x1f ;  /* 0x0c401f0006057f89 */ /* 0x000e6400000e0000 */
[----:B-1----:R-:W-:-:S05]  /*eee0*/  FADD.FTZ R5, R6, R5 ;  /* 0x0000000506057221 */ /* 0x002fca0000010000 */
[----:B------:R-:W1:Y:S02]  /*eef0*/  SHFL.BFLY PT, R8, R5, 0x1, 0x1f ;  /* 0x0c201f0005087f89 */ /* 0x000e6400000e0000 */
[----:B-1----:R-:W-:-:S05]  /*ef00*/  FADD.FTZ R8, R5, R8 ;  /* 0x0000000805087221 */ /* 0x002fca0000010000 */
[----:B------:R-:W-:Y:S01]  /*ef10*/  @!P0 STS [R7+0x10], R8 ;  /* 0x0000100807008388 */ /* 0x000fe20000000800 */
[----:B----4-:R-:W-:-:S04]  /*ef20*/  @!P2 SHF.L.U32 R14, R11, 0x2, RZ ;  /* 0x000000020b0ea819 */ /* 0x010fc800000006ff */
[----:B------:R-:W-:Y:S01]  /*ef30*/  @!P2 LOP3.LUT R3, R14, 0x7c, RZ, 0xc0, !PT ;  /* 0x0000007c0e03a812 */ /* 0x000fe200078ec0ff */
[----:B------:R-:W-:Y:S06]  /*ef40*/  BAR.SYNC.DEFER_BLOCKING 0x0 ;  /* 0x0000000000007b1d */ /* 0x000fec0000010000 */
[----:B------:R-:W-:Y:S04]  /*ef50*/  @!P2 STL [R1+0x254], R14 ;  /* 0x0002540e0100a387 */ /* 0x000fe80000100800 */
[----:B------:R-:W1:Y:S04]  /*ef60*/  @!P2 LDS R8, [R3+0x10] ;  /* 0x000010000308a984 */ /* 0x000e680000000800 */
[----:B-1----:R-:W1:Y:S02]  /*ef70*/  SHFL.BFLY PT, R5, R8, 0x2, 0x1f ;  /* 0x0c401f0008057f89 */ /* 0x002e6400000e0000 */
[----:B-1----:R-:W-:-:S05]  /*ef80*/  FADD.FTZ R5, R5, R8 ;  /* 0x0000000805057221 */ /* 0x002fca0000010000 */
[----:B------:R-:W1:Y:S02]  /*ef90*/  SHFL.BFLY PT, R4, R5, 0x1, 0x1f ;  /* 0x0c201f0005047f89 */ /* 0x000e6400000e0000 */
[----:B-1----:R-:W-:-:S05]  /*efa0*/  FADD.FTZ R4, R5, R4 ;  /* 0x0000000405047221 */ /* 0x002fca0000010000 */
[----:B------:R0:W1:Y:S01]  /*efb0*/  SHFL.IDX PT, R6, R4, RZ, 0x1f ;  /* 0x00001fff04067589 */ /* 0x00006200000e0000 */
[----:B------:R-:W-:Y:S05]  /*efc0*/  @P1 BRA.U `(.L_x_1801) ;  /* 0x000004d100001947 */ /* 0x000fea0003800000 */
[----:B------:R-:W4:Y:S01]  /*efd0*/  S2R R12, SR_CTAID.Y ;  /* 0x00000000000c7919 */ /* 0x000f220000002600 */
[----:B------:R-:W-:Y:S01]  /*efe0*/  BSSY B0, `(.L_x_1801) ;  /* 0x000004b000007945 */ /* 0x000fe20003800000 */
[----:B0-----:R-:W-:Y:S02]  /*eff0*/  CS2R R4, SRZ ;  /* 0x0000000000047805 */ /* 0x001fe4000001ff00 */
[----:B------:R-:W4:Y:S02]  /*f000*/  S2R R15, SR_CTAID.X ;  /* 0x00000000000f7919 */ /* 0x000f240000002500 */
[----:B----4-:R-:W-:Y:S02]  /*f010*/  IMAD R15, R12, c[0x0][0x1d8], R15 ;  /* 0x000076000c0f7a24 */ /* 0x010fe400078e020f */
[----:B------:R-:W0:Y:S02]  /*f020*/  LDC.U8 R12, c[0x0][0x26c] ;  /* 0x00009b00ff0c7b82 */ /* 0x000e240000000000 */
[----:B0-----:R-:W-:-:S13]  /*f030*/  ISETP.NE.AND P0, PT, R12, RZ, PT ;  /* 0x000000ff0c00720c */ /* 0x001fda0003f05270 */
[----:B------:R-:W-:-:S04]  /*f040*/  @P0 IMAD.MOV.U32 R3, RZ, RZ, c[0x0][0x268] ;  /* 0x00009a00ff030624 */ /* 0x000fc800078e00ff */
[----:B------:R-:W-:-:S04]  /*f050*/  @P0 IMAD R3, R15, R3, c[0x0][0x1ec] ;  /* 0x00007b000f030624 */ /* 0x000fc800078e0203 */
[----:B------:R-:W-:-:S05]  /*f060*/  @P0 IMAD R3, R3, c[0x0][0x1d4], RZ ;  /* 0x0000750003030a24 */ /* 0x000fca00078e02ff */
[----:B------:R-:W-:Y:S02]  /*f070*/  @P0 SHF.R.S32.HI R5, RZ, 0x1f, R3 ;  /* 0x0000001fff050819 */ /* 0x000fe40000011403 */
[----:B------:R-:W-:Y:S01]  /*f080*/  @P0 MOV R4, R3 ;  /* 0x0000000300040202 */ /* 0x000fe20000000f00 */
[----:B------:R-:W-:Y:S05]  /*f090*/  @P1 BRA `(.L_x_1802) ;  /* 0x000003f000001947 */ /* 0x000fea0003800000 */
[----:B------:R-:W-:Y:S01]  /*f0a0*/  LOP3.LUT R3, RZ, UR6, RZ, 0x33, !PT ;  /* 0x00000006ff037c12 */ /* 0x000fe2000f8e33ff */
[----:B-1----:R-:W-:Y:S01]  /*f0b0*/  FADD.FTZ R6, R6, 9.9999999747524270788e-07 ;  /* 0x358637bd06067421 */ /* 0x002fe20000010000 */
[----:B------:R-:W-:Y:S02]  /*f0c0*/  BSSY B1, `(.L_x_1803) ;  /* 0x000001a000017945 */ /* 0x000fe40003800000 */
[----:B------:R-:W-:Y:S01]  /*f0d0*/  IADD3 R3, -R11, UR38, R3 ;  /* 0x000000260b037c10 */ /* 0x000fe2000fffe103 */
[----:B---3--:R0:W1:Y:S03]  /*f0e0*/  MUFU.RCP R13, R6 ;  /* 0x00000006000d7308 */ /* 0x0080660000001000 */
[----:B------:R-:W-:-:S02]  /*f0f0*/  LEA.HI R7, R3, 0x1, RZ, 0x19 ;  /* 0x0000000103077811 */ /* 0x000fc400078fc8ff */
[----:B------:R-:W-:Y:S02]  /*f100*/  ISETP.GE.U32.AND P1, PT, R3, 0x180, PT ;  /* 0x000001800300780c */ /* 0x000fe40003f26070 */
[----:B------:R-:W-:-:S13]  /*f110*/  LOP3.LUT P2, R7, R7, 0x3, RZ, 0xc0, !PT ;  /* 0x0000000307077812 */ /* 0x000fda000784c0ff */
[----:B------:R-:W-:Y:S05]  /*f120*/  @!P2 BRA `(.L_x_1804) ;  /* 0x000001300000a947 */ /* 0x000fea0003800000 */
[----:B01----:R-:W-:Y:S01]  /*f130*/  IADD3 R11, P2, R9, R4, RZ ;  /* 0x00000004090b7210 */ /* 0x003fe20007f5e0ff */
[----:B------:R-:W-:Y:S01]  /*f140*/  IMAD.MOV.U32 R3, RZ, RZ, R7 ;  /* 0x000000ffff037224 */ /* 0x000fe200078e0007 */
[----:B------:R-:W-:Y:S02]  /*f150*/  IADD3 R8, R14, 0x820, RZ ;  /* 0x000008200e087810 */ /* 0x000fe40007ffe0ff */
[----:B------:R-:W-:Y:S02]  /*f160*/  LEA R10, P3, R11, c[0x0][0x260], 0x2 ;  /* 0x000098000b0a7a11 */ /* 0x000fe400078610ff */
[----:B------:R-:W-:-:S04]  /*f170*/  LEA.HI.X.SX32 R6, R9, R5, 0x1, P2 ;  /* 0x0000000509067211 */ /* 0x000fc800010f0eff */
[----:B------:R-:W-:-:S04]  /*f180*/  LEA.HI.X R11, R11, c[0x0][0x264], R6, 0x2, P3 ;  /* 0x000099000b0b7a11 */ /* 0x000fc800018f1406 */
.L_x_1805:
[----:B-1----:R-:W0:Y:S01]  /*f190*/  LDS R6, [R8] ;  /* 0x0000000008067984 */ /* 0x002e220000000800 */
[----:B------:R-:W-:Y:S01]  /*f1a0*/  @P0 IMAD.MOV.U32 R7, RZ, RZ, R11 ;  /* 0x000000ffff070224 */ /* 0x000fe200078e000b */
[----:B------:R-:W-:Y:S02]  /*f1b0*/  IADD3 R3, R3, -0x1, RZ ;  /* 0xffffffff03037810 */ /* 0x000fe40007ffe0ff */
[----:B------:R-:W-:Y:S02]  /*f1c0*/  IADD3 R9, R9, 0x80, RZ ;  /* 0x0000008009097810 */ /* 0x000fe40007ffe0ff */
[----:B------:R-:W-:Y:S01]  /*f1d0*/  ISETP.NE.AND P3, PT, R3, RZ, PT ;  /* 0x000000ff0300720c */ /* 0x000fe20003f65270 */
[----:B0-----:R-:W-:Y:S01]  /*f1e0*/  FMUL.FTZ R15, R6, R13 ;  /* 0x0000000d060f7220 */ /* 0x001fe20000410000 */
[----:B------:R-:W-:Y:S02]  /*f1f0*/  @P0 MOV R6, R10 ;  /* 0x0000000a00060202 */ /* 0x000fe40000000f00 */
[----:B------:R-:W-:-:S02]  /*f200*/  IADD3 R10, P2, R10, 0x200, RZ ;  /* 0x000002000a0a7810 */ /* 0x000fc40007f5e0ff */
[----:B------:R0:W-:Y:S02]  /*f210*/  STS [R8], R15 ;  /* 0x0000000f08007388 */ /* 0x0001e40000000800 */
[----:B------:R-:W-:Y:S02]  /*f220*/  IADD3.X R11, RZ, R11, RZ, P2, !PT ;  /* 0x0000000bff0b7210 */ /* 0x000fe400017fe4ff */
[----:B------:R1:W-:Y:S01]  /*f230*/  @P0 STG.E [R6.64], R15 ;  /* 0x0000000f06000986 */ /* 0x0003e2000c101924 */
[----:B0-----:R-:W-:Y:S02]  /*f240*/  IADD3 R8, R8, 0x200, RZ ;  /* 0x0000020008087810 */ /* 0x001fe40007ffe0ff */
[----:B------:R-:W-:Y:S05]  /*f250*/  @P3 BRA `(.L_x_1805) ;  /* 0xffffff3000003947 */ /* 0x000fea000383ffff */
.L_x_1804:
[----:B01----:R-:W-:Y:S05]  /*f260*/  BSYNC B1 ;  /* 0x0000000000017941 */ /* 0x003fea0003800000 */
.L_x_1803:
[----:B------:R-:W-:Y:S05]  /*f270*/  @!P1 BRA `(.L_x_1802) ;  /* 0x0000021000009947 */ /* 0x000fea0003800000 */
[C---:B------:R-:W-:Y:S01]  /*f280*/  LEA R3, R9.reuse, 0x400, 0x2 ;  /* 0x0000040009037811 */ /* 0x040fe200078e10ff */
[----:B------:R-:W-:Y:S01]  /*f290*/  IMAD.U32 R6, RZ, RZ, UR6 ;  /* 0x00000006ff067e24 */ /* 0x000fe2000f8e00ff */
[C---:B------:R-:W-:Y:S02]  /*f2a0*/  IADD3 R11, P0, R9.reuse, R4, RZ ;  /* 0x00000004090b7210 */ /* 0x040fe40007f1e0ff */
[----:B------:R-:W-:Y:S01]  /*f2b0*/  ISETP.NE.AND P2, PT, R12, RZ, PT ;  /* 0x000000ff0c00720c */ /* 0x000fe20003f45270 */
[----:B------:R-:W-:Y:S01]  /*f2c0*/  IMAD R3, R6, -0x4, R3 ;  /* 0xfffffffc06037824 */ /* 0x000fe200078e0203 */
[----:B------:R-:W-:-:S02]  /*f2d0*/  LEA.HI.X.SX32 R4, R9, R5, 0x1, P0 ;  /* 0x0000000509047211 */ /* 0x000fc400000f0eff */
[----:B------:R-:W-:Y:S02]  /*f2e0*/  LEA R10, P0, R11, c[0x0][0x260], 0x2 ;  /* 0x000098000b0a7a11 */ /* 0x000fe400078010ff */
[----:B------:R-:W-:Y:S02]  /*f2f0*/  IADD3 R3, R3, 0x820, RZ ;  /* 0x0000082003037810 */ /* 0x000fe40007ffe0ff */
[----:B------:R-:W-:-:S04]  /*f300*/  LEA.HI.X R11, R11, c[0x0][0x264], R4, 0x2, P0 ;  /* 0x000099000b0b7a11 */ /* 0x000fc800000f1404 */
.L_x_1806:
[----:B------:R-:W0:Y:S01]  /*f310*/  LDS R4, [R3+-0x400] ;  /* 0xfffc000003047984 */ /* 0x000e220000000800 */
[----:B------:R-:W-:Y:S01]  /*f320*/  IMAD.MOV.U32 R5, RZ, RZ, R11 ;  /* 0x000000ffff057224 */ /* 0x000fe200078e000b */
[----:B------:R-:W-:Y:S02]  /*f330*/  IADD3 R9, R9, 0x200, RZ ;  /* 0x0000020009097810 */ /* 0x000fe40007ffe0ff */
[----:B------:R-:W1:Y:S02]  /*f340*/  LDS R6, [R3+-0x200] ;  /* 0xfffe000003067984 */ /* 0x000e640000000800 */
[----:B------:R-:W-:-:S02]  /*f350*/  ISETP.GE.AND P0, PT, R9, UR38, PT ;  /* 0x0000002609007c0c */ /* 0x000fc4000bf06270 */
[----:B------:R-:W3:Y:S04]  /*f360*/  LDS R7, [R3] ;  /* 0x0000000003077984 */ /* 0x000ee80000000800 */
[----:B------:R-:W4:Y:S01]  /*f370*/  LDS R8, [R3+0x200] ;  /* 0x0002000003087984 */ /* 0x000f220000000800 */
[-C--:B0-----:R-:W-:Y:S01]  /*f380*/  FMUL.FTZ R12, R4, R13.reuse ;  /* 0x0000000d040c7220 */ /* 0x081fe20000410000 */
[----:B------:R-:W-:Y:S01]  /*f390*/  MOV R4, R10 ;  /* 0x0000000a00047202 */ /* 0x000fe20000000f00 */
[----:B-1----:R-:W-:-:S03]  /*f3a0*/  FMUL.FTZ R6, R6, R13 ;  /* 0x0000000d06067220 */ /* 0x002fc60000410000 */
[----:B------:R-:W-:Y:S01]  /*f3b0*/  IADD3 R10, P1, R4, 0x800, RZ ;  /* 0x00000800040a7810 */ /* 0x000fe20007f3e0ff */
[----:B------:R-:W-:Y:S01]  /*f3c0*/  @P2 STG.E [R4.64], R12 ;  /* 0x0000000c04002986 */ /* 0x000fe2000c101924 */
[----:B---3--:R-:W-:Y:S02]  /*f3d0*/  FMUL.FTZ R7, R7, R13 ;  /* 0x0000000d07077220 */ /* 0x008fe40000410000 */
        /* <DEDUP_REMOVED lines=11> */
.L_x_1802:
[----:B------:R-:W-:Y:S05]  /*f490*/  BSYNC B0 ;  /* 0x0000000000007941 */ /* 0x000fea0003800000 */
.L_x_1801:
[----:B0-----:R-:W4:Y:S01]  /*f4a0*/  LDL.LU R4, [R1+0x258] ;  /* 0x0002580001047983 */ /* 0x001f220000300800 */
[----:B------:R-:W-:Y:S01]  /*f4b0*/  ULEA.HI UR4, UR39, UR39, URZ, 0x1 ;  /* 0x0000002727047291 */ /* 0x000fe2000f8f083f */
[----:B------:R-:W-:Y:S01]  /*f4c0*/  BSSY B0, `(.L_x_1807) ;  /* 0x0000026000007945 */ /* 0x000fe20003800000 */
[----:B------:R-:W-:Y:S01]  /*f4d0*/  ULDC UR5, c[0x0][0x1d4] ;  /* 0x0000750000057ab9 */ /* 0x000fe20000000800 */
[----:B------:R-:W0:Y:S01]  /*f4e0*/  S2R R3, SR_TID.X ;  /* 0x0000000000037919 */ /* 0x000e220000002100 */
[----:B------:R-:W-:Y:S01]  /*f4f0*/  ULOP3.LUT UR4, UR4, 0xfffffffe, URZ, 0xc0, !UPT ;  /* 0xfffffffe04047892 */ /* 0x000fe2000f8ec03f */
[----:B------:R-:W-:Y:S01]  /*f500*/  IMAD.MOV.U32 R11, RZ, RZ, RZ ;  /* 0x000000ffff0b7224 */ /* 0x000fe200078e00ff */
[----:B------:R-:W-:Y:S01]  /*f510*/  UIMAD UR5, UR5, 0xe0, URZ ;  /* 0x000000e0050578a4 */ /* 0x000fe2000f8e023f */
[----:B------:R-:W5:Y:S01]  /*f520*/  S2R R15, SR_CTAID.X ;  /* 0x00000000000f7919 */ /* 0x000f620000002500 */
[----:B------:R-:W-:Y:S01]  /*f530*/  UIADD3 UR4, UR39, -UR4, URZ ;  /* 0x8000000427047290 */ /* 0x000fe2000fffe03f */
[----:B-1----:R-:W-:-:S02]  /*f540*/  CS2R R6, SRZ ;  /* 0x0000000000067805 */ /* 0x002fc4000001ff00 */
[----:B--2---:R-:W5:Y:S01]  /*f550*/  S2R R27, SR_CTAID.Y ;  /* 0x00000000001b7919 */ /* 0x004f620000002600 */
[----:B0-----:R-:W-:-:S04]  /*f560*/  LEA.HI R0, R0, R3, RZ, 0x6 ;  /* 0x0000000300007211 */ /* 0x001fc800078f30ff */
[----:B------:R-:W-:Y:S02]  /*f570*/  LOP3.LUT R17, R0, 0xffffffc0, RZ, 0xc0, !PT ;  /* 0xffffffc000117812 */ /* 0x000fe400078ec0ff */
[----:B---3--:R-:W-:Y:S02]  /*f580*/  SHF.R.S32.HI R13, RZ, 0x6, R0 ;  /* 0x00000006ff0d7819 */ /* 0x008fe40000011400 */
[----:B------:R-:W-:Y:S01]  /*f590*/  IADD3 R17, -R17, R3, RZ ;  /* 0x0000000311117210 */ /* 0x000fe20007ffe1ff */
[----:B-----5:R-:W-:Y:S01]  /*f5a0*/  IMAD R3, R27, c[0x0][0x1d8], R15 ;  /* 0x000076001b037a24 */ /* 0x020fe200078e020f */
[----:B------:R-:W-:Y:S02]  /*f5b0*/  ISETP.NE.AND P0, PT, R13, UR4, PT ;  /* 0x000000040d007c0c */ /* 0x000fe4000bf05270 */
[C---:B------:R-:W-:Y:S01]  /*f5c0*/  ISETP.GT.AND P2, PT, R17.reuse, 0x37, PT ;  /* 0x000000371100780c */ /* 0x040fe20003f44270 */
[----:B------:R-:W-:-:S03]  /*f5d0*/  IMAD.SHL.U32 R0, R17, 0x4, RZ ;  /* 0x0000000411007824 */ /* 0x000fc600078e00ff */
[----:B------:R-:W-:Y:S01]  /*f5e0*/  ISETP.NE.OR P1, PT, RZ, c[0x0][0x1ec], P2 ;  /* 0x00007b00ff007a0c */ /* 0x000fe20001725670 */
[----:B------:R-:W-:-:S03]  /*f5f0*/  IMAD R12, R3, UR5, R0 ;  /* 0x00000005030c7c24 */ /* 0x000fc6000f8e0200 */
[----:B------:R-:W-:Y:S02]  /*f600*/  ISETP.NE.OR P1, PT, R13, UR4, P1 ;  /* 0x000000040d007c0c */ /* 0x000fe40008f25670 */
[----:B------:R-:W-:Y:S01]  /*f610*/  SHF.R.S32.HI R14, RZ, 0x1f, R12 ;  /* 0x0000001fff0e7819 */ /* 0x000fe2000001140c */
[----:B----4-:R-:W-:-:S04]  /*f620*/  IMAD R4, R4, c[0x0][0x1d8], RZ ;  /* 0x0000760004047a24 */ /* 0x010fc800078e02ff */
[----:B------:R-:W-:-:S04]  /*f630*/  IMAD R5, R4, c[0x0][0x1d0], R15 ;  /* 0x0000740004057a24 */ /* 0x000fc800078e020f */
[----:B------:R-:W-:Y:S02]  /*f640*/  IMAD R20, R5, UR5, R0 ;  /* 0x0000000505147c24 */ /* 0x000fe4000f8e0200 */
[----:B------:R-:W-:-:S03]  /*f650*/  CS2R R4, SRZ ;  /* 0x0000000000047805 */ /* 0x000fc6000001ff00 */
[----:B------:R-:W-:Y:S01]  /*f660*/  SHF.R.S32.HI R21, RZ, 0x1f, R20 ;  /* 0x0000001fff157819 */ /* 0x000fe20000011414 */
[----:B------:R-:W-:Y:S05]  /*f670*/  @P1 BRA `(.L_x_1808) ;  /* 0x000000a000001947 */ /* 0x000fea0003800000 */
[----:B------:R-:W-:Y:S01]  /*f680*/  ISETP.NE.U32.AND P1, PT, RZ, c[0x0][0x190], PT ;  /* 0x00006400ff007a0c */ /* 0x000fe20003f25070 */
[----:B------:R-:W-:Y:S01]  /*f690*/  CS2R R6, SRZ ;  /* 0x0000000000067805 */ /* 0x000fe2000001ff00 */
[----:B------:R-:W-:Y:S02]  /*f6a0*/  CS2R R4, SRZ ;  /* 0x0000000000047805 */ /* 0x000fe4000001ff00 */
[----:B------:R-:W-:-:S13]  /*f6b0*/  ISETP.NE.AND.EX P1, PT, RZ, c[0x0][0x194], PT, P1 ;  /* 0x00006500ff007a0c */ /* 0x000fda0003f25310 */
[----:B------:R-:W-:Y:S05]  /*f6c0*/  @!P1 BRA `(.L_x_1809) ;  /* 0x0000004000009947 */ /* 0x000fea0003800000 */
[----:B------:R-:W-:Y:S01]  /*f6d0*/  HFMA2.MMA R5, -RZ, RZ, 0, 2.384185791015625e-07 ;  /* 0x00000004ff057435 */ /* 0x000fe200000001ff */
[----:B------:R-:W-:-:S09]  /*f6e0*/  IMAD R4, R15, 0xe0, R0 ;  /* 0x000000e00f047824 */ /* 0x000fd200078e0200 */
[----:B------:R-:W-:-:S06]  /*f6f0*/  IMAD.WIDE R4, R4, R5, c[0x0][0x190] ;  /* 0x0000640004047625 */ /* 0x000fcc00078e0205 */
[----:B------:R-:W5:Y:S02]  /*f700*/  LDG.E.128 R4, [R4.64] ;  /* 0x0000002404047981 */ /* 0x000f64000c1e1d00 */
.L_x_1809:
[----:B-----5:R0:W-:Y:S02]  /*f710*/  STS.128 [R17.X16+0x420], R4 ;  /* 0x0004200411007388 */ /* 0x0201e4000000cc00 */
.L_x_1808:
[----:B------:R-:W-:Y:S05]  /*f720*/  BSYNC B0 ;  /* 0x0000000000007941 */ /* 0x000fea0003800000 */
.L_x_1807:
        /* <DEDUP_REMOVED lines=19> */
[----:B------:R-:W-:Y:S01]  /*f860*/  IMAD.U32 R8, RZ, RZ, UR6 ;  /* 0x00000006ff087e24 */ /* 0x000fe2000f8e00ff */
[----:B------:R-:W-:Y:S01]  /*f870*/  UIADD3 UR4, -UR38, URZ, URZ ;  /* 0x0000003f26047290 */ /* 0x000fe2000fffe13f */
[----:B------:R-:W-:Y:S01]  /*f880*/  HFMA2.MMA R29, -RZ, RZ, 0, 2.384185791015625e-07 ;  /* 0x00000004ff1d7435 */ /* 0x000fe200000001ff */
[----:B------:R-:W-:Y:S01]  /*f890*/  ULOP3.LUT UR5, URZ, UR5, URZ, 0x33, !UPT ;  /* 0x000000053f057292 */ /* 0x000fe2000f8e333f */
[----:B------:R-:W-:Y:S01]  /*f8a0*/  IMAD R9, R16, c[0x0][0x1d8], R15 ;  /* 0x0000760010097a24 */ /* 0x000fe200078e020f */
[----:B------:R-:W-:Y:S01]  /*f8b0*/  IADD3 R8, -R8, -0x2, -R13 ;  /* 0xfffffffe08087810 */ /* 0x000fe20007ffe90d */
[----:B------:R-:W-:Y:S01]  /*f8c0*/  BSSY B2, `(.L_x_1814) ;  /* 0x000002e000027945 */ /* 0x000fe20003800000 */
[----:B------:R-:W-:Y:S01]  /*f8d0*/  UISETP.LT.AND UP0, UPT, UR5, UR4, UPT ;  /* 0x000000040500728c */ /* 0x000fe2000bf01270 */
[----:B------:R-:W-:Y:S01]  /*f8e0*/  IMAD R28, R9, 0xe0, R0 ;  /* 0x000000e0091c7824 */ /* 0x000fe200078e0200 */
[----:B------:R-:W-:Y:S01]  /*f8f0*/  CS2R R10, SRZ ;  /* 0x00000000000a7805 */ /* 0x000fe2000001ff00 */
[----:B------:R-:W-:Y:S01]  /*f900*/  IMAD.MOV.U32 R32, RZ, RZ, R22 ;  /* 0x000000ffff207224 */ /* 0x000fe200078e0016 */
[----:B------:R-:W-:Y:S01]  /*f910*/  USEL UR4, UR5, UR4, !UP0 ;  /* 0x0000000405047287 */ /* 0x000fe2000c000000 */
[----:B------:R-:W-:-:S05]  /*f920*/  IMAD.WIDE R28, R28, R29, c[0x0][0x238] ;  /* 0x00008e001c1c7625 */ /* 0x000fca00078e021d */
[----:B------:R-:W-:Y:S02]  /*f930*/  IADD3 R24, R8, -UR4, RZ ;  /* 0x8000000408187c10 */ /* 0x000fe4000fffe0ff */
[----:B------:R-:W-:Y:S02]  /*f940*/  CS2R R8, SRZ ;  /* 0x0000000000087805 */ /* 0x000fe4000001ff00 */
[----:B------:R-:W-:-:S13]  /*f950*/  LOP3.LUT P1, RZ, R24, 0x2, RZ, 0xc0, !PT ;  /* 0x0000000218ff7812 */ /* 0x000fda000782c0ff */
[----:B------:R-:W-:Y:S05]  /*f960*/  @P1 BRA `(.L_x_1815) ;  /* 0x0000023000001947 */ /* 0x000fea0003800000 */
[----:B------:R-:W-:Y:S01]  /*f970*/  IMAD R11, R27, c[0x0][0x1d4], RZ ;  /* 0x000075001b0b7a24 */ /* 0x000fe200078e02ff */
[----:B------:R-:W-:-:S04]  /*f980*/  SHF.R.S32.HI R8, RZ, 0x1f, R22 ;  /* 0x0000001fff087819 */ /* 0x000fc80000011416 */
        /* <DEDUP_REMOVED lines=18> */
[----:B------:R-:W3:Y:S01]  /*fab0*/  @P4 LDG.E.128 R36, [R28.64] ;  /* 0x000000241c244981 */ /* 0x000ee2000c1e1d00 */
[----:B-1---5:R-:W-:Y:S02]  /*fac0*/  FADD.FTZ R32, R32, R8 ;  /* 0x0000000820207221 */ /* 0x022fe40000010000 */
[----:B------:R-:W-:Y:S02]  /*fad0*/  FADD.FTZ R33, R33, R9 ;  /* 0x0000000921217221 */ /* 0x000fe40000010000 */
[----:B------:R-:W-:Y:S02]  /*fae0*/  FADD.FTZ R34, R34, R10 ;  /* 0x0000000a22227221 */ /* 0x000fe40000010000 */
[----:B------:R-:W-:Y:S02]  /*faf0*/  FADD.FTZ R35, R35, R11 ;  /* 0x0000000b23237221 */ /* 0x000fe40000010000 */
[----:B---3--:R-:W-:Y:S02]  /*fb00*/  @P4 FMUL.FTZ R32, R32, R36 ;  /* 0x0000002420204220 */ /* 0x008fe40000410000 */
[----:B------:R-:W-:-:S02]  /*fb10*/  @P4 FMUL.FTZ R33, R33, R37 ;  /* 0x0000002521214220 */ /* 0x000fc40000410000 */
[----:B------:R-:W-:Y:S02]  /*fb20*/  @P4 FMUL.FTZ R34, R34, R38 ;  /* 0x0000002622224220 */ /* 0x000fe40000410000 */
[----:B------:R-:W-:-:S05]  /*fb30*/  @P4 FMUL.FTZ R35, R35, R39 ;  /* 0x0000002723234220 */ /* 0x000fca0000410000 */
[----:B------:R1:W-:Y:S02]  /*fb40*/  STG.E.128 [R18.64], R32 ;  /* 0x0000002012007986 */ /* 0x0003e4000c101d24 */
.L_x_1816:
[C---:B-12--5:R-:W-:Y:S01]  /*fb50*/  FFMA.FTZ R8, R25.reuse, R32, RZ ;  /* 0x0000002019087223 */ /* 0x066fe200000100ff */
[----:B------:R-:W-:Y:S01]  /*fb60*/  IADD3 R32, R22, 0x2, RZ ;  /* 0x0000000216207810 */ /* 0x000fe20007ffe0ff */
[C---:B------:R-:W-:Y:S02]  /*fb70*/  FFMA.FTZ R9, R25.reuse, R33, RZ ;  /* 0x0000002119097223 */ /* 0x040fe400000100ff */
[C---:B------:R-:W-:Y:S02]  /*fb80*/  FFMA.FTZ R10, R25.reuse, R34, RZ ;  /* 0x00000022190a7223 */ /* 0x040fe400000100ff */
[----:B------:R-:W-:Y:S02]  /*fb90*/  FFMA.FTZ R11, R25, R35, RZ ;  /* 0x00000023190b7223 */ /* 0x000fe400000100ff */
.L_x_1815:
[----:B------:R-:W-:Y:S05]  /*fba0*/  BSYNC B2 ;  /* 0x0000000000027941 */ /* 0x000fea0003800000 */
.L_x_1814:
        /* <DEDUP_REMOVED lines=8> */
[----:B------:R-:W-:Y:S01]  /*fc30*/  IADD3 R27, P1, R33, R32, RZ ;  /* 0x00000020211b7210 */ /* 0x000fe20007f3e0ff */
        /* <DEDUP_REMOVED lines=8> */
.L_x_1819:
[----:B------:R-:W-:Y:S01]  /*fcc0*/  MOV R24, R26 ;  /* 0x0000001a00187202 */ /* 0x000fe20000000f00 */
[----:B------:R-:W-:Y:S01]  /*fcd0*/  IMAD.MOV.U32 R25, RZ, RZ, R27 ;  /* 0x000000ffff197224 */ /* 0x000fe200078e001b */
[----:B------:R-:W-:-:S04]  /*fce0*/  ISETP.NE.AND P5, PT, R2, RZ, PT ;  /* 0x000000ff0200720c */ /* 0x000fc80003fa5270 */
        /* <DEDUP_REMOVED lines=13> */
[----:B------:R-:W3:Y:S02]  /*fdc0*/  LDS.128 R40, [R17.X16+0x420] ;  /* 0x0004200011287984 */ /* 0x000ee4000000cc00 */
[----:B---3-5:R-:W-:Y:S02]  /*fdd0*/  FADD.FTZ R36, R36, R40 ;  /* 0x0000002824247221 */ /* 0x028fe40000010000 */
        /* <DEDUP_REMOVED lines=8> */
.L_x_1817:
[----:B-1----:R-:W3:Y:S02]  /*fe60*/  LDG.E R26, [R24.64+0x8] ;  /* 0x00000824181a7981 */ /* 0x002ee4000c1e1900 */
[----:B---3--:R-:W-:-:S05]  /*fe70*/  IMAD R26, R33, R26, R34 ;  /* 0x0000001a211a7224 */ /* 0x008fca00078e0222 */
[----:B------:R-:W-:-:S04]  /*fe80*/  IADD3 R26, R26, 0x1c0, RZ ;  /* 0x000001c01a1a7810 */ /* 0x000fc80007ffe0ff */
[----:B------:R-:W-:-:S04]  /*fe90*/  IADD3 R27, P3, R20, R26, RZ ;  /* 0x0000001a141b7210 */ /* 0x000fc80007f7e0ff */
[----:B------:R-:W-:Y:S02]  /*fea0*/  LEA.HI.X.SX32 R40, R26, R21, 0x1, P3 ;  /* 0x000000151a287211 */ /* 0x000fe400018f0eff */
[----:B------:R-:W-:-:S04]  /*feb0*/  LEA R26, P3, R27, c[0x0][0x1a0], 0x2 ;  /* 0x000068001b1a7a11 */ /* 0x000fc800078610ff */
[----:B------:R-:W-:Y:S02]  /*fec0*/  LEA.HI.X R27, R27, c[0x0][0x1a4], R40, 0x2, P3 ;  /* 0x000069001b1b7a11 */ /* 0x000fe400018f1428 */
[----:B------:R-:W1:Y:S04]  /*fed0*/  LDS R40, [R35+-0x8] ;  /* 0xfffff80023287984 */ /* 0x000e680000000800 */
[----:B------:R3:W5:Y:S02]  /*fee0*/  LDG.E.128 R44, [R26.64] ;  /* 0x000000241a2c7981 */ /* 0x000764000c1e1d00 */
[C---:B-12--5:R-:W-:Y:S02]  /*fef0*/  FFMA.FTZ R36, R40.reuse, R36, R8 ;  /* 0x0000002428247223 */ /* 0x066fe40000010008 */
[----:B------:R-:W-:-:S02]  /*ff00*/  FFMA.FTZ R42, R40, R37, R9 ;  /* 0x00000025282a7223 */ /* 0x000fc40000010009 */
[C---:B------:R-:W-:Y:S02]  /*ff10*/  FFMA.FTZ R38, R40.reuse, R38, R10 ;  /* 0x0000002628267223 */ /* 0x040fe4000001000a */
[----:B------:R-:W-:Y:S01]  /*ff20*/  FFMA.FTZ R40, R40, R39, R11 ;  /* 0x0000002728287223 */ /* 0x000fe2000001000b */
[----:B------:R-:W-:Y:S05]  /*ff30*/  @P1 BRA `(.L_x_1818) ;  /* 0x000000b000001947 */ /* 0x000fea0003800000 */
[----:B---3--:R-:W2:Y:S04]  /*ff40*/  @P5 LDG.E.128 R8, [R28.64] ;  /* 0x000000241c085981 */ /* 0x008ea8000c1e1d00 */
[----:B------:R-:W1:Y:S02]  /*ff50*/  LDS.128 R48, [R17.X16+0x420] ;  /* 0x0004200011307984 */ /* 0x000e64000000cc00 */
[----:B-1----:R-:W-:Y:S02]  /*ff60*/  FADD.FTZ R44, R48, R44 ;  /* 0x0000002c302c7221 */ /* 0x002fe40000010000 */
[----:B------:R-:W-:-:S02]  /*ff70*/  FADD.FTZ R45, R49, R45 ;  /* 0x0000002d312d7221 */ /* 0x000fc40000010000 */
[----:B------:R-:W-:Y:S02]  /*ff80*/  FADD.FTZ R46, R50, R46 ;  /* 0x0000002e322e7221 */ /* 0x000fe40000010000 */
[----:B------:R-:W-:Y:S02]  /*ff90*/  FADD.FTZ R47, R51, R47 ;  /* 0x0000002f332f7221 */ /* 0x000fe40000010000 */
[----:B--2---:R-:W-:Y:S02]  /*ffa0*/  @P5 FMUL.FTZ R44, R44, R8 ;  /* 0x000000082c2c5220 */ /* 0x004fe40000410000 */
[----:B------:R-:W-:Y:S02]  /*ffb0*/  @P5 FMUL.FTZ R45, R45, R9 ;  /* 0x000000092d2d5220 */ /* 0x000fe40000410000 */
[----:B------:R-:W-:Y:S02]  /*ffc0*/  @P5 FMUL.FTZ R46, R46, R10 ;  /* 0x0000000a2e2e5220 */ /* 0x000fe40000410000 */
[----:B------:R-:W-:-:S05]  /*ffd0*/  @P5 FMUL.FTZ R47, R47, R11 ;  /* 0x0000000b2f2f5220 */ /* 0x000fca0000410000 */
[----:B------:R1:W-:Y:S02]  /*ffe0*/  STG.E.128 [R30.64+0x700], R44 ;  /* 0x0007002c1e007986 */ /* 0x0003e4000c101d24 */
.L_x_1818:
[----:B---3--:R2:W3:Y:S01]  /*fff0*/  LDS R11, [R35] ;  /* 0x00000000230b7984 */ /* 0x0084e20000000800 */
[----:B------:R-:W-:Y:S02]  /*10000*/  IADD3 R26, P3, R24, 0x10, RZ ;  /* 0x00000010181a7810 */ /* 0x000fe40007f7e0ff */
[----:B------:R-:W-:Y:S02]  /*10010*/  IADD3 R32, R32, 0x4, RZ ;  /* 0x0000000420207810 */ /* 0x000fe40007ffe0ff */
[----:B------:R-:W-:Y:S02]  /*10020*/  IADD3.X R27, RZ, R25, RZ, P3, !PT ;  /* 0x00000019ff1b7210 */ /* 0x000fe40001ffe4ff */
[----:B------:R-:W-:Y:S02]  /*10030*/  ISETP.GE.AND P3, PT, R32, R23, PT ;  /* 0x000000172000720c */ /* 0x000fe40003f66270 */
[----:B------:R-:W-:Y:S02]  /*10040*/  IADD3 R34, R34, 0x380, RZ ;  /* 0x0000038022227810 */ /* 0x000fe40007ffe0ff */
[----:B--2---:R-:W-:Y:S01]  /*10050*/  IADD3 R35, R35, 0x10, RZ ;  /* 0x0000001023237810 */ /* 0x004fe20007ffe0ff */
[----:B---3--:R-:W-:-:S02]  /*10060*/  FFMA.FTZ R8, R11, R44, R36 ;  /* 0x0000002c0b087223 */ /* 0x008fc40000010024 */
[C---:B------:R-:W-:Y:S02]  /*10070*/  FFMA.FTZ R9, R11.reuse, R45, R42 ;  /* 0x0000002d0b097223 */ /* 0x040fe4000001002a */
[C---:B------:R-:W-:Y:S02]  /*10080*/  FFMA.FTZ R10, R11.reuse, R46, R38 ;  /* 0x0000002e0b0a7223 */ /* 0x040fe40000010026 */
[----:B------:R-:W-:Y:S02]  /*10090*/  FFMA.FTZ R11, R11, R47, R40 ;  /* 0x0000002f0b0b7223 */ /* 0x000fe40000010028 */
[----:B------:R-:W-:Y:S05]  /*100a0*/  @!P3 BRA `(.L_x_1819) ;  /* 0xfffffc100000b947 */ /* 0x000fea000383ffff */
.L_x_1813:
[----:B------:R-:W-:Y:S05]  /*100b0*/  BSYNC B1 ;  /* 0x0000000000017941 */ /* 0x000fea0003800000 */
.L_x_1812:
[----:B------:R-:W-:-:S13]  /*100c0*/  ISETP.GE.AND P1, PT, R22, UR39, PT ;  /* 0x0000002716007c0c */ /* 0x000fda000bf26270 */
[----:B------:R-:W-:Y:S05]  /*100d0*/  @P1 BRA `(.L_x_1811) ;  /* 0x00000d9000001947 */ /* 0x000fea0003800000 */
[----:B------:R-:W-:Y:S01]  /*100e0*/  IMAD.U32 R24, RZ, RZ, UR38 ;  /* 0x00000026ff187e24 */ /* 0x000fe2000f8e00ff */
[----:B------:R-:W-:Y:S01]  /*100f0*/  BSSY B1, `(.L_x_1820) ;  /* 0x0000048000017945 */ /* 0x000fe20003800000 */
[----:B------:R-:W-:-:S03]  /*10100*/  IMAD R25, R16, c[0x0][0x1d8], R15 ;  /* 0x0000760010197a24 */ /* 0x000fc600078e020f */
[----:B------:R-:W-:Y:S01]  /*10110*/  IADD3 R23, -R13, -0x2, R24 ;  /* 0xfffffffe0d177810 */ /* 0x000fe20007ffe118 */
[----:B------:R-:W-:Y:S01]  /*10120*/  HFMA2.MMA R24, -RZ, RZ, 0, 2.384185791015625e-07 ;  /* 0x00000004ff187435 */ /* 0x000fe200000001ff */
[----:B------:R-:W-:Y:S02]  /*10130*/  IMAD R25, R25, 0xe0, R0 ;  /* 0x000000e019197824 */ /* 0x000fe400078e0200 */
[----:B------:R-:W-:-:S04]  /*10140*/  IADD3 R23, R23, -UR6, RZ ;  /* 0x8000000617177c10 */ /* 0x000fc8000fffe0ff */
[----:B------:R-:W-:-:S03]  /*10150*/  LOP3.LUT P1, RZ, R23, 0x2, RZ, 0xc0, !PT ;  /* 0x0000000217ff7812 */ /* 0x000fc6000782c0ff */
[----:B------:R-:W-:-:S10]  /*10160*/  IMAD.WIDE R24, R25, R24, c[0x0][0x238] ;  /* 0x00008e0019187625 */ /* 0x000fd400078e0218 */
[----:B------:R-:W-:Y:S05]  /*10170*/  @P1 BRA `(.L_x_1821) ;  /* 0x000003f000001947 */ /* 0x000fea0003800000 */
[----:B------:R-:W-:Y:S01]  /*10180*/  ISETP.GE.AND P1, PT, R22, c[0x0][0x1d4], PT ;  /* 0x0000750016007a0c */ /* 0x000fe20003f26270 */
[----:B------:R-:W-:-:S12]  /*10190*/  BSSY B2, `(.L_x_1822) ;  /* 0x000003c000027945 */ /* 0x000fd80003800000 */
[----:B------:R-:W-:Y:S05]  /*101a0*/  @!P1 BRA `(.L_x_1823) ;  /* 0x000003a000009947 */ /* 0x000fea0003800000 */
[----:B------:R-:W-:Y:S01]  /*101b0*/  IABS R29, c[0x0][0x1d4] ;  /* 0x00007500001d7a13 */ /* 0x000fe20000000000 */
[----:B------:R-:W2:Y:S01]  /*101c0*/  S2R R36, SR_CTAID.Y ;  /* 0x0000000000247919 */ /* 0x000ea20000002600 */
[----:B------:R-:W-:Y:S02]  /*101d0*/  IABS R32, R22 ;  /* 0x0000001600207213 */ /* 0x000fe40000000000 */
[----:B------:R-:W3:Y:S01]  /*101e0*/  I2F.RP R28, R29 ;  /* 0x0000001d001c7306 */ /* 0x000ee20000209400 */
[----:B------:R-:W-:Y:S02]  /*101f0*/  ISETP.GE.AND P3, PT, R22, RZ, PT ;  /* 0x000000ff1600720c */ /* 0x000fe40003f66270 */
[----:B------:R-:W-:-:S05]  /*10200*/  ISETP.NE.AND P4, PT, RZ, c[0x0][0x1d4], PT ;  /* 0x00007500ff007a0c */ /* 0x000fca0003f85270 */
[----:B---3--:R-:W3:Y:S02]  /*10210*/  MUFU.RCP R28, R28 ;  /* 0x0000001c001c7308 */ /* 0x008ee40000001000 */
[----:B-1-3--:R-:W-:-:S06]  /*10220*/  IADD3 R30, R28, 0xffffffe, RZ ;  /* 0x0ffffffe1c1e7810 */ /* 0x00afcc0007ffe0ff */
[----:B------:R-:W1:Y:S02]  /*10230*/  F2I.FTZ.U32.TRUNC.NTZ R27, R30 ;  /* 0x0000001e001b7305 */ /* 0x000e64000021f000 */
[----:B-1----:R-:W-:-:S04]  /*10240*/  IMAD.MOV R26, RZ, RZ, -R27 ;  /* 0x000000ffff1a7224 */ /* 0x002fc800078e0a1b */
[----:B------:R-:W-:Y:S01]  /*10250*/  IMAD R31, R26, R29, RZ ;  /* 0x0000001d1a1f7224 */ /* 0x000fe200078e02ff */
[----:B------:R-:W-:-:S05]  /*10260*/  MOV R26, RZ ;  /* 0x000000ff001a7202 */ /* 0x000fca0000000f00 */
[----:B------:R-:W-:-:S04]  /*10270*/  IMAD.HI.U32 R26, R27, R31, R26 ;  /* 0x0000001f1b1a7227 */ /* 0x000fc800078e001a */
[----:B------:R-:W-:-:S04]  /*10280*/  IMAD.MOV.U32 R27, RZ, RZ, R32 ;  /* 0x000000ffff1b7224 */ /* 0x000fc800078e0020 */
[----:B------:R-:W-:-:S05]  /*10290*/  IMAD.HI.U32 R26, R26, R27, RZ ;  /* 0x0000001b1a1a7227 */ /* 0x000fca00078e00ff */
[----:B------:R-:W-:-:S05]  /*102a0*/  IADD3 R26, -R26, RZ, RZ ;  /* 0x000000ff1a1a7210 */ /* 0x000fca0007ffe1ff */
[----:B------:R-:W-:-:S05]  /*102b0*/  IMAD R26, R29, R26, R27 ;  /* 0x0000001a1d1a7224 */ /* 0x000fca00078e021b */
[----:B------:R-:W-:-:S13]  /*102c0*/  ISETP.GT.U32.AND P1, PT, R29, R26, PT ;  /* 0x0000001a1d00720c */ /* 0x000fda0003f24070 */
[----:B------:R-:W-:-:S05]  /*102d0*/  @!P1 IMAD.IADD R26, R26, 0x1, -R29 ;  /* 0x000000011a1a9824 */ /* 0x000fca00078e0a1d */
[----:B------:R-:W-:-:S13]  /*102e0*/  ISETP.GT.U32.AND P1, PT, R29, R26, PT ;  /* 0x0000001a1d00720c */ /* 0x000fda0003f24070 */
[----:B------:R-:W-:Y:S01]  /*102f0*/  @!P1 IADD3 R26, R26, -R29, RZ ;  /* 0x8000001d1a1a9210 */ /* 0x000fe20007ffe0ff */
[----:B--2---:R-:W-:Y:S02]  /*10300*/  IMAD R29, R36, c[0x0][0x1d4], RZ ;  /* 0x00007500241d7a24 */ /* 0x004fe400078e02ff */
[----:B------:R1:W2:Y:S02]  /*10310*/  LDS R36, [R13.X4+0x820] ;  /* 0x000820000d247984 */ /* 0x0002a40000004800 */
        /* <DEDUP_REMOVED lines=8> */
[----:B------:R-:W3:Y:S02]  /*103a0*/  LDG.E R26, [R26.64] ;  /* 0x000000241a1a7981 */ /* 0x000ee4000c1e1900 */
[----:B---3--:R-:W-:-:S04]  /*103b0*/  IMAD R29, R26, c[0x0][0x1d8], RZ ;  /* 0x000076001a1d7a24 */ /* 0x008fc800078e02ff */
[----:B------:R-:W-:-:S04]  /*103c0*/  IMAD R29, R29, c[0x0][0x1d4], R28 ;  /* 0x000075001d1d7a24 */ /* 0x000fc800078e021c */
[----:B------:R-:W-:-:S05]  /*103d0*/  IMAD R29, R29, 0xe0, RZ ;  /* 0x000000e01d1d7824 */ /* 0x000fca00078e02ff */
[----:B------:R-:W-:-:S04]  /*103e0*/  IADD3 R30, P1, R20, R29, RZ ;  /* 0x0000001d141e7210 */ /* 0x000fc80007f3e0ff */
[----:B------:R-:W-:Y:S02]  /*103f0*/  LEA.HI.X.SX32 R29, R29, R21, 0x1, P1 ;  /* 0x000000151d1d7211 */ /* 0x000fe400008f0eff */
[----:B------:R-:W-:-:S04]  /*10400*/  LEA R28, P1, R30, c[0x0][0x1a0], 0x2 ;  /* 0x000068001e1c7a11 */ /* 0x000fc800078210ff */
[----:B------:R-:W-:-:S06]  /*10410*/  LEA.HI.X R29, R30, c[0x0][0x1a4], R29, 0x2, P1 ;  /* 0x000069001e1d7a11 */ /* 0x000fcc00008f141d */
[----:B------:R-:W5:Y:S01]  /*10420*/  LDG.E.128 R28, [R28.64] ;  /* 0x000000241c1c7981 */ /* 0x000f62000c1e1d00 */
        /* <DEDUP_REMOVED lines=14> */
.L_x_1824:
[C---:B-12--5:R-:W-:Y:S02]  /*10510*/  FFMA.FTZ R8, R36.reuse, R28, R8 ;  /* 0x0000001c24087223 */ /* 0x066fe40000010008 */
[C---:B------:R-:W-:Y:S02]  /*10520*/  FFMA.FTZ R9, R36.reuse, R29, R9 ;  /* 0x0000001d24097223 */ /* 0x040fe40000010009 */
[C---:B------:R-:W-:Y:S02]  /*10530*/  FFMA.FTZ R10, R36.reuse, R30, R10 ;  /* 0x0000001e240a7223 */ /* 0x040fe4000001000a */
[----:B------:R-:W-:Y:S02]  /*10540*/  FFMA.FTZ R11, R36, R31, R11 ;  /* 0x0000001f240b7223 */ /* 0x000fe4000001000b */
.L_x_1823:
[----:B------:R-:W-:Y:S05]  /*10550*/  BSYNC B2 ;  /* 0x0000000000027941 */ /* 0x000fea0003800000 */
.L_x_1822:
[----:B------:R-:W-:Y:S02]  /*10560*/  IADD3 R22, R22, 0x2, RZ ;  /* 0x0000000216167810 */ /* 0x000fe40007ffe0ff */
.L_x_1821:
[----:B------:R-:W-:Y:S05]  /*10570*/  BSYNC B1 ;  /* 0x0000000000017941 */ /* 0x000fea0003800000 */
.L_x_1820:
[----:B------:R-:W-:-:S13]  /*10580*/  LOP3.LUT P1, RZ, R23, 0xfffffffe, RZ, 0xc0, !PT ;  /* 0xfffffffe17ff7812 */ /* 0x000fda000782c0ff */
[----:B------:R-:W-:Y:S05]  /*10590*/  @!P1 BRA `(.L_x_1811) ;  /* 0x000008d000009947 */ /* 0x000fea0003800000 */
[----:B------:R-:W-:Y:S01]  /*105a0*/  USHF.L.U32 UR4, UR6, 0x2, URZ ;  /* 0x0000000206047899 */ /* 0x000fe2000800063f */
[----:B------:R-:W-:Y:S01]  /*105b0*/  IMAD.MOV.U32 R23, RZ, RZ, 0xe0 ;  /* 0x000000e0ff177424 */ /* 0x000fe200078e00ff */
[----:B-1----:R-:W-:-:S03]  /*105c0*/  HFMA2.MMA R30, -RZ, RZ, 0, 0 ;  /* 0x00000000ff1e7435 */ /* 0x002fc600000001ff */
[C---:B------:R-:W-:Y:S01]  /*105d0*/  IMAD R23, R22.reuse, R23, 0x1c0 ;  /* 0x000001c016177424 */ /* 0x040fe200078e0217 */
[----:B------:R-:W-:-:S04]  /*105e0*/  LEA R45, R22, -UR4, 0x2 ;  /* 0x80000004162d7c11 */ /* 0x000fc8000f8e10ff */
.L_x_1831:
        /* <DEDUP_REMOVED lines=23> */
[----:B------:R-:W-:-:S04]  /*10760*/  IMAD.HI.U32 R18, R18, R19, RZ ;  /* 0x0000001312127227 */ /* 0x000fc800078e00ff */
[----:B------:R-:W-:-:S04]  /*10770*/  IMAD.MOV R18, RZ, RZ, -R18 ;  /* 0x000000ffff127224 */ /* 0x000fc800078e0a12 */
[----:B------:R-:W-:-:S05]  /*10780*/  IMAD R18, R27, R18, R19 ;  /* 0x000000121b127224 */ /* 0x000fca00078e0213 */
[----:B------:R-:W-:-:S13]  /*10790*/  ISETP.GT.U32.AND P1, PT, R27, R18, PT ;  /* 0x000000121b00720c */ /* 0x000fda0003f24070 */
[----:B------:R-:W-:-:S04]  /*107a0*/  @!P1 IADD3 R18, R18, -R27, RZ ;  /* 0x8000001b12129210 */ /* 0x000fc80007ffe0ff */
[----:B------:R-:W-:-:S13]  /*107b0*/  ISETP.GT.U32.AND P1, PT, R27, R18, PT ;  /* 0x000000121b00720c */ /* 0x000fda0003f24070 */
[----:B------:R-:W-:Y:S02]  /*107c0*/  @!P1 IMAD.IADD R18, R18, 0x1, -R27 ;  /* 0x0000000112129824 */ /* 0x000fe400078e0a1b */
        /* <DEDUP_REMOVED lines=33> */
.L_x_1827:
[C---:B-12--5:R-:W-:Y:S02]  /*109e0*/  FFMA.FTZ R8, R31.reuse, R32, R8 ;  /* 0x000000201f087223 */ /* 0x066fe40000010008 */
[C---:B------:R-:W-:Y:S02]  /*109f0*/  FFMA.FTZ R9, R31.reuse, R33, R9 ;  /* 0x000000211f097223 */ /* 0x040fe40000010009 */
[C---:B------:R-:W-:Y:S02]  /*10a00*/  FFMA.FTZ R10, R31.reuse, R34, R10 ;  /* 0x000000221f0a7223 */ /* 0x040fe4000001000a */
[----:B------:R-:W-:Y:S02]  /*10a10*/  FFMA.FTZ R11, R31, R35, R11 ;  /* 0x000000231f0b7223 */ /* 0x000fe4000001000b */
.L_x_1826:
[----:B------:R-:W-:Y:S05]  /*10a20*/  BSYNC B1 ;  /* 0x0000000000017941 */ /* 0x000fea0003800000 */
.L_x_1825:
        /* <DEDUP_REMOVED lines=57> */
[----:B------:R1:W-:Y:S02]  /*10dc0*/  STG.E.128 [R28.64+0x700], R32 ;  /* 0x000700201c007986 */ /* 0x0003e4000c101d24 */
.L_x_1830:
[C---:B-12--5:R-:W-:Y:S02]  /*10dd0*/  FFMA.FTZ R8, R31.reuse, R32, R8 ;  /* 0x000000201f087223 */ /* 0x066fe40000010008 */
[C---:B------:R-:W-:Y:S02]  /*10de0*/  FFMA.FTZ R9, R31.reuse, R33, R9 ;  /* 0x000000211f097223 */ /* 0x040fe40000010009 */
[C---:B------:R-:W-:Y:S02]  /*10df0*/  FFMA.FTZ R10, R31.reuse, R34, R10 ;  /* 0x000000221f0a7223 */ /* 0x040fe4000001000a */
[----:B------:R-:W-:Y:S02]  /*10e00*/  FFMA.FTZ R11, R31, R35, R11 ;  /* 0x000000231f0b7223 */ /* 0x000fe4000001000b */
.L_x_1829:
[----:B------:R-:W-:Y:S05]  /*10e10*/  BSYNC B1 ;  /* 0x0000000000017941 */ /* 0x000fea0003800000 */
.L_x_1828:
[----:B------:R-:W-:Y:S02]  /*10e20*/  IADD3 R22, R22, 0x4, RZ ;  /* 0x0000000416167810 */ /* 0x000fe40007ffe0ff */
[----:B------:R-:W-:Y:S02]  /*10e30*/  IADD3 R30, R30, 0x10, RZ ;  /* 0x000000101e1e7810 */ /* 0x000fe40007ffe0ff */
[----:B------:R-:W-:-:S02]  /*10e40*/  ISETP.GE.AND P1, PT, R22, UR39, PT ;  /* 0x0000002716007c0c */ /* 0x000fc4000bf26270 */
[----:B------:R-:W-:-:S11]  /*10e50*/  IADD3 R23, R23, 0x380, RZ ;  /* 0x0000038017177810 */ /* 0x000fd60007ffe0ff */
[----:B------:R-:W-:Y:S05]  /*10e60*/  @!P1 BRA `(.L_x_1831) ;  /* 0xfffff78000009947 */ /* 0x000fea000383ffff */
.L_x_1811:
[----:B------:R-:W-:Y:S05]  /*10e70*/  BSYNC B0 ;  /* 0x0000000000007941 */ /* 0x000fea0003800000 */
.L_x_1810:
[----:B------:R-:W-:Y:S01]  /*10e80*/  ISETP.GT.OR P0, PT, R17, 0x37, P0 ;  /* 0x000000371100780c */ /* 0x000fe20000704670 */
[----:B------:R-:W-:-:S12]  /*10e90*/  BSSY B0, `(.L_x_1832) ;  /* 0x0000028000007945 */ /* 0x000fd80003800000 */
[----:B------:R-:W-:Y:S05]  /*10ea0*/  @P0 BRA `(.L_x_1833) ;  /* 0x0000026000000947 */ /* 0x000fea0003800000 */
[----:B0-----:R-:W-:Y:S01]  /*10eb0*/  HFMA2.MMA R17, -RZ, RZ, 0, 1.33514404296875e-05 ;  /* 0x000000e0ff117435 */ /* 0x001fe200000001ff */
[----:B------:R-:W-:-:S09]  /*10ec0*/  IMAD.U32 R18, RZ, RZ, UR38 ;  /* 0x00000026ff127e24 */ /* 0x000fd2000f8e00ff */
[----:B------:R-:W-:-:S05]  /*10ed0*/  IMAD R17, R17, R18, -0xe0 ;  /* 0xffffff2011117424 */ /* 0x000fca00078e0212 */
[----:B------:R-:W-:-:S04]  /*10ee0*/  IADD3 R19, P0, R12, R17, RZ ;  /* 0x000000110c137210 */ /* 0x000fc80007f1e0ff */
        /* <DEDUP_REMOVED lines=14> */
[----:B------:R-:W3:Y:S01]  /*10fd0*/  @P1 LDG.E.128 R16, [R16.64] ;  /* 0x0000002410101981 */ /* 0x000ee2000c1e1d00 */
        /* <DEDUP_REMOVED lines=10> */
[----:B---3--:R-:W-:Y:S02]  /*11080*/  @P1 FMUL.FTZ R20, R20, R16 ;  /* 0x0000001014141220 */ /* 0x008fe40000410000 */
[----:B------:R-:W-:Y:S02]  /*11090*/  @P1 FMUL.FTZ R21, R21, R17 ;  /* 0x0000001115151220 */ /* 0x000fe40000410000 */
[----:B------:R-:W-:Y:S02]  /*110a0*/  @P1 FMUL.FTZ R22, R22, R18 ;  /* 0x0000001216161220 */ /* 0x000fe40000410000 */
[----:B------:R-:W-:-:S05]  /*110b0*/  @P1 FMUL.FTZ R23, R23, R19 ;  /* 0x0000001317171220 */ /* 0x000fca0000410000 */
[----:B------:R0:W-:Y:S02]  /*110c0*/  STG.E.128 [R4.64], R20 ;  /* 0x0000001404007986 */ /* 0x0001e4000c101d24 */
.L_x_1834:
[C---:B0-2--5:R-:W-:Y:S02]  /*110d0*/  FFMA.FTZ R8, R24.reuse, R20, R8 ;  /* 0x0000001418087223 */ /* 0x065fe40000010008 */
[C---:B------:R-:W-:Y:S02]  /*110e0*/  FFMA.FTZ R9, R24.reuse, R21, R9 ;  /* 0x0000001518097223 */ /* 0x040fe40000010009 */
[C---:B------:R-:W-:Y:S02]  /*110f0*/  FFMA.FTZ R10, R24.reuse, R22, R10 ;  /* 0x00000016180a7223 */ /* 0x040fe4000001000a */
[----:B------:R-:W-:Y:S02]  /*11100*/  FFMA.FTZ R11, R24, R23, R11 ;  /* 0x00000017180b7223 */ /* 0x000fe4000001000b */
.L_x_1833:
[----:B------:R-:W-:Y:S05]  /*11110*/  BSYNC B0 ;  /* 0x0000000000007941 */ /* 0x000fea0003800000 */
.L_x_1832:
[----:B0-----:R-:W0:Y:S04]  /*11120*/  S2R R4, SR_TID.X ;  /* 0x0000000000047919 */ /* 0x001e280000002100 */
[----:B------:R-:W-:Y:S01]  /*11130*/  BAR.SYNC.DEFER_BLOCKING 0x0 ;  /* 0x0000000000007b1d */ /* 0x000fe20000010000 */
[----:B0-----:R-:W-:-:S04]  /*11140*/  IADD3 R2, R4, 0x3f, RZ ;  /* 0x0000003f04027810 */ /* 0x001fc80007ffe0ff */
[----:B------:R-:W-:Y:S01]  /*11150*/  ISETP.GT.U32.OR P0, PT, R2, 0x7e, P2 ;  /* 0x0000007e0200780c */ /* 0x000fe20001704470 */
[----:B------:R-:W-:-:S12]  /*11160*/  @P2 BRA `(.L_x_1835) ;  /* 0x000000d000002947 */ /* 0x000fd80003800000 */
[C---:B------:R-:W-:Y:S01]  /*11170*/  LOP3.LUT R2, R4.reuse, 0xffffffc0, RZ, 0xc0, !PT ;  /* 0xffffffc004027812 */ /* 0x040fe200078ec0ff */
[----:B------:R-:W-:Y:S01]  /*11180*/  IMAD R13, R13, 0xe0, R0 ;  /* 0x000000e00d0d7824 */ /* 0x000fe200078e0200 */
[----:B------:R-:W-:Y:S01]  /*11190*/  WARPSYNC 0xffffffff ;  /* 0xffffffff00007948 */ /* 0x000fe20003800000 */
[----:B------:R-:W-:Y:S02]  /*111a0*/  ISETP.GT.AND P2, PT, R4, 0x3f, PT ;  /* 0x0000003f0400780c */ /* 0x000fe40003f44270 */
[----:B------:R-:W-:-:S13]  /*111b0*/  ISETP.NE.AND P1, PT, R2, 0x40, PT ;  /* 0x000000400200780c */ /* 0x000fda0003f25270 */
        /* <DEDUP_REMOVED lines=8> */
.L_x_1835:
[----:B------:R-:W-:Y:S05]  /*11240*/  @P0 EXIT ;  /* 0x000000000000094d */ /* 0x000fea0003800000 */
[----:B------:R-:W-:-:S05]  /*11250*/  IMAD.MOV.U32 R2, RZ, RZ, c[0x0][0x258] ;  /* 0x00009600ff027624 */ /* 0x000fca00078e00ff */
[----:B------:R-:W-:-:S13]  /*11260*/  ISETP.NE.AND P0, PT, R2, 0x2, PT ;  /* 0x000000020200780c */ /* 0x000fda0003f05270 */
[----:B------:R-:W-:Y:S01]  /*11270*/  @P0 MOV R5, 0x4 ;  /* 0x0000000400050802 */ /* 0x000fe20000000f00 */
[----:B------:R-:W-:-:S04]  /*11280*/  @P0 IMAD R4, R3, 0xe0, R0 ;  /* 0x000000e003040824 */ /* 0x000fc800078e0200 */
[----:B------:R-:W-:-:S05]  /*11290*/  @P0 IMAD.WIDE R4, R4, R5, c[0x0][0x160] ;  /* 0x0000580004040625 */ /* 0x000fca00078e0205 */
[----:B------:R0:W-:Y:S01]  /*112a0*/  @P0 STG.E.128 [R4.64], R8 ;  /* 0x0000000804000986 */ /* 0x0001e2000c101d24 */
[----:B------:R-:W-:Y:S05]  /*112b0*/  @P0 EXIT ;  /* 0x000000000000094d */ /* 0x000fea0003800000 */
[----:B0-----:R-:W-:Y:S01]  /*112c0*/  IMAD.MOV.U32 R4, RZ, RZ, c[0x0][0x250] ;  /* 0x00009400ff047624 */ /* 0x001fe200078e00ff */
        /* <DEDUP_REMOVED lines=9> */
[----:B------:R-:W3:Y:S01]  /*11360*/  F2I.S8.NTZ R10, R10 ;  /* 0x0000000a000a7305 */ /* 0x000ee20000202100 */
[----:B0-----:R-:W-:-:S04]  /*11370*/  PRMT R2, R8, 0x8880, RZ ;  /* 0x0000888008027816 */ /* 0x001fc800000000ff */
[----:B------:R-:W-:-:S03]  /*11380*/  PRMT R2, R2, 0x7710, RZ ;  /* 0x0000771002027816 */ /* 0x000fc600000000ff */
[----:B------:R-:W0:Y:S01]  /*11390*/  F2I.S8.NTZ R11, R11 ;  /* 0x0000000b000b7305 */ /* 0x000e220000202100 */
[----:B--2---:R-:W-:Y:S02]  /*113a0*/  PRMT R6, R9, 0x8880, RZ ;  /* 0x0000888009067816 */ /* 0x004fe400000000ff */
[----:B------:R-:W-:Y:S02]  /*113b0*/  LOP3.LUT R5, R2, 0xff, RZ, 0xc0, !PT ;  /* 0x000000ff02057812 */ /* 0x000fe400078ec0ff */
[----:B------:R-:W-:Y:S02]  /*113c0*/  PRMT R4, R6, 0x7710, RZ ;  /* 0x0000771006047816 */ /* 0x000fe400000000ff */
[----:B---3--:R-:W-:Y:S02]  /*113d0*/  PRMT R2, R10, 0x8880, RZ ;  /* 0x000088800a027816 */ /* 0x008fe400000000ff */
        /* <DEDUP_REMOVED lines=10> */
.L_x_1774:
[----:B0-2---:R-:W-:Y:S01]  /*11480*/  HFMA2.MMA R242, -RZ, RZ, 0, 1.847743988037109375e-06 ;  /* 0x0000001ffff27435 */ /* 0x005fe200000001ff */
[----:B------:R-:W-:Y:S01]  /*11490*/  IMAD.MOV.U32 R114, RZ, RZ, 0x1 ;  /* 0x00000001ff727424 */ /* 0x000fe200078e00ff */
[----:B------:R-:W-:Y:S01]  /*114a0*/  MOV R8, 0x114d0 ;  /* 0x000114d000087802 */ /* 0x000fe20000000f00 */
[----:B------:R-:W-:-:S03]  /*114b0*/  IMAD.MOV.U32 R9, RZ, RZ, -0x1 ;  /* 0xffffffffff097424 */ /* 0x000fc600078e00ff */
[----:B-----5:R-:W-:Y:S05]  /*114c0*/  CALL.REL.NOINC `($__internal_6_$__cuda_sm70_shflsync_bfly_p) ;  /* 0x000001b000007944 */ /* 0x020fea0003c00000 */
[----:B-1----:R-:W-:Y:S05]  /*114d0*/  BRA `(.L_x_1836) ;  /* 0xffffcd5000007947 */ /* 0x002fea000383ffff */
.L_x_1778:
[----:B------:R-:W-:Y:S01]  /*114e0*/  HFMA2.MMA R242, -RZ, RZ, 0, 1.847743988037109375e-06 ;  /* 0x0000001ffff27435 */ /* 0x000fe200000001ff */
[----:B-1----:R-:W-:Y:S01]  /*114f0*/  MOV R7, R17 ;  /* 0x0000001100077202 */ /* 0x002fe20000000f00 */
[----:B------:R-:W-:Y:S01]  /*11500*/  IMAD.MOV.U32 R114, RZ, RZ, 0x10 ;  /* 0x00000010ff727424 */ /* 0x000fe200078e00ff */
[----:B------:R-:W-:Y:S01]  /*11510*/  MOV R8, 0x11540 ;  /* 0x0001154000087802 */ /* 0x000fe20000000f00 */
[----:B------:R-:W-:Y:S02]  /*11520*/  IMAD.MOV.U32 R9, RZ, RZ, -0x1 ;  /* 0xffffffffff097424 */ /* 0x000fe400078e00ff */
[----:B0-2---:R-:W-:Y:S05]  /*11530*/  CALL.REL.NOINC `($__internal_6_$__cuda_sm70_shflsync_bfly_p) ;  /* 0x0000014000007944 */ /* 0x005fea0003c00000 */
[----:B-1----:R-:W-:Y:S05]  /*11540*/  BRA `(.L_x_1837) ;  /* 0xffffcf7000007947 */ /* 0x002fea000383ffff */
.L_x_1779:
[----:B------:R-:W-:Y:S01]  /*11550*/  HFMA2.MMA R242, -RZ, RZ, 0, 1.847743988037109375e-06 ;  /* 0x0000001ffff27435 */ /* 0x000fe200000001ff */
[----:B-1----:R-:W-:Y:S01]  /*11560*/  MOV R7, R17 ;  /* 0x0000001100077202 */ /* 0x002fe20000000f00 */
[----:B------:R-:W-:Y:S01]  /*11570*/  IMAD.MOV.U32 R114, RZ, RZ, 0x8 ;  /* 0x00000008ff727424 */ /* 0x000fe200078e00ff */
[----:B------:R-:W-:Y:S01]  /*11580*/  MOV R8, 0x115b0 ;  /* 0x000115b000087802 */ /* 0x000fe20000000f00 */
[----:B------:R-:W-:-:S02]  /*11590*/  IMAD.MOV.U32 R9, RZ, RZ, -0x1 ;  /* 0xffffffffff097424 */ /* 0x000fc400078e00ff */
[----:B0-2---:R-:W-:Y:S05]  /*115a0*/  CALL.REL.NOINC `($__internal_6_$__cuda_sm70_shflsync_bfly_p) ;  /* 0x000000d000007944 */ /* 0x005fea0003c00000 */
[----:B-1----:R-:W-:Y:S01]  /*115b0*/  FMNMX.FTZ R7, R17, R114, !PT ;  /* 0x0000007211077209 */ /* 0x002fe20007810000 */
[----:B------:R-:W-:Y:S01]  /*115c0*/  IMAD.MOV.U32 R242, RZ, RZ, 0x1f ;  /* 0x0000001ffff27424 */ /* 0x000fe200078e00ff */
[----:B------:R-:W-:-:S02]  /*115d0*/  MOV R114, 0x4 ;  /* 0x0000000400727802 */ /* 0x000fc40000000f00 */
[----:B------:R-:W-:Y:S02]  /*115e0*/  MOV R9, 0xffffffff ;  /* 0xffffffff00097802 */ /* 0x000fe40000000f00 */
[----:B------:R-:W-:Y:S02]  /*115f0*/  MOV R8, 0x11610 ;  /* 0x0001161000087802 */ /* 0x000fe40000000f00 */
[----:B------:R-:W-:Y:S05]  /*11600*/  CALL.REL.NOINC `($__internal_6_$__cuda_sm70_shflsync_bfly_p) ;  /* 0x0000007000007944 */ /* 0x000fea0003c00000 */
[----:B------:R-:W-:Y:S01]  /*11610*/  HFMA2.MMA R242, -RZ, RZ, 0, 1.847743988037109375e-06 ;  /* 0x0000001ffff27435 */ /* 0x000fe200000001ff */
[----:B-1----:R-:W-:Y:S01]  /*11620*/  FMNMX.FTZ R7, R7, R114, !PT ;  /* 0x0000007207077209 */ /* 0x002fe20007810000 */
[----:B------:R-:W-:Y:S01]  /*11630*/  IMAD.MOV.U32 R114, RZ, RZ, 0x2 ;  /* 0x00000002ff727424 */ /* 0x000fe200078e00ff */
[----:B------:R-:W-:Y:S01]  /*11640*/  MOV R8, 0x11670 ;  /* 0x0001167000087802 */ /* 0x000fe20000000f00 */
[----:B------:R-:W-:Y:S02]  /*11650*/  IMAD.MOV.U32 R9, RZ, RZ, -0x1 ;  /* 0xffffffffff097424 */ /* 0x000fe400078e00ff */
[----:B------:R-:W-:Y:S05]  /*11660*/  CALL.REL.NOINC `($__internal_6_$__cuda_sm70_shflsync_bfly_p) ;  /* 0x0000001000007944 */ /* 0x000fea0003c00000 */
[----:B-1----:R-:W-:Y:S05]  /*11670*/  BRA `(.L_x_1838) ;  /* 0xffffceb000007947 */ /* 0x002fea000383ffff */
        .weak           $__internal_6_$__cuda_sm70_shflsync_bfly_p
        .type           $__internal_6_$__cuda_sm70_shflsync_bfly_p,@function
        .size           $__internal_6_$__cuda_sm70_shflsync_bfly_p,(.L_x_4312 - $__internal_6_$__cuda_sm70_shflsync_bfly_p)
$__internal_6_$__cuda_sm70_shflsync_bfly_p:
[----:B------:R-:W-:Y:S04]  /*11680*/  WARPSYNC R9 ;  /* 0x0000000900007348 */ /* 0x000fe80003800000 */
[----:B------:R0:W1:Y:S02]  /*11690*/  SHFL.BFLY PT, R114, R7, R114, R242 ;  /* 0x0c00007207727389 */ /* 0x00006400000e00f2 */
[----:B0-----:R-:W-:-:S04]  /*116a0*/  MOV R9, 0x0 ;  /* 0x0000000000097802 */ /* 0x001fc80000000f00 */
[----:B------:R-:W-:Y:S05]  /*116b0*/  RET.REL.NODEC R8 `(_ZN4mmha33masked_multihead_attention_kernelIfLi224ELi256ELi2ELi64ELi128ELb1ELb1EEEv26Multihead_attention_paramsIT_XT5_EE) ;  /* 0xfffee94008007950 */ /* 0x000fea0003c3ffff */
.L_x_1839:
        /* <DEDUP_REMOVED lines=12> */
.L_x_4312:


//--------------------- .text._ZN4mmha33masked_multihead_attention_kernelIfLi224ELi256ELi4ELi64ELi64ELb1ELb1EEEv26Multihead_attention_paramsIT_XT5_EE --------------------------
	.section	.text._ZN4mmha33masked_multihead_attention_kernelIfLi224ELi256ELi4ELi64ELi64ELb1ELb1EEEv26Multihead_attention_paramsIT_XT5_EE,"ax",@progbits
	.sectioninfo	@"SHI_REGISTERS=242"
	.align	128
        .global         _ZN4mmha33masked_multihead_attention_kernelIfLi224ELi256ELi4ELi64ELi64ELb1ELb1EEEv26Multihead_attention_paramsIT_XT5_EE
        .type           _ZN4mmha33masked_multihead_attention_kernelIfLi224ELi256ELi4ELi64ELi64ELb1ELb1EEEv26Multihead_attention_paramsIT_XT5_EE,@function
        .size           _ZN4mmha33masked_multihead_attention_kernelIfLi224ELi256ELi4ELi64ELi64ELb1ELb1EEEv26Multihead_attention_paramsIT_XT5_EE,(.L_x_4313 - _ZN4mmha33masked_multihead_attention_kernelIfLi224ELi256ELi4ELi64ELi64ELb1ELb1EEEv26Multihead_attention_paramsIT_XT5_EE)
        .other          _ZN4mmha33masked_multihead_attention_kernelIfLi224ELi256ELi4ELi64ELi64ELb1ELb1EEEv26Multihead_attention_paramsIT_XT5_EE,@"STO_CUDA_ENTRY STV_DEFAULT"
_ZN4mmha33masked_multihead_attention_kernelIfLi224ELi256ELi4ELi64ELi64ELb1ELb1EEEv26Multihead_attention_paramsIT_XT5_EE:
.text._ZN4mmha33masked_multihead_attention_kernelIfLi224ELi256ELi4ELi64ELi64ELb1ELb1EEEv26Multihead_attention_paramsIT_XT5_EE:
        /* <DEDUP_REMOVED lines=11> */
.L_x_1840:
        /* <DEDUP_REMOVED lines=16> */
[----:B------:R-:W-:-:S03]  /*01b0*/  IMAD.HI.U32 R27, R3, R4, RZ ;  /* 0x00000004031b7227 */ /* 0x000fc600078e00ff */
[----:B------:R-:W1:Y:S01]  /*01c0*/  S2R R23, SR_CTAID.X ;  /* 0x0000000000177919 */ /* 0x000e620000002500 */
[----:B------:R-:W-:Y:S01]  /*01d0*/  IMAD.MOV R0, RZ, RZ, -R27 ;  /* 0x000000ffff007224 */ /* 0x000fe200078e0a1b */
[----:B------:R-:W-:Y:S01]  /*01e0*/  SHF.R.S32.HI R9, RZ, 0x1f, R28 ;  /* 0x0000001fff097819 */ /* 0x000fe2000001141c */
[----:B------:R-:W-:Y:S01]  /*01f0*/  CS2R R32, SRZ ;  /* 0x0000000000207805 */ /* 0x000fe2000001ff00 */
[----:B------:R-:W-:Y:S01]  /*0200*/  CS2R R34, SRZ ;  /* 0x0000000000227805 */ /* 0x000fe2000001ff00 */
[C---:B------:R-:W-:Y:S01]  /*0210*/  IMAD R0, R5.reuse, R0, R4 ;  /* 0x0000000005007224 */ /* 0x040fe200078e0204 */
[----:B------:R-:W-:Y:S02]  /*0220*/  IABS R21, c[0x0][0x1d4] ;  /* 0x0000750000157a13 */ /* 0x000fe40000000000 */
[----:B------:R-:W-:Y:S02]  /*0230*/  ISETP.EQ.U32.AND P0, PT, RZ, c[0x0][0x170], PT ;  /* 0x00005c00ff007a0c */ /* 0x000fe40003f02070 */
[----:B------:R-:W-:Y:S01]  /*0240*/  ISETP.GT.U32.AND P2, PT, R5, R0, PT ;  /* 0x000000000500720c */ /* 0x000fe20003f44070 */
[----:B------:R-:W-:Y:S01]  /*0250*/  IMAD.MOV.U32 R22, RZ, RZ, RZ ;  /* 0x000000ffff167224 */ /* 0x000fe200078e00ff */
[----:B------:R-:W-:Y:S01]  /*0260*/  CS2R R40, SRZ ;  /* 0x0000000000287805 */ /* 0x000fe2000001ff00 */
[----:B------:R-:W-:Y:S01]  /*0270*/  CS2R R42, SRZ ;  /* 0x00000000002a7805 */ /* 0x000fe2000001ff00 */
[----:B------:R-:W-:Y:S01]  /*0280*/  BSSY B0, `(.L_x_1841) ;  /* 0x0000056000007945 */ /* 0x000fe20003800000 */
[----:B------:R-:W-:-:S08]  /*0290*/  P2R R2, PR, RZ, 0x10 ;  /* 0x00000010ff027803 */ /* 0x000fd00000000000 */
[-C--:B------:R-:W-:Y:S02]  /*02a0*/  @!P2 IADD3 R0, R0, -R5.reuse, RZ ;  /* 0x800000050000a210 */ /* 0x080fe40007ffe0ff */
[----:B------:R-:W-:Y:S02]  /*02b0*/  @!P2 IADD3 R27, R27, 0x1, RZ ;  /* 0x000000011b1ba810 */ /* 0x000fe40007ffe0ff */
[----:B------:R-:W-:Y:S01]  /*02c0*/  ISETP.GE.U32.AND P1, PT, R0, R5, PT ;  /* 0x000000050000720c */ /* 0x000fe20003f26070 */
[C---:B------:R-:W-:Y:S01]  /*02d0*/  IMAD.WIDE R4, R28.reuse, R15, c[0x0][0x278] ;  /* 0x00009e001c047625 */ /* 0x040fe200078e020f */
[----:B------:R-:W-:Y:S02]  /*02e0*/  LOP3.LUT R0, R28, c[0x0][0x1d0], RZ, 0x3c, !PT ;  /* 0x000074001c007a12 */ /* 0x000fe400078e3cff */
[----:B------:R-:W-:Y:S02]  /*02f0*/  ISETP.NE.AND P2, PT, RZ, c[0x0][0x1d0], PT ;  /* 0x00007400ff007a0c */ /* 0x000fe40003f45270 */
[----:B------:R-:W-:Y:S01]  /*0300*/  ISETP.GE.AND P3, PT, R0, RZ, PT ;  /* 0x000000ff0000720c */ /* 0x000fe20003f66270 */
[----:B------:R-:W2:Y:S06]  /*0310*/  LDG.E R25, [R4.64] ;  /* 0x0000002404197981 */ /* 0x000eac000c1e1900 */
[----:B------:R-:W-:-:S06]  /*0320*/  @P1 IADD3 R27, R27, 0x1, RZ ;  /* 0x000000011b1b1810 */ /* 0x000fcc0007ffe0ff */
[----:B------:R-:W-:Y:S01]  /*0330*/  @!P3 IMAD.MOV R27, RZ, RZ, -R27 ;  /* 0x000000ffff1bb224 */ /* 0x000fe200078e0a1b */
[----:B------:R-:W-:-:S05]  /*0340*/  @!P2 LOP3.LUT R27, RZ, c[0x0][0x1d0], RZ, 0x33, !PT ;  /* 0x00007400ff1baa12 */ /* 0x000fca00078e33ff */
[----:B------:R-:W-:-:S05]  /*0350*/  @P4 IMAD.WIDE R6, R27, R15, c[0x0][0x240] ;  /* 0x000090001b064625 */ /* 0x000fca00078e020f */
[----:B------:R-:W3:Y:S01]  /*0360*/  @P4 LDG.E R26, [R6.64] ;  /* 0x00000024061a4981 */ /* 0x000ee2000c1e1900 */
[----:B------:R-:W-:Y:S02]  /*0370*/  ISETP.NE.U32.AND P1, PT, RZ, c[0x0][0x1f8], PT ;  /* 0x00007e00ff007a0c */ /* 0x000fe40003f25070 */
[C---:B0-----:R-:W-:Y:S02]  /*0380*/  ISETP.GT.AND P5, PT, R24.reuse, 0x37, PT ;  /* 0x000000371800780c */ /* 0x041fe40003fa4270 */
[----:B------:R-:W-:Y:S02]  /*0390*/  ISETP.LT.AND P2, PT, R24, 0x40, P4 ;  /* 0x000000401800780c */ /* 0x000fe40002741270 */
[----:B------:R-:W-:Y:S01]  /*03a0*/  ISETP.NE.AND.EX P1, PT, RZ, c[0x0][0x1fc], PT, P1 ;  /* 0x00007f00ff007a0c */ /* 0x000fe20003f25310 */
[----:B-1----:R-:W-:Y:S01]  /*03b0*/  IMAD R19, R28, c[0x0][0x1d8], R23 ;  /* 0x000076001c137a24 */ /* 0x002fe200078e0217 */
[----:B------:R-:W-:-:S03]  /*03c0*/  SHF.L.U32 R18, R24, 0x2, RZ ;  /* 0x0000000218127819 */ /* 0x000fc600000006ff */
[----:B------:R-:W-:-:S04]  /*03d0*/  IMAD R150, R19, 0xe0, RZ ;  /* 0x000000e013967824 */ /* 0x000fc800078e02ff */
[----:B------:R-:W-:-:S04]  /*03e0*/  IMAD.IADD R30, R150, 0x1, R18 ;  /* 0x00000001961e7824 */ /* 0x000fc800078e0212 */
[----:B------:R-:W-:-:S04]  /*03f0*/  @P1 LEA R10, P3, R28, c[0x0][0x1f8], 0x2 ;  /* 0x00007e001c0a1a11 */ /* 0x000fc800078610ff */
[----:B------:R-:W-:Y:S02]  /*0400*/  @P1 LEA.HI.X R11, R28, c[0x0][0x1fc], R9, 0x2, P3 ;  /* 0x00007f001c0b1a11 */ /* 0x000fe400018f1409 */
[----:B------:R-:W-:Y:S02]  /*0410*/  P2R R0, PR, RZ, 0x20 ;  /* 0x00000020ff007803 */ /* 0x000fe40000000000 */
[----:B--2---:R-:W-:Y:S01]  /*0420*/  IADD3 R17, R25, -0x1, RZ ;  /* 0xffffffff19117810 */ /* 0x004fe20007ffe0ff */
[----:B------:R-:W-:Y:S01]  /*0430*/  IMAD R3, R23, 0xe0, RZ ;  /* 0x000000e017037824 */ /* 0x000fe200078e02ff */
[----:B------:R-:W-:Y:S01]  /*0440*/  ISETP.EQ.OR.EX P0, PT, RZ, c[0x0][0x174], P5, P0 ;  /* 0x00005d00ff007a0c */ /* 0x000fe20002f02700 */
[----:B------:R0:W5:Y:S02]  /*0450*/  @P1 LDG.E R22, [R10.64] ;  /* 0x000000240a161981 */ /* 0x000164000c1e1900 */
[----:B------:R-:W-:-:S04]  /*0460*/  @!P5 IMAD.SHL.U32 R5, R17, 0x4, RZ ;  /* 0x000000041105d824 */ /* 0x000fc800078e00ff */
[----:B------:R-:W-:-:S04]  /*0470*/  @!P5 IMAD R5, R30, c[0x0][0x1d4], R5 ;  /* 0x000075001e05da24 */ /* 0x000fc800078e0205 */
[----:B------:R-:W-:-:S05]  /*0480*/  @!P5 IMAD.WIDE R4, R5, R15, c[0x0][0x198] ;  /* 0x000066000504d625 */ /* 0x000fca00078e020f */
[----:B------:R1:W5:Y:S01]  /*0490*/  @!P5 LDG.E.128 R32, [R4.64] ;  /* 0x000000240420d981 */ /* 0x000362000c1e1d00 */
[----:B---3--:R-:W-:-:S04]  /*04a0*/  @P2 IMAD R7, R26, c[0x0][0x1d8], R23 ;  /* 0x000076001a072a24 */ /* 0x008fc800078e0217 */
[----:B------:R-:W-:-:S04]  /*04b0*/  @P2 IMAD R8, R7, 0xe0, R18 ;  /* 0x000000e007082824 */ /* 0x000fc800078e0212 */
[----:B------:R-:W-:-:S05]  /*04c0*/  @P2 IMAD.WIDE R8, R8, R15, c[0x0][0x230] ;  /* 0x00008c0008082625 */ /* 0x000fca00078e020f */
[----:B------:R1:W5:Y:S01]  /*04d0*/  @P2 LDG.E.128 R48, [R8.64] ;  /* 0x0000002408302981 */ /* 0x000362000c1e1d00 */
[----:B------:R-:W2:Y:S08]  /*04e0*/  I2F.RP R0, R21 ;  /* 0x0000001500007306 */ /* 0x000eb00000209400 */
[----:B--2---:R-:W2:Y:S01]  /*04f0*/  MUFU.RCP R0, R0 ;  /* 0x0000000000007308 */ /* 0x004ea20000001000 */
[----:B------:R-:W-:Y:S01]  /*0500*/  IMAD.IADD R14, R3, 0x1, R18 ;  /* 0x00000001030e7824 */ /* 0x000fe200078e0212 */
[----:B--2---:R-:W-:-:S06]  /*0510*/  IADD3 R12, R0, 0xffffffe, RZ ;  /* 0x0ffffffe000c7810 */ /* 0x004fcc0007ffe0ff */
[----:B------:R2:W0:Y:S01]  /*0520*/  F2I.FTZ.U32.TRUNC.NTZ R13, R12 ;  /* 0x0000000c000d7305 */ /* 0x000422000021f000 */
[----:B------:R-:W-:-:S05]  /*0530*/  @!P0 IMAD.WIDE R6, R14, R15, c[0x0][0x170] ;  /* 0x00005c000e068625 */ /* 0x000fca00078e020f */
[----:B------:R3:W5:Y:S01]  /*0540*/  @!P0 LDG.E.128 R40, [R6.64] ;  /* 0x0000002406288981 */ /* 0x000762000c1e1d00 */
[----:B--2---:R-:W-:Y:S01]  /*0550*/  HFMA2.MMA R12, -RZ, RZ, 0, 0 ;  /* 0x00000000ff0c7435 */ /* 0x004fe200000001ff */
[----:B0-----:R-:W-:-:S04]  /*0560*/  IMAD.MOV R10, RZ, RZ, -R13 ;  /* 0x000000ffff0a7224 */ /* 0x001fc800078e0a0d */
[----:B---3--:R-:W-:Y:S01]  /*0570*/  IMAD R7, R10, R21, RZ ;  /* 0x000000150a077224 */ /* 0x008fe200078e02ff */
[----:B------:R-:W-:-:S04]  /*0580*/  IABS R16, R17 ;  /* 0x0000001100107213 */ /* 0x000fc80000000000 */
[----:B------:R-:W-:-:S06]  /*0590*/  IMAD.HI.U32 R13, R13, R7, R12 ;  /* 0x000000070d0d7227 */ /* 0x000fcc00078e000c */
[----:B------:R-:W-:-:S04]  /*05a0*/  IMAD.HI.U32 R13, R13, R16, RZ ;  /* 0x000000100d0d7227 */ /* 0x000fc800078e00ff */
[----:B------:R-:W-:-:S04]  /*05b0*/  IMAD.MOV R13, RZ, RZ, -R13 ;  /* 0x000000ffff0d7224 */ /* 0x000fc800078e0a0d */
[----:B------:R-:W-:-:S05]  /*05c0*/  IMAD R16, R21, R13, R16 ;  /* 0x0000000d15107224 */ /* 0x000fca00078e0210 */
[----:B------:R-:W-:Y:S01]  /*05d0*/  ISETP.GT.U32.AND P0, PT, R21, R16, PT ;  /* 0x000000101500720c */ /* 0x000fe20003f04070 */
[----:B------:R-:W-:Y:S01]  /*05e0*/  IMAD R3, R28, c[0x0][0x1c8], R3 ;  /* 0x000072001c037a24 */ /* 0x000fe200078e0203 */
[----:B------:R-:W-:Y:S01]  /*05f0*/  ISETP.NE.AND P4, PT, RZ, c[0x0][0x1ec], PT ;  /* 0x00007b00ff007a0c */ /* 0x000fe20003f85270 */
[----:B------:R-:W-:Y:S01]  /*0600*/  CS2R R46, SRZ ;  /* 0x00000000002e7805 */ /* 0x000fe2000001ff00 */
[----:B------:R-:W-:-:S09]  /*0610*/  CS2R R44, SRZ ;  /* 0x00000000002c7805 */ /* 0x000fd2000001ff00 */
[----:B------:R-:W-:Y:S01]  /*0620*/  @!P0 IMAD.IADD R16, R16, 0x1, -R21 ;  /* 0x0000000110108824 */ /* 0x000fe200078e0a15 */
[----:B------:R-:W-:-:S04]  /*0630*/  ISETP.NE.AND P0, PT, RZ, c[0x0][0x1c8], PT ;  /* 0x00007200ff007a0c */ /* 0x000fc80003f05270 */
[----:B------:R-:W-:Y:S02]  /*0640*/  ISETP.GT.U32.AND P1, PT, R21, R16, PT ;  /* 0x000000101500720c */ /* 0x000fe40003f24070 */
[----:B------:R-:W-:Y:S01]  /*0650*/  SEL R3, R150, R3, !P0 ;  /* 0x0000000396037207 */ /* 0x000fe20004000000 */
[----:B------:R-:W-:Y:S05]  /*0660*/  @P5 BRA `(.L_x_1842) ;  /* 0x0000017000005947 */ /* 0x000fea0003800000 */
[----:B-1----:R-:W-:Y:S02]  /*0670*/  IMAD.MOV.U32 R0, RZ, RZ, c[0x0][0x258] ;  /* 0x00009600ff007624 */ /* 0x002fe400078e00ff */
        /* <DEDUP_REMOVED lines=22> */
.L_x_1842:
[----:B01----:R-:W-:Y:S05]  /*07e0*/  BSYNC B0 ;  /* 0x0000000000007941 */ /* 0x003fea0003800000 */
.L_x_1841:
        /* <DEDUP_REMOVED lines=11> */
.L_x_1844:
[----:B------:R-:W-:Y:S05]  /*08a0*/  BSYNC B0 ;  /* 0x0000000000007941 */ /* 0x000fea0003800000 */
.L_x_1843:
[----:B-----5:R-:W-:Y:S01]  /*08b0*/  @!P4 FADD.FTZ R32, R32, R36 ;  /* 0x000000242020c221 */ /* 0x020fe20000010000 */
[----:B------:R-:W-:Y:S01]  /*08c0*/  ULDC.U8 UR4, c[0x0][0x1e4] ;  /* 0x0000790000047ab9 */ /* 0x000fe20000000000 */
[----:B------:R-:W-:Y:S01]  /*08d0*/  @!P4 FADD.FTZ R33, R33, R37 ;  /* 0x000000252121c221 */ /* 0x000fe20000010000 */
[----:B------:R-:W-:Y:S01]  /*08e0*/  ISETP.GE.AND P3, PT, R17, RZ, PT ;  /* 0x000000ff1100720c */ /* 0x000fe20003f66270 */
[----:B------:R-:W-:Y:S01]  /*08f0*/  @!P4 FADD.FTZ R34, R34, R38 ;  /* 0x000000262222c221 */ /* 0x000fe20000010000 */
[----:B------:R-:W-:Y:S01]  /*0900*/  ISETP.NE.AND P0, PT, RZ, c[0x0][0x1d4], PT ;  /* 0x00007500ff007a0c */ /* 0x000fe20003f05270 */
[----:B------:R-:W-:Y:S02]  /*0910*/  @!P4 FADD.FTZ R35, R35, R39 ;  /* 0x000000272323c221 */ /* 0x000fe40000010000 */
[----:B------:R-:W-:Y:S01]  /*0920*/  @!P1 IMAD.IADD R16, R16, 0x1, -R21 ;  /* 0x0000000110109824 */ /* 0x000fe200078e0a15 */
[----:B------:R-:W-:Y:S01]  /*0930*/  ISETP.NE.AND P1, PT, RZ, UR4, PT ;  /* 0x00000004ff007c0c */ /* 0x000fe2000bf25270 */
[----:B------:R-:W-:-:S02]  /*0940*/  @P2 FMUL.FTZ R32, R32, R48 ;  /* 0x0000003020202220 */ /* 0x000fc40000410000 */
[----:B------:R-:W-:Y:S02]  /*0950*/  @P2 FMUL.FTZ R33, R33, R49 ;  /* 0x0000003121212220 */ /* 0x000fe40000410000 */
[----:B------:R-:W-:Y:S02]  /*0960*/  @P2 FMUL.FTZ R34, R34, R50 ;  /* 0x0000003222222220 */ /* 0x000fe40000410000 */
[----:B------:R-:W-:Y:S01]  /*0970*/  @P2 FMUL.FTZ R35, R35, R51 ;  /* 0x0000003323232220 */ /* 0x000fe20000410000 */
[----:B------:R-:W-:Y:S01]  /*0980*/  ISETP.LT.AND P2, PT, RZ, c[0x0][0x1e0], PT ;  /* 0x00007800ff007a0c */ /* 0x000fe20003f41270 */
[----:B------:R-:W-:Y:S02]  /*0990*/  IMAD R124, R27, c[0x0][0x1d8], RZ ;  /* 0x000076001b7c7a24 */ /* 0x000fe400078e02ff */
[----:B------:R-:W-:Y:S01]  /*09a0*/  @!P3 IMAD.MOV R16, RZ, RZ, -R16 ;  /* 0x000000ffff10b224 */ /* 0x000fe200078e0a10 */
[----:B------:R-:W-:Y:S01]  /*09b0*/  @!P0 LOP3.LUT R16, RZ, c[0x0][0x1d4], RZ, 0x33, !PT ;  /* 0x00007500ff108a12 */ /* 0x000fe200078e33ff */
[----:B------:R-:W-:Y:S01]  /*09c0*/  FADD.FTZ R40, R40, R44 ;  /* 0x0000002c28287221 */ /* 0x000fe20000010000 */
[----:B------:R-:W-:Y:S01]  /*09d0*/  ISETP.GE.AND P0, PT, R24, 0x40, PT ;  /* 0x000000401800780c */ /* 0x000fe20003f06270 */
[----:B------:R-:W-:-:S02]  /*09e0*/  FADD.FTZ R41, R41, R45 ;  /* 0x0000002d29297221 */ /* 0x000fc40000010000 */
[----:B------:R-:W-:Y:S02]  /*09f0*/  FADD.FTZ R42, R42, R46 ;  /* 0x0000002e2a2a7221 */ /* 0x000fe40000010000 */
[----:B------:R-:W-:Y:S02]  /*0a00*/  FADD.FTZ R43, R43, R47 ;  /* 0x0000002f2b2b7221 */ /* 0x000fe40000010000 */
[----:B------:R-:W-:Y:S01]  /*0a10*/  IMAD R124, R124, c[0x0][0x1d0], R23 ;  /* 0x000074007c7c7a24 */ /* 0x000fe200078e0217 */
        /* <DEDUP_REMOVED lines=29> */
[----:B------:R-:W-:-:S05]  /*0bf0*/  MOV R44, R5 ;  /* 0x00000005002c7202 */ /* 0x000fca0000000f00 */
[----:B------:R-:W-:Y:S01]  /*0c00*/  @!P1 IMAD.MOV R44, RZ, RZ, -R44 ;  /* 0x000000ffff2c9224 */ /* 0x000fe200078e0a2c */
[----:B------:R-:W-:Y:S02]  /*0c10*/  ISETP.LT.AND P1, PT, R18, c[0x0][0x1e0], !P0 ;  /* 0x0000780012007a0c */ /* 0x000fe40004721270 */
[----:B------:R-:W-:Y:S02]  /*0c20*/  LOP3.LUT P0, RZ, R31, 0x3, RZ, 0xc0, !PT ;  /* 0x000000031fff7812 */ /* 0x000fe4000780c0ff */
[----:B------:R-:W-:Y:S02]  /*0c30*/  P2R R46, PR, RZ, 0x2 ;  /* 0x00000002ff2e7803 */ /* 0x000fe40000000000 */
[----:B------:R-:W-:-:S05]  /*0c40*/  @!P2 LOP3.LUT R44, RZ, R31, RZ, 0x33, !PT ;  /* 0x0000001fff2ca212 */ /* 0x000fca00078e33ff */
[----:B------:R-:W-:-:S04]  /*0c50*/  IMAD.MOV R0, RZ, RZ, -R44 ;  /* 0x000000ffff007224 */ /* 0x000fc800078e0a2c */
[----:B------:R-:W-:Y:S01]  /*0c60*/  IMAD R45, R31, R0, R18 ;  /* 0x000000001f2d7224 */ /* 0x000fe200078e0212 */
[----:B------:R-:W-:Y:S05]  /*0c70*/  @!P0 BRA `(.L_x_1847) ;  /* 0x0000013000008947 */ /* 0x000fea0003800000 */
[----:B------:R-:W-:Y:S01]  /*0c80*/  MOV R0, 0x0 ;  /* 0x0000000000007802 */ /* 0x000fe20000000f00 */
[----:B------:R-:W-:Y:S01]  /*0c90*/  HFMA2.MMA R12, -RZ, RZ, 0, 5.9604644775390625e-08 ;  /* 0x00000001ff0c7435 */ /* 0x000fe200000001ff */
[----:B------:R-:W-:Y:S01]  /*0ca0*/  IMAD.MOV.U32 R4, RZ, RZ, c[0x4][0xc8] ;  /* 0x01003200ff047624 */ /* 0x000fe200078e00ff */
[----:B------:R-:W-:Y:S01]  /*0cb0*/  MOV R6, c[0x4][0xd0] ;  /* 0x0100340000067a02 */ /* 0x000fe20000000f00 */
[----:B------:R0:W1:Y:S01]  /*0cc0*/  LDC.64 R14, c[0x4][R0] ;  /* 0x01000000000e7b82 */ /* 0x0000620000000a00 */
[----:B------:R-:W-:Y:S02]  /*0cd0*/  IMAD.MOV.U32 R5, RZ, RZ, c[0x4][0xcc] ;  /* 0x01003300ff057624 */ /* 0x000fe400078e00ff */
[----:B------:R-:W-:Y:S02]  /*0ce0*/  IMAD.MOV.U32 R7, RZ, RZ, c[0x4][0xd4] ;  /* 0x01003500ff077624 */ /* 0x000fe400078e00ff */
[----:B------:R-:W-:-:S02]  /*0cf0*/  IMAD.MOV.U32 R8, RZ, RZ, 0x53f ;  /* 0x0000053fff087424 */ /* 0x000fc400078e00ff */
[----:B------:R-:W-:Y:S02]  /*0d00*/  IMAD.MOV.U32 R10, RZ, RZ, c[0x4][0x80] ;  /* 0x01002000ff0a7624 */ /* 0x000fe400078e00ff */
[----:B------:R-:W-:Y:S02]  /*0d10*/  IMAD.MOV.U32 R11, RZ, RZ, c[0x4][0x84] ;  /* 0x01002100ff0b7624 */ /* 0x000fe400078e00ff */
[----:B------:R-:W-:Y:S02]  /*0d20*/  IMAD.MOV.U32 R13, RZ, RZ, RZ ;  /* 0x000000ffff0d7224 */ /* 0x000fe400078e00ff */
        /* <DEDUP_REMOVED lines=8> */
.L_x_1847:
        /* <DEDUP_REMOVED lines=9> */
.L_x_1848:
        /* <DEDUP_REMOVED lines=54> */
.L_x_1852:
[C---:B------:R-:W-:Y:S01]  /*11a0*/  IMAD R29, R5.reuse, 0x4, R21 ;  /* 0x00000004051d7824 */ /* 0x040fe200078e0215 */
[----:B0-----:R-:W-:Y:S01]  /*11b0*/  LEA.HI R0, R0, R0, RZ, 0x1 ;  /* 0x0000000000007211 */ /* 0x001fe200078f08ff */
[----:B------:R-:W-:Y:S01]  /*11c0*/  IMAD R44, R5, 0x4, R20 ;  /* 0x00000004052c7824 */ /* 0x000fe200078e0214 */
[----:B------:R-:W-:Y:S02]  /*11d0*/  BSSY B2, `(.L_x_1854) ;  /* 0x0000030000027945 */ /* 0x000fe40003800000 */
[----:B------:R0:W4:Y:S01]  /*11e0*/  LDS R32, [R29] ;  /* 0x000000001d207984 */ /* 0x0001220000000800 */
[----:B------:R-:W-:-:S03]  /*11f0*/  IMAD.SHL.U32 R0, R0, 0x2, RZ ;  /* 0x0000000200007824 */ /* 0x000fc600078e00ff */
[----:B------:R0:W3:Y:S02]  /*1200*/  LDS R34, [R29+0x4] ;  /* 0x000004001d227984 */ /* 0x0000e40000000800 */
[----:B------:R-:W-:Y:S02]  /*1210*/  LOP3.LUT R7, R0, 0xfffffffc, RZ, 0xc0, !PT ;  /* 0xfffffffc00077812 */ /* 0x000fe400078ec0ff */
[----:B------:R0:W2:Y:S02]  /*1220*/  LDS R33, [R44] ;  /* 0x000000002c217984 */ /* 0x0000a40000000800 */
[----:B------:R-:W-:Y:S02]  /*1230*/  ISETP.GE.AND P0, PT, R7, c[0x0][0x1e0], PT ;  /* 0x0000780007007a0c */ /* 0x000fe40003f06270 */
[----:B------:R0:W1:Y:S11]  /*1240*/  LDS R35, [R44+0x4] ;  /* 0x000004002c237984 */ /* 0x0000760000000800 */
        /* <DEDUP_REMOVED lines=40> */
.L_x_1855:
[----:B0-----:R-:W-:Y:S05]  /*14d0*/  BSYNC B2 ;  /* 0x0000000000027941 */ /* 0x001fea0003800000 */
.L_x_1854:
[----:B----4-:R0:W-:Y:S04]  /*14e0*/  STS [R29], R32 ;  /* 0x000000201d007388 */ /* 0x0101e80000000800 */
[----:B---3--:R0:W-:Y:S04]  /*14f0*/  STS [R29+0x4], R34 ;  /* 0x000004221d007388 */ /* 0x0081e80000000800 */
[----:B--2---:R0:W-:Y:S04]  /*1500*/  STS [R44], R33 ;  /* 0x000000212c007388 */ /* 0x0041e80000000800 */
[----:B-1----:R0:W-:Y:S02]  /*1510*/  STS [R44+0x4], R35 ;  /* 0x000004232c007388 */ /* 0x0021e40000000800 */
.L_x_1853:
[----:B------:R-:W-:Y:S05]  /*1520*/  BSYNC B1 ;  /* 0x0000000000017941 */ /* 0x000fea0003800000 */
.L_x_1851:
[----:B-1----:R1:W-:Y:S04]  /*1530*/  STS [R21], R40 ;  /* 0x0000002815007388 */ /* 0x0023e80000000800 */
[----:B--2---:R1:W-:Y:S04]  /*1540*/  STS [R21+0x4], R42 ;  /* 0x0000042a15007388 */ /* 0x0043e80000000800 */
[----:B---3--:R1:W-:Y:S04]  /*1550*/  STS [R20], R41 ;  /* 0x0000002914007388 */ /* 0x0083e80000000800 */
[----:B----4-:R1:W-:Y:S02]  /*1560*/  STS [R20+0x4], R43 ;  /* 0x0000042b14007388 */ /* 0x0103e40000000800 */
.L_x_1850:
[----:B------:R-:W-:Y:S05]  /*1570*/  BSYNC B0 ;  /* 0x0000000000007941 */ /* 0x000fea0003800000 */
.L_x_1849:
[----:B------:R-:W-:Y:S06]  /*1580*/  BAR.SYNC.DEFER_BLOCKING 0x0 ;  /* 0x0000000000007b1d */ /* 0x000fec0000010000 */
[----:B------:R-:W-:Y:S01]  /*1590*/  BSSY B0, `(.L_x_1856) ;  /* 0x0000005000007945 */ /* 0x000fe20003800000 */
[----:B------:R-:W-:Y:S05]  /*15a0*/  @!P6 BRA `(.L_x_1857) ;  /* 0x000000300000e947 */ /* 0x000fea0003800000 */
[----:B------:R-:W-:Y:S01]  /*15b0*/  ISETP.NE.AND P0, PT, RZ, c[0x0][0x1ec], PT ;  /* 0x00007b00ff007a0c */ /* 0x000fe20003f05270 */
[----:B01----:R0:W1:-:S12]  /*15c0*/  LDS.128 R40, [R14] ;  /* 0x000000000e287984 */ /* 0x0030580000000c00 */
[----:B------:R0:W2:Y:S02]  /*15d0*/  @!P0 LDS.128 R32, [R15] ;  /* 0x000000000f208984 */ /* 0x0000a40000000c00 */
.L_x_1857:
[----:B------:R-:W-:Y:S05]  /*15e0*/  BSYNC B0 ;  /* 0x0000000000007941 */ /* 0x000fea0003800000 */
.L_x_1856:
[----:B------:R-:W-:Y:S06]  /*15f0*/  BAR.SYNC.DEFER_BLOCKING 0x0 ;  /* 0x0000000000007b1d */ /* 0x000fec0000010000 */
[----:B------:R-:W-:Y:S05]  /*1600*/  BRA `(.L_x_1846) ;  /* 0x000004c000007947 */ /* 0x000fea0003800000 */
.L_x_1845:
        /* <DEDUP_REMOVED lines=35> */
.L_x_1858:
        /* <DEDUP_REMOVED lines=36> */
[-C--:B------:R-:W-:Y:S02]  /*1a80*/  FFMA.FTZ R41, R41, R5.reuse, R8 ;  /* 0x0000000529297223 */ /* 0x080fe40000010008 */
[----:B------:R-:W-:Y:S02]  /*1a90*/  FFMA.FTZ R33, R33, R5, R0 ;  /* 0x0000000521217223 */ /* 0x000fe40000010000 */
[----:B------:R-:W-:Y:S02]  /*1aa0*/  IMAD.MOV.U32 R42, RZ, RZ, R12 ;  /* 0x000000ffff2a7224 */ /* 0x000fe400078e000c */
[----:B------:R-:W-:Y:S02]  /*1ab0*/  IMAD.MOV.U32 R40, RZ, RZ, R7 ;  /* 0x000000ffff287224 */ /* 0x000fe400078e0007 */
.L_x_1859:
[----:B------:R-:W-:Y:S05]  /*1ac0*/  BSYNC B0 ;  /* 0x0000000000007941 */ /* 0x000fea0003800000 */
.L_x_1846:
[----:B------:R-:W-:Y:S01]  /*1ad0*/  ISETP.GT.AND P0, PT, R24, 0x3f, PT ;  /* 0x0000003f1800780c */ /* 0x000fe20003f04270 */
[----:B------:R-:W-:Y:S01]  /*1ae0*/  BSSY B0, `(.L_x_1860) ;  /* 0x0000011000007945 */ /* 0x000fe20003800000 */
[----:B------:R-:W-:-:S11]  /*1af0*/  IMAD.MOV.U32 R0, RZ, RZ, RZ ;  /* 0x000000ffff007224 */ /* 0x000fd600078e00ff */
[----:B------:R-:W-:Y:S05]  /*1b00*/  @P0 BRA `(.L_x_1861) ;  /* 0x000000e000000947 */ /* 0x000fea0003800000 */
[----:B------:R-:W-:Y:S01]  /*1b10*/  ISETP.GT.AND P1, PT, R24, 0x37, PT ;  /* 0x000000371800780c */ /* 0x000fe20003f24270 */
[----:B-1----:R1:W-:Y:S01]  /*1b20*/  STS.128 [R24.X16+0x10], R40 ;  /* 0x0000102818007388 */ /* 0x0023e2000000cc00 */
[----:B--2---:R-:W-:Y:S02]  /*1b30*/  FMUL.FTZ R0, R40, R32 ;  /* 0x0000002028007220 */ /* 0x004fe40000410000 */
[----:B------:R-:W-:Y:S02]  /*1b40*/  ISETP.NE.OR P0, PT, RZ, c[0x0][0x1ec], P1 ;  /* 0x00007b00ff007a0c */ /* 0x000fe40000f05670 */
[----:B------:R-:W-:-:S11]  /*1b50*/  ISETP.NE.AND P1, PT, RZ, c[0x0][0x1ec], PT ;  /* 0x00007b00ff007a0c */ /* 0x000fd60003f25270 */
[----:B------:R-:W-:Y:S01]  /*1b60*/  @!P0 IMAD.SHL.U32 R3, R16, 0x4, RZ ;  /* 0x0000000410038824 */ /* 0x000fe200078e00ff */
[----:B------:R-:W-:Y:S01]  /*1b70*/  @!P0 MOV R4, 0x4 ;  /* 0x0000000400048802 */ /* 0x000fe20000000f00 */
[----:B------:R1:W-:Y:S02]  /*1b80*/  @!P1 STS.128 [R24.X16+0x410], R36 ;  /* 0x0004102418009388 */ /* 0x0003e4000000cc00 */
[----:B------:R-:W-:-:S04]  /*1b90*/  @!P0 IMAD R3, R30, c[0x0][0x1d4], R3 ;  /* 0x000075001e038a24 */ /* 0x000fc800078e0203 */
[----:B------:R-:W-:-:S04]  /*1ba0*/  @!P0 IMAD.WIDE R4, R3, R4, c[0x0][0x198] ;  /* 0x0000660003048625 */ /* 0x000fc800078e0204 */
[----:B------:R-:W-:Y:S01]  /*1bb0*/  FFMA.FTZ R3, R41, R33, R0 ;  /* 0x0000002129037223 */ /* 0x000fe20000010000 */
[----:B------:R1:W-:Y:S03]  /*1bc0*/  @!P0 STG.E.128 [R4.64], R32 ;  /* 0x0000002004008986 */ /* 0x0003e6000c101d24 */
[----:B------:R-:W-:-:S04]  /*1bd0*/  FFMA.FTZ R0, R42, R34, R3 ;  /* 0x000000222a007223 */ /* 0x000fc80000010003 */
[----:B------:R-:W-:Y:S02]  /*1be0*/  FFMA.FTZ R0, R43, R35, R0 ;  /* 0x000000232b007223 */ /* 0x000fe40000010000 */
.L_x_1861:
[----:B------:R-:W-:Y:S05]  /*1bf0*/  BSYNC B0 ;  /* 0x0000000000007941 */ /* 0x000fea0003800000 */
.L_x_1860:
[----:B------:R-:W3:Y:S01]  /*1c00*/  SHFL.BFLY PT, R3, R0, 0x10, 0x1f ;  /* 0x0e001f0000037f89 */ /* 0x000ee200000e0000 */
[----:B------:R-:W-:Y:S01]  /*1c10*/  LOP3.LUT P0, R8, R24, 0x1f, RZ, 0xc0, !PT ;  /* 0x0000001f18087812 */ /* 0x000fe2000780c0ff */
[----:B------:R-:W-:Y:S03]  /*1c20*/  BSSY B0, `(.L_x_1862) ;  /* 0x0000025000007945 */ /* 0x000fe60003800000 */
[----:B------:R-:W-:Y:S01]  /*1c30*/  ISETP.GT.U32.AND P1, PT, R8, 0x1, PT ;  /* 0x000000010800780c */ /* 0x000fe20003f24070 */
[----:B---3--:R-:W-:-:S08]  /*1c40*/  FADD.FTZ R3, R3, R0 ;  /* 0x0000000003037221 */ /* 0x008fd00000010000 */
[----:B------:R-:W-:Y:S01]  /*1c50*/  @!P0 SHF.R.U32.HI R0, RZ, 0x3, R24 ;  /* 0x00000003ff008819 */ /* 0x000fe20000011618 */
[----:B-1----:R-:W1:Y:S03]  /*1c60*/  SHFL.BFLY PT, R4, R3, 0x8, 0x1f ;  /* 0x0d001f0003047f89 */ /* 0x002e6600000e0000 */
[----:B------:R-:W-:Y:S01]  /*1c70*/  @!P0 LOP3.LUT R0, R0, 0x1ffffffc, RZ, 0xc0, !PT ;  /* 0x1ffffffc00008812 */ /* 0x000fe200078ec0ff */
[----:B-1----:R-:W-:Y:S02]  /*1c80*/  FADD.FTZ R4, R3, R4 ;  /* 0x0000000403047221 */ /* 0x002fe40000010000 */
[----:B------:R-:W-:-:S03]  /*1c90*/  IMAD.MOV.U32 R3, RZ, RZ, -0x800001 ;  /* 0xff7fffffff037424 */ /* 0x000fc600078e00ff */
[----:B------:R-:W1:Y:S02]  /*1ca0*/  SHFL.BFLY PT, R5, R4, 0x4, 0x1f ;  /* 0x0c801f0004057f89 */ /* 0x000e6400000e0000 */
[----:B-1----:R-:W-:-:S05]  /*1cb0*/  FADD.FTZ R5, R4, R5 ;  /* 0x0000000504057221 */ /* 0x002fca0000010000 */
[----:B------:R-:W1:Y:S02]  /*1cc0*/  SHFL.BFLY PT, R6, R5, 0x2, 0x1f ;  /* 0x0c401f0005067f89 */ /* 0x000e6400000e0000 */
        /* <DEDUP_REMOVED lines=8> */
[----:B-1----:R-:W-:Y:S01]  /*1d50*/  FADD.FTZ R5, R4, R7 ;  /* 0x0000000704057221 */ /* 0x002fe20000010000 */
[----:B------:R-:W-:-:S04]  /*1d60*/  IADD3 R4, R25, -c[0x0][0x1d4], RZ ;  /* 0x8000750019047a10 */ /* 0x000fc80007ffe0ff */
[----:B------:R-:W-:Y:S01]  /*1d70*/  IMNMX R4, RZ, R4, !PT ;  /* 0x00000004ff047217 */ /* 0x000fe20007800200 */
[----:B------:R-:W1:Y:S01]  /*1d80*/  SHFL.IDX PT, R5, R5, RZ, 0x1f ;  /* 0x00001fff05057589 */ /* 0x000e6200000e0000 */
[----:B------:R-:W-:Y:S05]  /*1d90*/  @P0 BRA `(.L_x_1863) ;  /* 0x000000d000000947 */ /* 0x000fea0003800000 */
[----:B------:R-:W-:Y:S01]  /*1da0*/  ISETP.NE.U32.AND P0, PT, RZ, c[0x0][0x218], PT ;  /* 0x00008600ff007a0c */ /* 0x000fe20003f05070 */
[----:B-1----:R-:W-:Y:S01]  /*1db0*/  FMUL.FTZ R3, R5, c[0x0][0x1f0] ;  /* 0x00007c0005037a20 */ /* 0x002fe20000410000 */
[----:B------:R-:W-:Y:S02]  /*1dc0*/  IADD3 R8, -R4, -0x1, R25 ;  /* 0xffffffff04087810 */ /* 0x000fe40007ffe119 */
[----:B------:R-:W-:-:S13]  /*1dd0*/  ISETP.NE.AND.EX P0, PT, RZ, c[0x0][0x21c], PT, P0 ;  /* 0x00008700ff007a0c */ /* 0x000fda0003f05300 */
[----:B------:R-:W-:Y:S05]  /*1de0*/  @!P0 BRA `(.L_x_1864) ;  /* 0x0000007000008947 */ /* 0x000fea0003800000 */
[----:B------:R-:W-:Y:S02]  /*1df0*/  IMAD.IADD R0, R17, 0x1, -R22 ;  /* 0x0000000111007824 */ /* 0x000fe400078e0a16 */
[----:B------:R-:W-:Y:S02]  /*1e00*/  IMAD.MOV.U32 R6, RZ, RZ, 0x4 ;  /* 0x00000004ff067424 */ /* 0x000fe400078e00ff */
[----:B------:R-:W-:-:S04]  /*1e10*/  IMAD R5, R23, c[0x0][0x220], R0 ;  /* 0x0000880017057a24 */ /* 0x000fc800078e0200 */
[----:B------:R-:W-:-:S04]  /*1e20*/  IMAD R5, R5, c[0x0][0x220], R0 ;  /* 0x0000880005057a24 */ /* 0x000fc800078e0200 */
[----:B------:R-:W-:-:S06]  /*1e30*/  IMAD.WIDE R6, R5, R6, c[0x0][0x218] ;  /* 0x0000860005067625 */ /* 0x000fcc00078e0206 */
[----:B------:R-:W3:Y:S02]  /*1e40*/  LDG.E R6, [R6.64] ;  /* 0x0000002406067981 */ /* 0x000ee4000c1e1900 */
[----:B---3--:R-:W-:-:S05]  /*1e50*/  FADD.FTZ R3, R3, R6 ;  /* 0x0000000603037221 */ /* 0x008fca0000010000 */
.L_x_1864:
[----:B------:R1:W-:Y:S02]  /*1e60*/  STS [R8.X4+0x810], R3 ;  /* 0x0008100308007388 */ /* 0x0003e40000004800 */
.L_x_1863:
[----:B------:R-:W-:Y:S05]  /*1e70*/  BSYNC B0 ;  /* 0x0000000000007941 */ /* 0x000fea0003800000 */
.L_x_1862:
[----:B------:R-:W-:Y:S01]  /*1e80*/  BAR.SYNC.DEFER_BLOCKING 0x0 ;  /* 0x0000000000007b1d */ /* 0x000fe20000010000 */
[----:B-1----:R-:W-:Y:S02]  /*1e90*/  SHF.R.S32.HI R5, RZ, 0x1f, R24 ;  /* 0x0000001fff057819 */ /* 0x002fe40000011418 */
[----:B------:R-:W-:Y:S02]  /*1ea0*/  IADD3 R0, R17, 0x7, -R4 ;  /* 0x0000000711007810 */ /* 0x000fe40007ffe804 */
[----:B------:R-:W-:Y:S02]  /*1eb0*/  LEA.HI R81, R5, R24, RZ, 0x2 ;  /* 0x0000001805517211 */ /* 0x000fe400078f10ff */
[----:B------:R-:W-:Y:S02]  /*1ec0*/  SHF.R.S32.HI R83, RZ, 0x1f, R0 ;  /* 0x0000001fff537819 */ /* 0x000fe40000011400 */
[----:B------:R-:W-:-:S02]  /*1ed0*/  LOP3.LUT R5, R81, 0xfffffffc, RZ, 0xc0, !PT ;  /* 0xfffffffc51057812 */ /* 0x000fc400078ec0ff */
[----:B------:R-:W-:Y:S02]  /*1ee0*/  ISETP.NE.AND P1, PT, RZ, c[0x0][0x1ec], PT ;  /* 0x00007b00ff007a0c */ /* 0x000fe40003f25270 */
[----:B------:R-:W-:Y:S01]  /*1ef0*/  LEA.HI R83, R83, R0, RZ, 0x3 ;  /* 0x0000000053537211 */ /* 0x000fe200078f18ff */
[----:B------:R-:W-:Y:S01]  /*1f00*/  IMAD.IADD R5, R24, 0x1, -R5 ;  /* 0x0000000118057824 */ /* 0x000fe200078e0a05 */
[----:B------:R-:W-:Y:S02]  /*1f10*/  LEA.HI.SX32 R152, R81, R4, 0x1e ;  /* 0x0000000451987211 */ /* 0x000fe400078ff2ff */
[----:B------:R-:W-:-:S04]  /*1f20*/  LOP3.LUT R83, R83, 0xfffffff8, RZ, 0xc0, !PT ;  /* 0xfffffff853537812 */ /* 0x000fc800078ec0ff */
[----:B------:R-:W-:Y:S01]  /*1f30*/  IADD3 R81, R83, R4, RZ ;  /* 0x0000000453517210 */ /* 0x000fe20007ffe0ff */
[----:B------:R1:W3:Y:S03]  /*1f40*/  LDS R6, [R5.X4+0x10] ;  /* 0x0000100005067984 */ /* 0x0002e60000004800 */
[----:B------:R-:W-:Y:S01]  /*1f50*/  ISETP.GE.AND P0, PT, R152, R81, PT ;  /* 0x000000519800720c */ /* 0x000fe20003f06270 */
[----:B------:R1:W4:Y:S04]  /*1f60*/  LDS R7, [R5.X4+0x20] ;  /* 0x0000200005077984 */ /* 0x0003280000004800 */
[----:B------:R1:W0:Y:S04]  /*1f70*/  LDS R8, [R5.X4+0x30] ;  /* 0x0000300005087984 */ /* 0x0002280000004800 */
[----:B------:R1:W2:Y:S04]  /*1f80*/  LDS R9, [R5.X4+0x40] ;  /* 0x0000400005097984 */ /* 0x0002a80000004800 */
[----:B------:R1:W0:Y:S04]  /*1f90*/  LDS R10, [R5.X4+0x50] ;  /* 0x00005000050a7984 */ /* 0x0002280000004800 */
[----:B------:R1:W0:Y:S04]  /*1fa0*/  LDS R11, [R5.X4+0x60] ;  /* 0x00006000050b7984 */ /* 0x0002280000004800 */
[----:B------:R1:W0:Y:S04]  /*1fb0*/  LDS R12, [R5.X4+0x70] ;  /* 0x00007000050c7984 */ /* 0x0002280000004800 */
[----:B------:R1:W0:Y:S04]  /*1fc0*/  LDS R13, [R5.X4+0x80] ;  /* 0x00008000050d7984 */ /* 0x0002280000004800 */
[----:B0-----:R1:W0:Y:S04]  /*1fd0*/  LDS R14, [R5.X4+0x90] ;  /* 0x00009000050e7984 */ /* 0x0012280000004800 */
        /* <DEDUP_REMOVED lines=54> */
[----:B------:R1:W0:Y:S01]  /*2340*/  LDS R80, [R5.X4+0x400] ;  /* 0x0004000005507984 */ /* 0x0002220000004800 */
[----:B------:R-:W-:Y:S05]  /*2350*/  @P1 BRA `(.L_x_1865) ;  /* 0x0000040000001947 */ /* 0x000fea0003800000 */
[----:B--234-:R2:W3:Y:S04]  /*2360*/  LDS R82, [R5.X4+0x410] ;  /* 0x0004100005527984 */ /* 0x01c4e80000004800 */
[----:B------:R2:W4:Y:S04]  /*2370*/  LDS R83, [R5.X4+0x420] ;  /* 0x0004200005537984 */ /* 0x0005280000004800 */
        /* <DEDUP_REMOVED lines=62> */
.L_x_1865:
[----:B-1234-:R-:W-:Y:S01]  /*2760*/  BSSY B0, `(.L_x_1866) ;  /* 0x0000954000007945 */ /* 0x01efe20003800000 */
[----:B------:R-:W-:Y:S05]  /*2770*/  @P0 BRA `(.L_x_1867) ;  /* 0x0000952000000947 */ /* 0x000fea0003800000 */
[----:B------:R-:W-:Y:S02]  /*2780*/  IMAD R124, R124, 0xe0, RZ ;  /* 0x000000e07c7c7824 */ /* 0x000fe400078e02ff */
[----:B------:R-:W-:-:S02]  /*2790*/  IMAD R150, R150, c[0x0][0x1d4], R5 ;  /* 0x0000750096967a24 */ /* 0x000fc400078e0205 */
[----:B------:R-:W-:Y:S02]  /*27a0*/  IMAD.MOV.U32 R153, RZ, RZ, c[0x0][0x1e8] ;  /* 0x00007a00ff997624 */ /* 0x000fe400078e00ff */
[----:B------:R-:W-:Y:S01]  /*27b0*/  IMAD R151, R124, c[0x0][0x1d4], R5 ;  /* 0x000075007c977a24 */ /* 0x000fe200078e0205 */
[----:B------:R-:W-:Y:S02]  /*27c0*/  SHF.R.S32.HI R154, RZ, 0x1f, R150 ;  /* 0x0000001fff9a7819 */ /* 0x000fe40000011496 */
[----:B------:R-:W-:Y:S02]  /*27d0*/  IADD3 R153, R153, c[0x0][0x210], RZ ;  /* 0x0000840099997a10 */ /* 0x000fe40007ffe0ff */
[----:B------:R-:W-:Y:S02]  /*27e0*/  SHF.R.S32.HI R155, RZ, 0x1f, R151 ;  /* 0x0000001fff9b7819 */ /* 0x000fe40000011497 */
.L_x_2128:
        /* <DEDUP_REMOVED lines=25> */
[----:B------:R-:W-:-:S04]  /*2980*/  @!P1 IADD3 R156, R156, -R237, RZ ;  /* 0x800000ed9c9c9210 */ /* 0x000fc80007ffe0ff */
[----:B------:R-:W-:-:S13]  /*2990*/  ISETP.GT.U32.AND P1, PT, R237, R156, PT ;  /* 0x0000009ced00720c */ /* 0x000fda0003f24070 */
[----:B------:R-:W-:-:S04]  /*29a0*/  @!P1 IMAD.IADD R156, R156, 0x1, -R237 ;  /* 0x000000019c9c9824 */ /* 0x000fc800078e0aed */
[----:B------:R-:W-:Y:S01]  /*29b0*/  @!P2 IMAD.MOV R156, RZ, RZ, -R156 ;  /* 0x000000ffff9ca224 */ /* 0x000fe200078e0a9c */
[----:B------:R-:W-:-:S04]  /*29c0*/  @!P3 LOP3.LUT R156, RZ, c[0x0][0x1d4], RZ, 0x33, !PT ;  /* 0x00007500ff9cba12 */ /* 0x000fc800078e33ff */
[----:B------:R-:W-:Y:S02]  /*29d0*/  SHF.R.S32.HI R124, RZ, 0x1f, R156 ;  /* 0x0000001fff7c7819 */ /* 0x000fe4000001149c */
[----:B------:R-:W-:Y:S02]  /*29e0*/  IADD3 R125, P1, R156, R157, RZ ;  /* 0x0000009d9c7d7210 */ /* 0x000fe40007f3e0ff */
[----:B--2---:R-:W-:Y:S02]  /*29f0*/  ISETP.NE.AND P0, PT, R126, RZ, P0 ;  /* 0x000000ff7e00720c */ /* 0x004fe40000705270 */
[----:B------:R-:W-:Y:S01]  /*2a00*/  LEA.HI.X.SX32 R126, R157, R124, 0x1, P1 ;  /* 0x0000007c9d7e7211 */ /* 0x000fe200008f0eff */
[----:B------:R-:W-:Y:S01]  /*2a10*/  IMAD.MOV.U32 R157, RZ, RZ, c[0x0][0x1d4] ;  /* 0x00007500ff9d7624 */ /* 0x000fe200078e00ff */
[----:B------:R-:W-:Y:S02]  /*2a20*/  ISETP.GE.AND P1, PT, R152, R17, PT ;  /* 0x000000119800720c */ /* 0x000fe40003f26270 */
[----:B------:R-:W-:Y:S01]  /*2a30*/  LEA R124, P2, R125, c[0x0][0x1a8], 0x2 ;  /* 0x00006a007d7c7a11 */ /* 0x000fe200078410ff */
[----:B------:R-:W-:-:S03]  /*2a40*/  IMAD R158, R157, 0xe0, RZ ;  /* 0x000000e09d9e7824 */ /* 0x000fc600078e02ff */
[----:B------:R-:W-:-:S07]  /*2a50*/  LEA.HI.X R125, R125, c[0x0][0x1ac], R126, 0x2, P2 ;  /* 0x00006b007d7d7a11 */ /* 0x000fce00010f147e */
[----:B------:R-:W-:Y:S05]  /*2a60*/  @P1 BRA `(.L_x_1869) ;  /* 0x000001e000001947 */ /* 0x000fea0003800000 */
[----:B------:R-:W-:Y:S01]  /*2a70*/  IMAD.SHL.U32 R239, R156, 0x4, RZ ;  /* 0x000000049cef7824 */ /* 0x000fe200078e00ff */
[----:B------:R-:W-:Y:S01]  /*2a80*/  BSSY B2, `(.L_x_1870) ;  /* 0x000000e000027945 */ /* 0x000fe20003800000 */
[----:B------:R-:W-:Y:S01]  /*2a90*/  HFMA2.MMA R159, -RZ, RZ, 0, 0 ;  /* 0x00000000ff9f7435 */ /* 0x000fe200000001ff */
[----:B------:R-:W-:Y:S02]  /*2aa0*/  ISETP.NE.AND P4, PT, RZ, c[0x0][0x1ec], PT ;  /* 0x00007b00ff007a0c */ /* 0x000fe40003f85270 */
        /* <DEDUP_REMOVED lines=11> */
.L_x_1871:
[----:B------:R-:W-:Y:S05]  /*2b60*/  BSYNC B2 ;  /* 0x0000000000027941 */ /* 0x000fea0003800000 */
.L_x_1870:
[----:B------:R-:W-:Y:S05]  /*2b70*/  @P4 BRA `(.L_x_1869) ;  /* 0x000000d000004947 */ /* 0x000fea0003800000 */
[----:B------:R-:W-:-:S13]  /*2b80*/  ISETP.NE.AND P5, PT, R2, RZ, PT ;  /* 0x000000ff0200720c */ /* 0x000fda0003fa5270 */
[----:B------:R-:W-:Y:S02]  /*2b90*/  @P5 IMAD R236, R26, c[0x0][0x1d8], R23 ;  /* 0x000076001aec5a24 */ /* 0x000fe400078e0217 */
[----:B------:R-:W-:Y:S02]  /*2ba0*/  @P5 IMAD.MOV.U32 R237, RZ, RZ, 0x4 ;  /* 0x00000004ffed5424 */ /* 0x000fe400078e00ff */
[----:B------:R-:W-:-:S04]  /*2bb0*/  @P5 IMAD R236, R236, 0xe0, R5 ;  /* 0x000000e0ecec5824 */ /* 0x000fc800078e0205 */
[----:B------:R-:W-:-:S06]  /*2bc0*/  @P5 IMAD.WIDE R236, R236, R237, c[0x0][0x230] ;  /* 0x00008c00ecec5625 */ /* 0x000fcc00078e02ed */
[----:B------:R-:W2:Y:S01]  /*2bd0*/  @P5 LDG.E R236, [R236.64] ;  /* 0x00000024ecec5981 */ /* 0x000ea2000c1e1900 */
[----:B-1----:R-:W-:Y:S01]  /*2be0*/  @!P2 IADD3 R127, P3, R150, R239, RZ ;  /* 0x000000ef967fa210 */ /* 0x002fe20007f7e0ff */
[----:B-----5:R-:W-:-:S03]  /*2bf0*/  FADD.FTZ R159, R82, R159 ;  /* 0x0000009f529f7221 */ /* 0x020fc60000010000 */
[----:B------:R-:W-:Y:S02]  /*2c00*/  @!P2 LEA.HI.X.SX32 R208, R239, R154, 0x1, P3 ;  /* 0x0000009aefd0a211 */ /* 0x000fe400018f0eff */
[----:B------:R-:W-:-:S04]  /*2c10*/  @!P2 LEA R126, P3, R127, c[0x0][0x198], 0x2 ;  /* 0x000066007f7eaa11 */ /* 0x000fc800078610ff */
[----:B------:R-:W-:Y:S01]  /*2c20*/  @!P2 LEA.HI.X R127, R127, c[0x0][0x19c], R208, 0x2, P3 ;  /* 0x000067007f7faa11 */ /* 0x000fe200018f14d0 */
[----:B--2---:R-:W-:-:S05]  /*2c30*/  @P5 FMUL.FTZ R159, R159, R236 ;  /* 0x000000ec9f9f5220 */ /* 0x004fca0000410000 */
[----:B------:R1:W-:Y:S03]  /*2c40*/  @!P2 STG.E [R126.64], R159 ;  /* 0x0000009f7e00a986 */ /* 0x0003e6000c101924 */
.L_x_1869:
[----:B------:R-:W-:Y:S05]  /*2c50*/  BSYNC B1 ;  /* 0x0000000000017941 */ /* 0x000fea0003800000 */
.L_x_1868:
[----:B------:R-:W-:Y:S01]  /*2c60*/  BSSY B1, `(.L_x_1872) ;  /* 0x0000022000017945 */ /* 0x000fe20003800000 */
[----:B------:R-:W-:Y:S05]  /*2c70*/  @P1 BRA `(.L_x_1873) ;  /* 0x0000020000001947 */ /* 0x000fea0003800000 */
[----:B-1----:R-:W-:Y:S01]  /*2c80*/  IADD3 R126, R156, c[0x0][0x1d4], RZ ;  /* 0x000075009c7e7a10 */ /* 0x002fe20007ffe0ff */
[----:B------:R-:W-:Y:S01]  /*2c90*/  BSSY B2, `(.L_x_1874) ;  /* 0x000000f000027945 */ /* 0x000fe20003800000 */
[----:B------:R-:W-:Y:S01]  /*2ca0*/  ISETP.NE.AND P4, PT, RZ, c[0x0][0x1ec], PT ;  /* 0x00007b00ff007a0c */ /* 0x000fe20003f85270 */
        /* <DEDUP_REMOVED lines=13> */
.L_x_1875:
[----:B------:R-:W-:Y:S05]  /*2d80*/  BSYNC B2 ;  /* 0x0000000000027941 */ /* 0x000fea0003800000 */
.L_x_1874:
[----:B------:R-:W-:Y:S05]  /*2d90*/  @P4 BRA `(.L_x_1873) ;  /* 0x000000e000004947 */ /* 0x000fea0003800000 */
[----:B------:R-:W-:-:S13]  /*2da0*/  ISETP.NE.AND P5, PT, R2, RZ, PT ;  /* 0x000000ff0200720c */ /* 0x000fda0003fa5270 */
[----:B-1----:R-:W-:Y:S02]  /*2db0*/  @P5 IMAD R126, R26, c[0x0][0x1d8], R23 ;  /* 0x000076001a7e5a24 */ /* 0x002fe400078e0217 */
[----:B------:R-:W-:Y:S02]  /*2dc0*/  @P5 IMAD.MOV.U32 R237, RZ, RZ, 0x4 ;  /* 0x00000004ffed5424 */ /* 0x000fe400078e00ff */
[----:B------:R-:W-:-:S05]  /*2dd0*/  @P5 IMAD R126, R126, 0xe0, R5 ;  /* 0x000000e07e7e5824 */ /* 0x000fca00078e0205 */
[----:B------:R-:W-:-:S05]  /*2de0*/  @P5 IADD3 R236, R126, 0x4, RZ ;  /* 0x000000047eec5810 */ /* 0x000fca0007ffe0ff */
[----:B------:R-:W-:-:S06]  /*2df0*/  @P5 IMAD.WIDE R236, R236, R237, c[0x0][0x230] ;  /* 0x00008c00ecec5625 */ /* 0x000fcc00078e02ed */
[----:B------:R-:W2:Y:S01]  /*2e00*/  @P5 LDG.E R237, [R236.64] ;  /* 0x00000024eced5981 */ /* 0x000ea2000c1e1900 */
[----:B------:R-:W-:Y:S01]  /*2e10*/  @!P2 IADD3 R127, P3, R150, R239, RZ ;  /* 0x000000ef967fa210 */ /* 0x000fe20007f7e0ff */
[----:B-----5:R-:W-:-:S03]  /*2e20*/  FADD.FTZ R160, R83, R160 ;  /* 0x000000a053a07221 */ /* 0x020fc60000010000 */
[----:B------:R-:W-:Y:S02]  /*2e30*/  @!P2 LEA.HI.X.SX32 R208, R239, R154, 0x1, P3 ;  /* 0x0000009aefd0a211 */ /* 0x000fe400018f0eff */
[----:B------:R-:W-:-:S04]  /*2e40*/  @!P2 LEA R126, P3, R127, c[0x0][0x198], 0x2 ;  /* 0x000066007f7eaa11 */ /* 0x000fc800078610ff */
[----:B------:R-:W-:Y:S01]  /*2e50*/  @!P2 LEA.HI.X R127, R127, c[0x0][0x19c], R208, 0x2, P3 ;  /* 0x000067007f7faa11 */ /* 0x000fe200018f14d0 */
[----:B--2---:R-:W-:-:S05]  /*2e60*/  @P5 FMUL.FTZ R160, R160, R237 ;  /* 0x000000eda0a05220 */ /* 0x004fca0000410000 */
[----:B------:R1:W-:Y:S03]  /*2e70*/  @!P2 STG.E [R126.64], R160 ;  /* 0x000000a07e00a986 */ /* 0x0003e6000c101924 */
.L_x_1873:
[----:B------:R-:W-:Y:S05]  /*2e80*/  BSYNC B1 ;  /* 0x0000000000017941 */ /* 0x000fea0003800000 */
.L_x_1872:
[----:B------:R-:W-:Y:S01]  /*2e90*/  BSSY B1, `(.L_x_1876) ;  /* 0x0000022000017945 */ /* 0x000fe20003800000 */
[----:B------:R-:W-:Y:S05]  /*2ea0*/  @P1 BRA `(.L_x_1877) ;  /* 0x0000020000001947 */ /* 0x000fea0003800000 */
[----:B-1----:R-:W-:Y:S01]  /*2eb0*/  LEA R126, R157, R156, 0x1 ;  /* 0x0000009c9d7e7211 */ /* 0x002fe200078e08ff */
        /* <DEDUP_REMOVED lines=15> */
.L_x_1879:
[----:B------:R-:W-:Y:S05]  /*2fb0*/  BSYNC B2 ;  /* 0x0000000000027941 */ /* 0x000fea0003800000 */
.L_x_1878:
        /* <DEDUP_REMOVED lines=15> */
.L_x_1877:
[----:B------:R-:W-:Y:S05]  /*30b0*/  BSYNC B1 ;  /* 0x0000000000017941 */ /* 0x000fea0003800000 */
.L_x_1876:
[----:B------:R-:W-:Y:S01]  /*30c0*/  BSSY B1, `(.L_x_1880) ;  /* 0x0000022000017945 */ /* 0x000fe20003800000 */
[----:B------:R-:W-:Y:S05]  /*30d0*/  @P1 BRA `(.L_x_1881) ;  /* 0x0000020000001947 */ /* 0x000fea0003800000 */
[----:B-1----:R-:W-:Y:S01]  /*30e0*/  IMAD R126, R157, 0x3, R156 ;  /* 0x000000039d7e7824 */ /* 0x002fe200078e029c */
[----:B------:R-:W-:Y:S01]  /*30f0*/  BSSY B2, `(.L_x_1882) ;  /* 0x000000f000027945 */ /* 0x000fe20003800000 */
[----:B------:R-:W-:Y:S02]  /*3100*/  ISETP.NE.AND P4, PT, RZ, c[0x0][0x1ec], PT ;  /* 0x00007b00ff007a0c */ /* 0x000fe40003f85270 */
[----:B------:R-:W-:Y:S01]  /*3110*/  IMAD.SHL.U32 R239, R126, 0x4, RZ ;  /* 0x000000047eef7824 */ /* 0x000fe200078e00ff */
[----:B------:R-:W-:-:S04]  /*3120*/  MOV R162, RZ ;  /* 0x000000ff00a27202 */ /* 0x000fc80000000f00 */
        /* <DEDUP_REMOVED lines=11> */
.L_x_1883:
[----:B------:R-:W-:Y:S05]  /*31e0*/  BSYNC B2 ;  /* 0x0000000000027941 */ /* 0x000fea0003800000 */
.L_x_1882:
        /* <DEDUP_REMOVED lines=9> */
[----:B0----5:R-:W-:-:S03]  /*3280*/  FADD.FTZ R162, R85, R162 ;  /* 0x000000a255a27221 */ /* 0x021fc60000010000 */
[----:B------:R-:W-:Y:S02]  /*3290*/  @!P2 LEA.HI.X.SX32 R208, R239, R154, 0x1, P3 ;  /* 0x0000009aefd0a211 */ /* 0x000fe400018f0eff */
[----:B------:R-:W-:-:S04]  /*32a0*/  @!P2 LEA R126, P3, R127, c[0x0][0x198], 0x2 ;  /* 0x000066007f7eaa11 */ /* 0x000fc800078610ff */
[----:B------:R-:W-:Y:S01]  /*32b0*/  @!P2 LEA.HI.X R127, R127, c[0x0][0x19c], R208, 0x2, P3 ;  /* 0x000067007f7faa11 */ /* 0x000fe200018f14d0 */
[----:B--2---:R-:W-:-:S05]  /*32c0*/  @P5 FMUL.FTZ R162, R162, R237 ;  /* 0x000000eda2a25220 */ /* 0x004fca0000410000 */
[----:B------:R0:W-:Y:S03]  /*32d0*/  @!P2 STG.E [R126.64], R162 ;  /* 0x000000a27e00a986 */ /* 0x0001e6000c101924 */
.L_x_1881:
[----:B------:R-:W-:Y:S05]  /*32e0*/  BSYNC B1 ;  /* 0x0000000000017941 */ /* 0x000fea0003800000 */
.L_x_1880:
[----:B------:R-:W-:Y:S01]  /*32f0*/  BSSY B1, `(.L_x_1884) ;  /* 0x0000022000017945 */ /* 0x000fe20003800000 */
[----:B------:R-:W-:Y:S05]  /*3300*/  @P1 BRA `(.L_x_1885) ;  /* 0x0000020000001947 */ /* 0x000fea0003800000 */
[----:B01----:R-:W-:Y:S01]  /*3310*/  IMAD R126, R157, 0x4, R156 ;  /* 0x000000049d7e7824 */ /* 0x003fe200078e029c */
        /* <DEDUP_REMOVED lines=15> */
.L_x_1887:
[----:B------:R-:W-:Y:S05]  /*3410*/  BSYNC B2 ;  /* 0x0000000000027941 */ /* 0x000fea0003800000 */
.L_x_1886:
[----:B------:R-:W-:Y:S05]  /*3420*/  @P4 BRA `(.L_x_1885) ;  /* 0x000000e000004947 */ /* 0x000fea0003800000 */
[----:B------:R-:W-:-:S13]  /*3430*/  ISETP.NE.AND P5, PT, R2, RZ, PT ;  /* 0x000000ff0200720c */ /* 0x000fda0003fa5270 */
[----:B0-----:R-:W-:Y:S01]  /*3440*/  @P5 IMAD R126, R26, c[0x0][0x1d8], R23 ;  /* 0x000076001a7e5a24 */ /* 0x001fe200078e0217 */
[----:B------:R-:W-:-:S03]  /*3450*/  @P5 MOV R237, 0x4 ;  /* 0x0000000400ed5802 */ /* 0x000fc60000000f00 */
        /* <DEDUP_REMOVED lines=11> */
.L_x_1885:
[----:B------:R-:W-:Y:S05]  /*3510*/  BSYNC B1 ;  /* 0x0000000000017941 */ /* 0x000fea0003800000 */
.L_x_1884:
        /* <DEDUP_REMOVED lines=18> */
.L_x_1891:
[----:B------:R-:W-:Y:S05]  /*3640*/  BSYNC B2 ;  /* 0x0000000000027941 */ /* 0x000fea0003800000 */
.L_x_1890:
[----:B------:R-:W-:Y:S05]  /*3650*/  @P4 BRA `(.L_x_1889) ;  /* 0x000000e000004947 */ /* 0x000fea0003800000 */
[----:B------:R-:W-:-:S13]  /*3660*/  ISETP.NE.AND P5, PT, R2, RZ, PT ;  /* 0x000000ff0200720c */ /* 0x000fda0003fa5270 */
[----:B0-----:R-:W-:Y:S02]  /*3670*/  @P5 IMAD R126, R26, c[0x0][0x1d8], R23 ;  /* 0x000076001a7e5a24 */ /* 0x001fe400078e0217 */
        /* <DEDUP_REMOVED lines=12> */
.L_x_1889:
[----:B------:R-:W-:Y:S05]  /*3740*/  BSYNC B1 ;  /* 0x0000000000017941 */ /* 0x000fea0003800000 */
.L_x_1888:
[----:B------:R-:W-:Y:S01]  /*3750*/  BSSY B1, `(.L_x_1892) ;  /* 0x0000022000017945 */ /* 0x000fe20003800000 */
[----:B------:R-:W-:Y:S05]  /*3760*/  @P1 BRA `(.L_x_1893) ;  /* 0x0000020000001947 */ /* 0x000fea0003800000 */
[----:B01----:R-:W-:Y:S01]  /*3770*/  IMAD R126, R157, 0x6, R156 ;  /* 0x000000069d7e7824 */ /* 0x003fe200078e029c */
[----:B------:R-:W-:Y:S01]  /*3780*/  BSSY B2, `(.L_x_1894) ;  /* 0x000000f000027945 */ /* 0x000fe20003800000 */
[----:B------:R-:W-:Y:S01]  /*3790*/  HFMA2.MMA R165, -RZ, RZ, 0, 0 ;  /* 0x00000000ffa57435 */ /* 0x000fe200000001ff */
[----:B------:R-:W-:Y:S01]  /*37a0*/  ISETP.NE.AND P4, PT, RZ, c[0x0][0x1ec], PT ;  /* 0x00007b00ff007a0c */ /* 0x000fe20003f85270 */
        /* <DEDUP_REMOVED lines=12> */
.L_x_1895:
[----:B------:R-:W-:Y:S05]  /*3870*/  BSYNC B2 ;  /* 0x0000000000027941 */ /* 0x000fea0003800000 */
.L_x_1894:
        /* <DEDUP_REMOVED lines=15> */
.L_x_1893:
[----:B------:R-:W-:Y:S05]  /*3970*/  BSYNC B1 ;  /* 0x0000000000017941 */ /* 0x000fea0003800000 */
.L_x_1892:
        /* <DEDUP_REMOVED lines=18> */
.L_x_1899:
[----:B------:R-:W-:Y:S05]  /*3aa0*/  BSYNC B2 ;  /* 0x0000000000027941 */ /* 0x000fea0003800000 */
.L_x_1898:
        /* <DEDUP_REMOVED lines=15> */
.L_x_1897:
[----:B------:R-:W-:Y:S05]  /*3ba0*/  BSYNC B1 ;  /* 0x0000000000017941 */ /* 0x000fea0003800000 */
.L_x_1896:
[----:B------:R-:W-:Y:S01]  /*3bb0*/  BSSY B1, `(.L_x_1900) ;  /* 0x0000022000017945 */ /* 0x000fe20003800000 */
[----:B------:R-:W-:Y:S05]  /*3bc0*/  @P1 BRA `(.L_x_1901) ;  /* 0x0000020000001947 */ /* 0x000fea0003800000 */
[----:B01----:R-:W-:Y:S01]  /*3bd0*/  LEA R126, R157, R156, 0x3 ;  /* 0x0000009c9d7e7211 */ /* 0x003fe200078e18ff */
        /* <DEDUP_REMOVED lines=15> */
.L_x_1903:
[----:B------:R-:W-:Y:S05]  /*3cd0*/  BSYNC B2 ;  /* 0x0000000000027941 */ /* 0x000fea0003800000 */
.L_x_1902:
        /* <DEDUP_REMOVED lines=15> */
.L_x_1901:
[----:B------:R-:W-:Y:S05]  /*3dd0*/  BSYNC B1 ;  /* 0x0000000000017941 */ /* 0x000fea0003800000 */
.L_x_1900:
[----:B------:R-:W-:Y:S01]  /*3de0*/  BSSY B1, `(.L_x_1904) ;  /* 0x0000022000017945 */ /* 0x000fe20003800000 */
[----:B------:R-:W-:Y:S05]  /*3df0*/  @P1 BRA `(.L_x_1905) ;  /* 0x0000020000001947 */ /* 0x000fea0003800000 */
[----:B01----:R-:W-:Y:S01]  /*3e00*/  IMAD R126, R157, 0x9, R156 ;  /* 0x000000099d7e7824 */ /* 0x003fe200078e029c */
        /* <DEDUP_REMOVED lines=15> */
.L_x_1907:
[----:B------:R-:W-:Y:S05]  /*3f00*/  BSYNC B2 ;  /* 0x0000000000027941 */ /* 0x000fea0003800000 */
.L_x_1906:
        /* <DEDUP_REMOVED lines=15> */
.L_x_1905:
[----:B------:R-:W-:Y:S05]  /*4000*/  BSYNC B1 ;  /* 0x0000000000017941 */ /* 0x000fea0003800000 */
.L_x_1904:
        /* <DEDUP_REMOVED lines=18> */
.L_x_1911:
[----:B------:R-:W-:Y:S05]  /*4130*/  BSYNC B2 ;  /* 0x0000000000027941 */ /* 0x000fea0003800000 */
.L_x_1910:
        /* <DEDUP_REMOVED lines=15> */
.L_x_1909:
[----:B------:R-:W-:Y:S05]  /*4230*/  BSYNC B1 ;  /* 0x0000000000017941 */ /* 0x000fea0003800000 */
.L_x_1908:
[----:B------:R-:W-:Y:S01]  /*4240*/  BSSY B1, `(.L_x_1912) ;  /* 0x0000022000017945 */ /* 0x000fe20003800000 */
[----:B------:R-:W-:Y:S05]  /*4250*/  @P1 BRA `(.L_x_1913) ;  /* 0x0000020000001947 */ /* 0x000fea0003800000 */
[----:B01----:R-:W-:Y:S01]  /*4260*/  IMAD R126, R157, 0xb, R156 ;  /* 0x0000000b9d7e7824 */ /* 0x003fe200078e029c */
[----:B------:R-:W-:Y:S01]  /*4270*/  BSSY B2, `(.L_x_1914) ;  /* 0x000000f000027945 */ /* 0x000fe20003800000 */
[----:B------:R-:W-:Y:S01]  /*4280*/  ISETP.NE.AND P4, PT, RZ, c[0x0][0x1ec], PT ;  /* 0x00007b00ff007a0c */ /* 0x000fe20003f85270 */
[----:B------:R-:W-:Y:S02]  /*4290*/  IMAD.MOV.U32 R170, RZ, RZ, RZ ;  /* 0x000000ffffaa7224 */ /* 0x000fe400078e00ff */
[----:B------:R-:W-:-:S04]  /*42a0*/  SHF.L.U32 R239, R126, 0x2, RZ ;  /* 0x000000027eef7819 */ /* 0x000fc800000006ff */
        /* <DEDUP_REMOVED lines=11> */
.L_x_1915:
[----:B------:R-:W-:Y:S05]  /*4360*/  BSYNC B2 ;  /* 0x0000000000027941 */ /* 0x000fea0003800000 */
.L_x_1914:
        /* <DEDUP_REMOVED lines=15> */
.L_x_1913:
[----:B------:R-:W-:Y:S05]  /*4460*/  BSYNC B1 ;  /* 0x0000000000017941 */ /* 0x000fea0003800000 */
.L_x_1912:
        /* <DEDUP_REMOVED lines=18> */
.L_x_1919:
[----:B------:R-:W-:Y:S05]  /*4590*/  BSYNC B2 ;  /* 0x0000000000027941 */ /* 0x000fea0003800000 */
.L_x_1918:
        /* <DEDUP_REMOVED lines=15> */
.L_x_1917:
[----:B------:R-:W-:Y:S05]  /*4690*/  BSYNC B1 ;  /* 0x0000000000017941 */ /* 0x000fea0003800000 */
.L_x_1916:
        /* <DEDUP_REMOVED lines=18> */
.L_x_1923:
[----:B------:R-:W-:Y:S05]  /*47c0*/  BSYNC B2 ;  /* 0x0000000000027941 */ /* 0x000fea0003800000 */
.L_x_1922:
        /* <DEDUP_REMOVED lines=15> */
.L_x_1921:
[----:B------:R-:W-:Y:S05]  /*48c0*/  BSYNC B1 ;  /* 0x0000000000017941 */ /* 0x000fea0003800000 */
.L_x_1920:
        /* <DEDUP_REMOVED lines=18> */
.L_x_1927:
[----:B------:R-:W-:Y:S05]  /*49f0*/  BSYNC B2 ;  /* 0x0000000000027941 */ /* 0x000fea0003800000 */
.L_x_1926:
        /* <DEDUP_REMOVED lines=15> */
.L_x_1925:
[----:B------:R-:W-:Y:S05]  /*4af0*/  BSYNC B1 ;  /* 0x0000000000017941 */ /* 0x000fea0003800000 */
.L_x_1924:
        /* <DEDUP_REMOVED lines=18> */
.L_x_1931:
[----:B------:R-:W-:Y:S05]  /*4c20*/  BSYNC B2 ;  /* 0x0000000000027941 */ /* 0x000fea0003800000 */
.L_x_1930:
        /* <DEDUP_REMOVED lines=15> */
.L_x_1929:
[----:B------:R-:W-:Y:S05]  /*4d20*/  BSYNC B1 ;  /* 0x0000000000017941 */ /* 0x000fea0003800000 */
.L_x_1928:
        /* <DEDUP_REMOVED lines=18> */
.L_x_1935:
[----:B------:R-:W-:Y:S05]  /*4e50*/  BSYNC B2 ;  /* 0x0000000000027941 */ /* 0x000fea0003800000 */
.L_x_1934:
        /* <DEDUP_REMOVED lines=15> */
.L_x_1933:
[----:B------:R-:W-:Y:S05]  /*4f50*/  BSYNC B1 ;  /* 0x0000000000017941 */ /* 0x000fea0003800000 */
.L_x_1932:
        /* <DEDUP_REMOVED lines=18> */
.L_x_1939:
[----:B------:R-:W-:Y:S05]  /*5080*/  BSYNC B2 ;  /* 0x0000000000027941 */ /* 0x000fea0003800000 */
.L_x_1938:
        /* <DEDUP_REMOVED lines=15> */
.L_x_1937:
[----:B------:R-:W-:Y:S05]  /*5180*/  BSYNC B1 ;  /* 0x0000000000017941 */ /* 0x000fea0003800000 */
.L_x_1936:
        /* <DEDUP_REMOVED lines=18> */
.L_x_1943:
[----:B------:R-:W-:Y:S05]  /*52b0*/  BSYNC B2 ;  /* 0x0000000000027941 */ /* 0x000fea0003800000 */
.L_x_1942:
        /* <DEDUP_REMOVED lines=15> */
.L_x_1941:
[----:B------:R-:W-:Y:S05]  /*53b0*/  BSYNC B1 ;  /* 0x0000000000017941 */ /* 0x000fea0003800000 */
.L_x_1940:
        /* <DEDUP_REMOVED lines=18> */
.L_x_1947:
[----:B------:R-:W-:Y:S05]  /*54e0*/  BSYNC B2 ;  /* 0x0000000000027941 */ /* 0x000fea0003800000 */
.L_x_1946:
        /* <DEDUP_REMOVED lines=15> */
.L_x_1945:
[----:B------:R-:W-:Y:S05]  /*55e0*/  BSYNC B1 ;  /* 0x0000000000017941 */ /* 0x000fea0003800000 */
.L_x_1944:
        /* <DEDUP_REMOVED lines=18> */
.L_x_1951:
[----:B------:R-:W-:Y:S05]  /*5710*/  BSYNC B2 ;  /* 0x0000000000027941 */ /* 0x000fea0003800000 */
.L_x_1950:
        /* <DEDUP_REMOVED lines=15> */
.L_x_1949:
[----:B------:R-:W-:Y:S05]  /*5810*/  BSYNC B1 ;  /* 0x0000000000017941 */ /* 0x000fea0003800000 */
.L_x_1948:
        /* <DEDUP_REMOVED lines=18> */
.L_x_1955:
[----:B------:R-:W-:Y:S05]  /*5940*/  BSYNC B2 ;  /* 0x0000000000027941 */ /* 0x000fea0003800000 */
.L_x_1954:
        /* <DEDUP_REMOVED lines=15> */
.L_x_1953:
[----:B------:R-:W-:Y:S05]  /*5a40*/  BSYNC B1 ;  /* 0x0000000000017941 */ /* 0x000fea0003800000 */
.L_x_1952:
        /* <DEDUP_REMOVED lines=18> */
.L_x_1959:
[----:B------:R-:W-:Y:S05]  /*5b70*/  BSYNC B2 ;  /* 0x0000000000027941 */ /* 0x000fea0003800000 */
.L_x_1958:
        /* <DEDUP_REMOVED lines=15> */
.L_x_1957:
[----:B------:R-:W-:Y:S05]  /*5c70*/  BSYNC B1 ;  /* 0x0000000000017941 */ /* 0x000fea0003800000 */
.L_x_1956:
        /* <DEDUP_REMOVED lines=18> */
.L_x_1963:
[----:B------:R-:W-:Y:S05]  /*5da0*/  BSYNC B2 ;  /* 0x0000000000027941 */ /* 0x000fea0003800000 */
.L_x_1962:
        /* <DEDUP_REMOVED lines=15> */
.L_x_1961:
[----:B------:R-:W-:Y:S05]  /*5ea0*/  BSYNC B1 ;  /* 0x0000000000017941 */ /* 0x000fea0003800000 */
.L_x_1960:
        /* <DEDUP_REMOVED lines=18> */
.L_x_1967:
[----:B------:R-:W-:Y:S05]  /*5fd0*/  BSYNC B2 ;  /* 0x0000000000027941 */ /* 0x000fea0003800000 */
.L_x_1966:
        /* <DEDUP_REMOVED lines=15> */
.L_x_1965:
[----:B------:R-:W-:Y:S05]  /*60d0*/  BSYNC B1 ;  /* 0x0000000000017941 */ /* 0x000fea0003800000 */
.L_x_1964:
        /* <DEDUP_REMOVED lines=18> */
.L_x_1971:
[----:B------:R-:W-:Y:S05]  /*6200*/  BSYNC B2 ;  /* 0x0000000000027941 */ /* 0x000fea0003800000 */
.L_x_1970:
        /* <DEDUP_REMOVED lines=15> */
.L_x_1969:
[----:B------:R-:W-:Y:S05]  /*6300*/  BSYNC B1 ;  /* 0x0000000000017941 */ /* 0x000fea0003800000 */
.L_x_1968:
        /* <DEDUP_REMOVED lines=18> */
.L_x_1975:
[----:B------:R-:W-:Y:S05]  /*6430*/  BSYNC B2 ;  /* 0x0000000000027941 */ /* 0x000fea0003800000 */
.L_x_1974:
        /* <DEDUP_REMOVED lines=15> */
.L_x_1973:
[----:B------:R-:W-:Y:S05]  /*6530*/  BSYNC B1 ;  /* 0x0000000000017941 */ /* 0x000fea0003800000 */
.L_x_1972:
        /* <DEDUP_REMOVED lines=18> */
.L_x_1979:
[----:B------:R-:W-:Y:S05]  /*6660*/  BSYNC B2 ;  /* 0x0000000000027941 */ /* 0x000fea0003800000 */
.L_x_1978:
        /* <DEDUP_REMOVED lines=15> */
.L_x_1977:
[----:B------:R-:W-:Y:S05]  /*6760*/  BSYNC B1 ;  /* 0x0000000000017941 */ /* 0x000fea0003800000 */
.L_x_1976:
        /* <DEDUP_REMOVED lines=18> */
.L_x_1983:
[----:B------:R-:W-:Y:S05]  /*6890*/  BSYNC B2 ;  /* 0x0000000000027941 */ /* 0x000fea0003800000 */
.L_x_1982:
        /* <DEDUP_REMOVED lines=15> */
.L_x_1981:
[----:B------:R-:W-:Y:S05]  /*6990*/  BSYNC B1 ;  /* 0x0000000000017941 */ /* 0x000fea0003800000 */
.L_x_1980:
        /* <DEDUP_REMOVED lines=18> */
.L_x_1987:
[----:B------:R-:W-:Y:S05]  /*6ac0*/  BSYNC B2 ;  /* 0x0000000000027941 */ /* 0x000fea0003800000 */
.L_x_1986:
        /* <DEDUP_REMOVED lines=15> */
.L_x_1985:
[----:B------:R-:W-:Y:S05]  /*6bc0*/  BSYNC B1 ;  /* 0x0000000000017941 */ /* 0x000fea0003800000 */
.L_x_1984:
        /* <DEDUP_REMOVED lines=18> */
.L_x_1991:
[----:B------:R-:W-:Y:S05]  /*6cf0*/  BSYNC B2 ;  /* 0x0000000000027941 */ /* 0x000fea0003800000 */
.L_x_1990:
        /* <DEDUP_REMOVED lines=15> */
.L_x_1989:
[----:B------:R-:W-:Y:S05]  /*6df0*/  BSYNC B1 ;  /* 0x0000000000017941 */ /* 0x000fea0003800000 */
.L_x_1988:
        /* <DEDUP_REMOVED lines=18> */
.L_x_1995:
[----:B------:R-:W-:Y:S05]  /*6f20*/  BSYNC B2 ;  /* 0x0000000000027941 */ /* 0x000fea0003800000 */
.L_x_1994:
        /* <DEDUP_REMOVED lines=15> */
.L_x_1993:
[----:B------:R-:W-:Y:S05]  /*7020*/  BSYNC B1 ;  /* 0x0000000000017941 */ /* 0x000fea0003800000 */
.L_x_1992:
        /* <DEDUP_REMOVED lines=18> */
.L_x_1999:
[----:B------:R-:W-:Y:S05]  /*7150*/  BSYNC B2 ;  /* 0x0000000000027941 */ /* 0x000fea0003800000 */
.L_x_1998:
        /* <DEDUP_REMOVED lines=15> */
.L_x_1997:
[----:B------:R-:W-:Y:S05]  /*7250*/  BSYNC B1 ;  /* 0x0000000000017941 */ /* 0x000fea0003800000 */
.L_x_1996:
        /* <DEDUP_REMOVED lines=18> */
.L_x_2003:
[----:B------:R-:W-:Y:S05]  /*7380*/  BSYNC B2 ;  /* 0x0000000000027941 */ /* 0x000fea0003800000 */
.L_x_2002:
        /* <DEDUP_REMOVED lines=15> */
.L_x_2001:
[----:B------:R-:W-:Y:S05]  /*7480*/  BSYNC B1 ;  /* 0x0000000000017941 */ /* 0x000fea0003800000 */
.L_x_2000:
        /* <DEDUP_REMOVED lines=18> */
.L_x_2007:
[----:B------:R-:W-:Y:S05]  /*75b0*/  BSYNC B2 ;  /* 0x0000000000027941 */ /* 0x000fea0003800000 */
.L_x_2006:
        /* <DEDUP_REMOVED lines=15> */
.L_x_2005:
[----:B------:R-:W-:Y:S05]  /*76b0*/  BSYNC B1 ;  /* 0x0000000000017941 */ /* 0x000fea0003800000 */
.L_x_2004:
        /* <DEDUP_REMOVED lines=18> */
.L_x_2011:
[----:B------:R-:W-:Y:S05]  /*77e0*/  BSYNC B2 ;  /* 0x0000000000027941 */ /* 0x000fea0003800000 */
.L_x_2010:
        /* <DEDUP_REMOVED lines=15> */
.L_x_2009:
[----:B------:R-:W-:Y:S05]  /*78e0*/  BSYNC B1 ;  /* 0x0000000000017941 */ /* 0x000fea0003800000 */
.L_x_2008:
        /* <DEDUP_REMOVED lines=18> */
.L_x_2015:
[----:B------:R-:W-:Y:S05]  /*7a10*/  BSYNC B2 ;  /* 0x0000000000027941 */ /* 0x000fea0003800000 */
.L_x_2014:
        /* <DEDUP_REMOVED lines=15> */
.L_x_2013:
[----:B------:R-:W-:Y:S05]  /*7b10*/  BSYNC B1 ;  /* 0x0000000000017941 */ /* 0x000fea0003800000 */
.L_x_2012:
        /* <DEDUP_REMOVED lines=18> */
.L_x_2019:
[----:B------:R-:W-:Y:S05]  /*7c40*/  BSYNC B2 ;  /* 0x0000000000027941 */ /* 0x000fea0003800000 */
.L_x_2018:
        /* <DEDUP_REMOVED lines=15> */
.L_x_2017:
[----:B------:R-:W-:Y:S05]  /*7d40*/  BSYNC B1 ;  /* 0x0000000000017941 */ /* 0x000fea0003800000 */
.L_x_2016:
        /* <DEDUP_REMOVED lines=18> */
.L_x_2023:
[----:B------:R-:W-:Y:S05]  /*7e70*/  BSYNC B2 ;  /* 0x0000000000027941 */ /* 0x000fea0003800000 */
.L_x_2022:
        /* <DEDUP_REMOVED lines=15> */
.L_x_2021:
[----:B------:R-:W-:Y:S05]  /*7f70*/  BSYNC B1 ;  /* 0x0000000000017941 */ /* 0x000fea0003800000 */
.L_x_2020:
        /* <DEDUP_REMOVED lines=18> */
.L_x_2027:
[----:B------:R-:W-:Y:S05]  /*80a0*/  BSYNC B2 ;  /* 0x0000000000027941 */ /* 0x000fea0003800000 */
.L_x_2026:
        /* <DEDUP_REMOVED lines=15> */
.L_x_2025:
[----:B------:R-:W-:Y:S05]  /*81a0*/  BSYNC B1 ;  /* 0x0000000000017941 */ /* 0x000fea0003800000 */
.L_x_2024:
        /* <DEDUP_REMOVED lines=18> */
.L_x_2031:
[----:B------:R-:W-:Y:S05]  /*82d0*/  BSYNC B2 ;  /* 0x0000000000027941 */ /* 0x000fea0003800000 */
.L_x_2030:
        /* <DEDUP_REMOVED lines=15> */
.L_x_2029:
[----:B------:R-:W-:Y:S05]  /*83d0*/  BSYNC B1 ;  /* 0x0000000000017941 */ /* 0x000fea0003800000 */
.L_x_2028:
        /* <DEDUP_REMOVED lines=18> */
.L_x_2035:
[----:B------:R-:W-:Y:S05]  /*8500*/  BSYNC B2 ;  /* 0x0000000000027941 */ /* 0x000fea0003800000 */
.L_x_2034:
        /* <DEDUP_REMOVED lines=15> */
.L_x_2033:
[----:B------:R-:W-:Y:S05]  /*8600*/  BSYNC B1 ;  /* 0x0000000000017941 */ /* 0x000fea0003800000 */
.L_x_2032:
        /* <DEDUP_REMOVED lines=18> */
.L_x_2039:
[----:B------:R-:W-:Y:S05]  /*8730*/  BSYNC B2 ;  /* 0x0000000000027941 */ /* 0x000fea0003800000 */
.L_x_2038:
        /* <DEDUP_REMOVED lines=15> */
.L_x_2037:
[----:B------:R-:W-:Y:S05]  /*8830*/  BSYNC B1 ;  /* 0x0000000000017941 */ /* 0x000fea0003800000 */
.L_x_2036:
        /* <DEDUP_REMOVED lines=18> */
.L_x_2043:
[----:B------:R-:W-:Y:S05]  /*8960*/  BSYNC B2 ;  /* 0x0000000000027941 */ /* 0x000fea0003800000 */
.L_x_2042:
        /* <DEDUP_REMOVED lines=15> */
.L_x_2041:
[----:B------:R-:W-:Y:S05]  /*8a60*/  BSYNC B1 ;  /* 0x0000000000017941 */ /* 0x000fea0003800000 */
.L_x_2040:
        /* <DEDUP_REMOVED lines=18> */
.L_x_2047:
[----:B------:R-:W-:Y:S05]  /*8b90*/  BSYNC B2 ;  /* 0x0000000000027941 */ /* 0x000fea0003800000 */
.L_x_2046:
        /* <DEDUP_REMOVED lines=15> */
.L_x_2045:
[----:B------:R-:W-:Y:S05]  /*8c90*/  BSYNC B1 ;  /* 0x0000000000017941 */ /* 0x000fea0003800000 */
.L_x_2044:
        /* <DEDUP_REMOVED lines=18> */
.L_x_2051:
[----:B------:R-:W-:Y:S05]  /*8dc0*/  BSYNC B2 ;  /* 0x0000000000027941 */ /* 0x000fea0003800000 */
.L_x_2050:
        /* <DEDUP_REMOVED lines=15> */
.L_x_2049:
[----:B------:R-:W-:Y:S05]  /*8ec0*/  BSYNC B1 ;  /* 0x0000000000017941 */ /* 0x000fea0003800000 */
.L_x_2048:
[----:B------:R-:W-:Y:S01]  /*8ed0*/  BSSY B1, `(.L_x_2052) ;  /* 0x0000022000017945 */ /* 0x000fe20003800000 */
[----:B------:R-:W-:Y:S05]  /*8ee0*/  @P1 BRA `(.L_x_2053) ;  /* 0x0000020000001947 */ /* 0x000fea0003800000 */
[----:B------:R-:W-:Y:S01]  /*8ef0*/  IMAD R0, R157, 0x2e, R156 ;  /* 0x0000002e9d007824 */ /* 0x000fe200078e029c */
[----:B------:R-:W-:Y:S01]  /*8f00*/  BSSY B2, `(.L_x_2054) ;  /* 0x000000f000027945 */ /* 0x000fe20003800000 */
[----:B------:R-:W-:Y:S02]  /*8f10*/  ISETP.NE.AND P4, PT, RZ, c[0x0][0x1ec], PT ;  /* 0x00007b00ff007a0c */ /* 0x000fe40003f85270 */
        /* <DEDUP_REMOVED lines=8> */
[----:B01----:R-:W-:-:S04]  /*8fa0*/  IADD3 R127, P3, R151, R0, RZ ;  /* 0x00000000977f7210 */ /* 0x003fc80007f7e0ff */
[----:B------:R-:W-:Y:S02]  /*8fb0*/  LEA.HI.X.SX32 R0, R0, R155, 0x1, P3 ;  /* 0x0000009b00007211 */ /* 0x000fe400018f0eff */
[----:B------:R-:W-:-:S04]  /*8fc0*/  LEA R126, P3, R127, c[0x0][0x198], 0x2 ;  /* 0x000066007f7e7a11 */ /* 0x000fc800078610ff */
[----:B------:R-:W-:-:S05]  /*8fd0*/  LEA.HI.X R127, R127, c[0x0][0x19c], R0, 0x2, P3 ;  /* 0x000067007f7f7a11 */ /* 0x000fca00018f1400 */
[----:B------:R0:W5:Y:S04]  /*8fe0*/  LDG.E R0, [R126.64] ;  /* 0x000000247e007981 */ /* 0x000168000c1e1900 */
.L_x_2055:
[----:B------:R-:W-:Y:S05]  /*8ff0*/  BSYNC B2 ;  /* 0x0000000000027941 */ /* 0x000fea0003800000 */
.L_x_2054:
[----:B------:R-:W-:Y:S05]  /*9000*/  @P4 BRA `(.L_x_2053) ;  /* 0x000000e000004947 */ /* 0x000fea0003800000 */
[----:B------:R-:W-:-:S13]  /*9010*/  ISETP.NE.AND P5, PT, R2, RZ, PT ;  /* 0x000000ff0200720c */ /* 0x000fda0003fa5270 */
[----:B01----:R-:W-:Y:S02]  /*9020*/  @P5 IMAD R126, R26, c[0x0][0x1d8], R23 ;  /* 0x000076001a7e5a24 */ /* 0x003fe400078e0217 */
        /* <DEDUP_REMOVED lines=12> */
.L_x_2053:
[----:B------:R-:W-:Y:S05]  /*90f0*/  BSYNC B1 ;  /* 0x0000000000017941 */ /* 0x000fea0003800000 */
.L_x_2052:
        /* <DEDUP_REMOVED lines=18> */
.L_x_2059:
[----:B------:R-:W-:Y:S05]  /*9220*/  BSYNC B2 ;  /* 0x0000000000027941 */ /* 0x000fea0003800000 */
.L_x_2058:
        /* <DEDUP_REMOVED lines=15> */
.L_x_2057:
[----:B------:R-:W-:Y:S05]  /*9320*/  BSYNC B1 ;  /* 0x0000000000017941 */ /* 0x000fea0003800000 */
.L_x_2056:
        /* <DEDUP_REMOVED lines=18> */
.L_x_2063:
[----:B------:R-:W-:Y:S05]  /*9450*/  BSYNC B2 ;  /* 0x0000000000027941 */ /* 0x000fea0003800000 */
.L_x_2062:
        /* <DEDUP_REMOVED lines=15> */
.L_x_2061:
[----:B------:R-:W-:Y:S05]  /*9550*/  BSYNC B1 ;  /* 0x0000000000017941 */ /* 0x000fea0003800000 */
.L_x_2060:
        /* <DEDUP_REMOVED lines=18> */
.L_x_2067:
[----:B------:R-:W-:Y:S05]  /*9680*/  BSYNC B2 ;  /* 0x0000000000027941 */ /* 0x000fea0003800000 */
.L_x_2066:
        /* <DEDUP_REMOVED lines=15> */
.L_x_2065:
[----:B------:R-:W-:Y:S05]  /*9780*/  BSYNC B1 ;  /* 0x0000000000017941 */ /* 0x000fea0003800000 */
.L_x_2064:
        /* <DEDUP_REMOVED lines=18> */
.L_x_2071:
[----:B------:R-:W-:Y:S05]  /*98b0*/  BSYNC B2 ;  /* 0x0000000000027941 */ /* 0x000fea0003800000 */
.L_x_2070:
        /* <DEDUP_REMOVED lines=15> */
.L_x_2069:
[----:B------:R-:W-:Y:S05]  /*99b0*/  BSYNC B1 ;  /* 0x0000000000017941 */ /* 0x000fea0003800000 */
.L_x_2068:
        /* <DEDUP_REMOVED lines=18> */
.L_x_2075:
[----:B------:R-:W-:Y:S05]  /*9ae0*/  BSYNC B2 ;  /* 0x0000000000027941 */ /* 0x000fea0003800000 */
.L_x_2074:
        /* <DEDUP_REMOVED lines=15> */
.L_x_2073:
[----:B------:R-:W-:Y:S05]  /*9be0*/  BSYNC B1 ;  /* 0x0000000000017941 */ /* 0x000fea0003800000 */
.L_x_2072:
        /* <DEDUP_REMOVED lines=18> */
.L_x_2079:
[----:B------:R-:W-:Y:S05]  /*9d10*/  BSYNC B2 ;  /* 0x0000000000027941 */ /* 0x000fea0003800000 */
.L_x_2078:
        /* <DEDUP_REMOVED lines=15> */
.L_x_2077:
[----:B------:R-:W-:Y:S05]  /*9e10*/  BSYNC B1 ;  /* 0x0000000000017941 */ /* 0x000fea0003800000 */
.L_x_2076:
        /* <DEDUP_REMOVED lines=18> */
.L_x_2083:
[----:B------:R-:W-:Y:S05]  /*9f40*/  BSYNC B2 ;  /* 0x0000000000027941 */ /* 0x000fea0003800000 */
.L_x_2082:
        /* <DEDUP_REMOVED lines=15> */
.L_x_2081:
[----:B------:R-:W-:Y:S05]  /*a040*/  BSYNC B1 ;  /* 0x0000000000017941 */ /* 0x000fea0003800000 */
.L_x_2080:
        /* <DEDUP_REMOVED lines=18> */
.L_x_2087:
[----:B------:R-:W-:Y:S05]  /*a170*/  BSYNC B2 ;  /* 0x0000000000027941 */ /* 0x000fea0003800000 */
.L_x_2086:
        /* <DEDUP_REMOVED lines=15> */
.L_x_2085:
[----:B------:R-:W-:Y:S05]  /*a270*/  BSYNC B1 ;  /* 0x0000000000017941 */ /* 0x000fea0003800000 */
.L_x_2084:
        /* <DEDUP_REMOVED lines=18> */
.L_x_2091:
[----:B------:R-:W-:Y:S05]  /*a3a0*/  BSYNC B2 ;  /* 0x0000000000027941 */ /* 0x000fea0003800000 */
.L_x_2090:
        /* <DEDUP_REMOVED lines=15> */
.L_x_2089:
[----:B------:R-:W-:Y:S05]  /*a4a0*/  BSYNC B1 ;  /* 0x0000000000017941 */ /* 0x000fea0003800000 */
.L_x_2088:
        /* <DEDUP_REMOVED lines=18> */
.L_x_2095:
[----:B------:R-:W-:Y:S05]  /*a5d0*/  BSYNC B2 ;  /* 0x0000000000027941 */ /* 0x000fea0003800000 */
.L_x_2094:
        /* <DEDUP_REMOVED lines=15> */
.L_x_2093:
[----:B------:R-:W-:Y:S05]  /*a6d0*/  BSYNC B1 ;  /* 0x0000000000017941 */ /* 0x000fea0003800000 */
.L_x_2092:
        /* <DEDUP_REMOVED lines=18> */
.L_x_2099:
[----:B------:R-:W-:Y:S05]  /*a800*/  BSYNC B2 ;  /* 0x0000000000027941 */ /* 0x000fea0003800000 */
.L_x_2098:
        /* <DEDUP_REMOVED lines=15> */
.L_x_2097:
[----:B------:R-:W-:Y:S05]  /*a900*/  BSYNC B1 ;  /* 0x0000000000017941 */ /* 0x000fea0003800000 */
.L_x_2096:
        /* <DEDUP_REMOVED lines=18> */
.L_x_2103:
[----:B------:R-:W-:Y:S05]  /*aa30*/  BSYNC B2 ;  /* 0x0000000000027941 */ /* 0x000fea0003800000 */
.L_x_2102:
        /* <DEDUP_REMOVED lines=15> */
.L_x_2101:
[----:B------:R-:W-:Y:S05]  /*ab30*/  BSYNC B1 ;  /* 0x0000000000017941 */ /* 0x000fea0003800000 */
.L_x_2100:
        /* <DEDUP_REMOVED lines=18> */
.L_x_2107:
[----:B------:R-:W-:Y:S05]  /*ac60*/  BSYNC B2 ;  /* 0x0000000000027941 */ /* 0x000fea0003800000 */
.L_x_2106:
        /* <DEDUP_REMOVED lines=15> */
.L_x_2105:
[----:B------:R-:W-:Y:S05]  /*ad60*/  BSYNC B1 ;  /* 0x0000000000017941 */ /* 0x000fea0003800000 */
.L_x_2104:
        /* <DEDUP_REMOVED lines=18> */
.L_x_2111:
[----:B------:R-:W-:Y:S05]  /*ae90*/  BSYNC B2 ;  /* 0x0000000000027941 */ /* 0x000fea0003800000 */
.L_x_2110:
        /* <DEDUP_REMOVED lines=15> */
.L_x_2109:
[----:B------:R-:W-:Y:S05]  /*af90*/  BSYNC B1 ;  /* 0x0000000000017941 */ /* 0x000fea0003800000 */
.L_x_2108:
        /* <DEDUP_REMOVED lines=18> */
.L_x_2115:
[----:B------:R-:W-:Y:S05]  /*b0c0*/  BSYNC B2 ;  /* 0x0000000000027941 */ /* 0x000fea0003800000 */
.L_x_2114:
        /* <DEDUP_REMOVED lines=15> */
.L_x_2113:
[----:B------:R-:W-:Y:S05]  /*b1c0*/  BSYNC B1 ;  /* 0x0000000000017941 */ /* 0x000fea0003800000 */
.L_x_2112:
        /* <DEDUP_REMOVED lines=18> */
.L_x_2119:
[----:B------:R-:W-:Y:S05]  /*b2f0*/  BSYNC B2 ;  /* 0x0000000000027941 */ /* 0x000fea0003800000 */
.L_x_2118:
        /* <DEDUP_REMOVED lines=15> */
.L_x_2117:
[----:B------:R-:W-:Y:S05]  /*b3f0*/  BSYNC B1 ;  /* 0x0000000000017941 */ /* 0x000fea0003800000 */
.L_x_2116:
[----:B------:R-:W-:Y:S01]  /*b400*/  BSSY B1, `(.L_x_2120) ;  /* 0x0000022000017945 */ /* 0x000fe20003800000 */
[----:B------:R-:W-:Y:S01]  /*b410*/  IMAD R156, R157, 0x3f, R156 ;  /* 0x0000003f9d9c7824 */ /* 0x000fe200078e029c */
[----:B------:R-:W-:Y:S05]  /*b420*/  @P1 BRA `(.L_x_2121) ;  /* 0x000001f000001947 */ /* 0x000fea0003800000 */
[----:B------:R-:W-:Y:S01]  /*b430*/  SHF.L.U32 R157, R156, 0x2, RZ ;  /* 0x000000029c9d7819 */ /* 0x000fe200000006ff */
[----:B------:R-:W-:Y:S01]  /*b440*/  BSSY B2, `(.L_x_2122) ;  /* 0x000000e000027945 */ /* 0x000fe20003800000 */
[----:B------:R-:W-:Y:S01]  /*b450*/  ISETP.NE.AND P3, PT, RZ, c[0x0][0x1ec], PT ;  /* 0x00007b00ff007a0c */ /* 0x000fe20003f65270 */
[----:B------:R-:W-:Y:S01]  /*b460*/  IMAD.MOV.U32 R206, RZ, RZ, RZ ;  /* 0x000000ffffce7224 */ /* 0x000fe200078e00ff */
[----:B------:R-:W-:-:S13]  /*b470*/  ISETP.GE.AND P1, PT, R157, R158, PT ;  /* 0x0000009e9d00720c */ /* 0x000fda0003f26270 */
[----:B------:R-:W-:Y:S05]  /*b480*/  @P1 BRA `(.L_x_2123) ;  /* 0x0000009000001947 */ /* 0x000fea0003800000 */
[----:B------:R-:W2:Y:S02]  /*b490*/  LDG.E R124, [R124.64] ;  /* 0x000000247c7c7981 */ /* 0x000ea4000c1e1900 */
[----:B012---:R-:W-:-:S04]  /*b4a0*/  IMAD R126, R124, c[0x0][0x1d8], RZ ;  /* 0x000076007c7e7a24 */ /* 0x007fc800078e02ff */
[----:B------:R-:W-:-:S04]  /*b4b0*/  IMAD R126, R126, 0xe0, RZ ;  /* 0x000000e07e7e7824 */ /* 0x000fc800078e02ff */
[----:B------:R-:W-:-:S05]  /*b4c0*/  IMAD R126, R126, c[0x0][0x1d4], R157 ;  /* 0x000075007e7e7a24 */ /* 0x000fca00078e029d */
[----:B------:R-:W-:-:S04]  /*b4d0*/  IADD3 R127, P2, R151, R126, RZ ;  /* 0x0000007e977f7210 */ /* 0x000fc80007f5e0ff */
[----:B------:R-:W-:Y:S02]  /*b4e0*/  LEA.HI.X.SX32 R156, R126, R155, 0x1, P2 ;  /* 0x0000009b7e9c7211 */ /* 0x000fe400010f0eff */
[----:B------:R-:W-:-:S04]  /*b4f0*/  LEA R126, P2, R127, c[0x0][0x198], 0x2 ;  /* 0x000066007f7e7a11 */ /* 0x000fc800078410ff */
[----:B------:R-:W-:-:S05]  /*b500*/  LEA.HI.X R127, R127, c[0x0][0x19c], R156, 0x2, P2 ;  /* 0x000067007f7f7a11 */ /* 0x000fca00010f149c */
[----:B------:R0:W5:Y:S04]  /*b510*/  LDG.E R206, [R126.64] ;  /* 0x000000247ece7981 */ /* 0x000168000c1e1900 */
.L_x_2123:
[----:B------:R-:W-:Y:S05]  /*b520*/  BSYNC B2 ;  /* 0x0000000000027941 */ /* 0x000fea0003800000 */
.L_x_2122:
[----:B------:R-:W-:Y:S05]  /*b530*/  @P3 BRA `(.L_x_2121) ;  /* 0x000000e000003947 */ /* 0x000fea0003800000 */
[----:B------:R-:W-:-:S13]  /*b540*/  ISETP.NE.AND P4, PT, R2, RZ, PT ;  /* 0x000000ff0200720c */ /* 0x000fda0003f85270 */
[----:B------:R-:W-:Y:S02]  /*b550*/  @P4 IMAD R124, R26, c[0x0][0x1d8], R23 ;  /* 0x000076001a7c4a24 */ /* 0x000fe400078e0217 */
[----:B01----:R-:W-:Y:S02]  /*b560*/  @P4 IMAD.MOV.U32 R127, RZ, RZ, 0x4 ;  /* 0x00000004ff7f4424 */ /* 0x003fe400078e00ff */
        /* <DEDUP_REMOVED lines=11> */
.L_x_2121:
[----:B------:R-:W-:Y:S05]  /*b620*/  BSYNC B1 ;  /* 0x0000000000017941 */ /* 0x000fea0003800000 */
.L_x_2120:
[----:B0----5:R-:W-:Y:S01]  /*b630*/  FMUL.FTZ R124, R7, R160 ;  /* 0x000000a0077c7220 */ /* 0x021fe20000410000 */
[----:B------:R-:W-:-:S03]  /*b640*/  LOP3.LUT P1, RZ, R24, 0x3, RZ, 0xc0, !PT ;  /* 0x0000000318ff7812 */ /* 0x000fc6000782c0ff */
        /* <DEDUP_REMOVED lines=62> */
[----:B------:R-:W-:Y:S01]  /*ba30*/  FFMA.FTZ R237, R80, R206, R125 ;  /* 0x000000ce50ed7223 */ /* 0x000fe2000001007d */
[----:B------:R-:W-:Y:S05]  /*ba40*/  BRA.DIV ~URZ, `(.L_x_2124) ;  /* 0x00002f027f007947 */ /* 0x000fea000b800000 */
[----:B------:R0:W2:Y:S02]  /*ba50*/  SHFL.BFLY PT, R124, R237, 0x2, 0x1f ;  /* 0x0c401f00ed7c7f89 */ /* 0x0000a400000e0000 */
.L_x_2186:
[----:B0-2---:R-:W-:Y:S01]  /*ba60*/  FADD.FTZ R237, R237, R124 ;  /* 0x0000007ceded7221 */ /* 0x005fe20000010000 */
[----:B------:R-:W-:Y:S05]  /*ba70*/  BRA.DIV ~URZ, `(.L_x_2125) ;  /* 0x00002f527f007947 */ /* 0x000fea000b800000 */
[----:B------:R0:W2:Y:S02]  /*ba80*/  SHFL.BFLY PT, R124, R237, 0x1, 0x1f ;  /* 0x0c201f00ed7c7f89 */ /* 0x0000a400000e0000 */
.L_x_2187:
[----:B------:R-:W-:Y:S01]  /*ba90*/  ISETP.GE.OR P1, PT, R152, R17, P1 ;  /* 0x000000119800720c */ /* 0x000fe20000f26670 */
[----:B------:R-:W-:Y:S01]  /*baa0*/  BSSY B1, `(.L_x_2126) ;  /* 0x000001b000017945 */ /* 0x000fe20003800000 */
[----:B--2---:R-:W-:-:S11]  /*bab0*/  FADD.FTZ R156, R237, R124 ;  /* 0x0000007ced9c7221 */ /* 0x004fd60000010000 */
[----:B------:R-:W-:Y:S05]  /*bac0*/  @P1 BRA `(.L_x_2127) ;  /* 0x0000018000001947 */ /* 0x000fea0003800000 */
[----:B------:R-:W-:-:S04]  /*bad0*/  ISETP.NE.U32.AND P1, PT, RZ, c[0x0][0x218], PT ;  /* 0x00008600ff007a0c */ /* 0x000fc80003f25070 */
[----:B------:R-:W-:Y:S02]  /*bae0*/  ISETP.NE.AND.EX P2, PT, RZ, c[0x0][0x21c], PT, P1 ;  /* 0x00008700ff007a0c */ /* 0x000fe40003f45310 */
[----:B------:R-:W-:-:S04]  /*baf0*/  ISETP.NE.U32.AND P1, PT, RZ, c[0x0][0x228], PT ;  /* 0x00008a00ff007a0c */ /* 0x000fc80003f25070 */
[----:B------:R-:W-:-:S07]  /*bb00*/  ISETP.NE.AND.EX P1, PT, RZ, c[0x0][0x22c], PT, P1 ;  /* 0x00008b00ff007a0c */ /* 0x000fce0003f25310 */
[----:B------:R-:W-:Y:S02]  /*bb10*/  @P2 IMAD R124, R23, c[0x0][0x220], R25 ;  /* 0x00008800177c2a24 */ /* 0x000fe400078e0219 */
[----:B-1----:R-:W-:-:S03]  /*bb20*/  @P2 IMAD.MOV.U32 R126, RZ, RZ, 0x4 ;  /* 0x00000004ff7e2424 */ /* 0x002fc600078e00ff */
[----:B------:R-:W-:Y:S02]  /*bb30*/  @P2 IADD3 R125, R124, -0x1, RZ ;  /* 0xffffffff7c7d2810 */ /* 0x000fe40007ffe0ff */
[----:B------:R-:W-:-:S03]  /*bb40*/  @P1 MOV R124, 0x4 ;  /* 0x00000004007c1802 */ /* 0x000fc60000000f00 */
[----:B------:R-:W-:-:S04]  /*bb50*/  @P2 IMAD R125, R125, c[0x0][0x220], R152 ;  /* 0x000088007d7d2a24 */ /* 0x000fc800078e0298 */
[----:B------:R-:W-:-:S04]  /*bb60*/  @P2 IMAD.WIDE R126, R125, R126, c[0x0][0x218] ;  /* 0x000086007d7e2625 */ /* 0x000fc800078e027e */
[----:B------:R-:W-:Y:S02]  /*bb70*/  @P1 IMAD.WIDE R124, R23, R124, c[0x0][0x228] ;  /* 0x00008a00177c1625 */ /* 0x000fe400078e027c */
[----:B------:R-:W2:Y:S04]  /*bb80*/  @P2 LDG.E R127, [R126.64] ;  /* 0x000000247e7f2981 */ /* 0x000ea8000c1e1900 */
[----:B------:R-:W3:Y:S01]  /*bb90*/  @P1 LDG.E R124, [R124.64] ;  /* 0x000000247c7c1981 */ /* 0x000ee2000c1e1900 */
[----:B------:R-:W-:Y:S01]  /*bba0*/  @P1 ISETP.GE.AND P3, PT, R152, R153, PT ;  /* 0x000000999800120c */ /* 0x000fe20003f66270 */
[----:B------:R-:W-:Y:S01]  /*bbb0*/  FMUL.FTZ R156, R156, c[0x0][0x1f0] ;  /* 0x00007c009c9c7a20 */ /* 0x000fe20000410000 */
[C---:B------:R-:W-:Y:S01]  /*bbc0*/  @P1 IADD3 R158, R152.reuse, 0x1, -R25 ;  /* 0x00000001989e1810 */ /* 0x040fe20007ffe819 */
[----:B0-----:R-:W-:Y:S01]  /*bbd0*/  IMAD.IADD R237, R152, 0x1, -R4 ;  /* 0x0000000198ed7824 */ /* 0x001fe200078e0a04 */
[----:B------:R-:W-:-:S05]  /*bbe0*/  @P1 SEL R157, R22, RZ, !P3 ;  /* 0x000000ff169d1207 */ /* 0x000fca0005800000 */
[----:B------:R-:W-:-:S06]  /*bbf0*/  @P1 IMAD.IADD R157, R157, 0x1, R158 ;  /* 0x000000019d9d1824 */ /* 0x000fcc00078e029e */
[----:B------:R-:W3:Y:S01]  /*bc00*/  @P1 I2F R157, R157 ;  /* 0x0000009d009d1306 */ /* 0x000ee20000201400 */
[----:B--2---:R-:W-:-:S04]  /*bc10*/  @P2 FADD.FTZ R156, R156, R127 ;  /* 0x0000007f9c9c2221 */ /* 0x004fc80000010000 */
[----:B---3--:R-:W-:-:S05]  /*bc20*/  @P1 FFMA.FTZ R156, R157, R124, R156 ;  /* 0x0000007c9d9c1223 */ /* 0x008fca000001009c */
[----:B------:R0:W-:Y:S01]  /*bc30*/  STS [R237.X4+0x810], R156 ;  /* 0x0008109ced007388 */ /* 0x0001e20000004800 */
[----:B------:R-:W-:-:S03]  /*bc40*/  @!P0 FMNMX.FTZ R3, R3, R156, !PT ;  /* 0x0000009c03038209 */ /* 0x000fc60007810000 */
.L_x_2127:
[----:B------:R-:W-:Y:S05]  /*bc50*/  BSYNC B1 ;  /* 0x0000000000017941 */ /* 0x000fea0003800000 */
.L_x_2126:
[----:B------:R-:W-:-:S04]  /*bc60*/  IADD3 R152, R152, 0x10, RZ ;  /* 0x0000001098987810 */ /* 0x000fc80007ffe0ff */
[----:B------:R-:W-:-:S13]  /*bc70*/  ISETP.GE.AND P0, PT, R152, R81, PT ;  /* 0x000000519800720c */ /* 0x000fda0003f06270 */
[----:B01----:R-:W-:Y:S01]  /*bc80*/  @P0 CALL.REL.NOINC `(.L_x_1867) ;  /* 0x0000001000000944 */ /* 0x003fe20003c00000 */
[----:B------:R-:W-:Y:S05]  /*bc90*/  BRA `(.L_x_2128) ;  /* 0xffff6b5000007947 */ /* 0x000fea000383ffff */
.L_x_1867:
[----:B------:R-:W-:Y:S05]  /*bca0*/  BSYNC B0 ;  /* 0x0000000000007941 */ /* 0x000fea0003800000 */
.L_x_1866:
[----:B------:R-:W-:Y:S01]  /*bcb0*/  SHF.R.S32.HI R7, RZ, 0x1f, R24 ;  /* 0x0000001fff077819 */ /* 0x000fe20000011418 */
[----:B------:R-:W-:Y:S05]  /*bcc0*/  BRA.DIV ~URZ, `(.L_x_2129) ;  /* 0x00002d827f007947 */ /* 0x000fea000b800000 */
[----:B------:R1:W2:Y:S02]  /*bcd0*/  SHFL.BFLY PT, R0, R3, 0x10, 0x1f ;  /* 0x0e001f0003007f89 */ /* 0x0002a400000e0000 */
.L_x_2188:
[----:B--2---:R-:W-:Y:S01]  /*bce0*/  FMNMX.FTZ R5, R0, R3, !PT ;  /* 0x0000000300057209 */ /* 0x004fe20007810000 */
[----:B------:R-:W-:Y:S05]  /*bcf0*/  BRA.DIV ~URZ, `(.L_x_2130) ;  /* 0x00002dd27f007947 */ /* 0x000fea000b800000 */
[----:B------:R-:W2:Y:S02]  /*bd00*/  SHFL.BFLY PT, R0, R5, 0x8, 0x1f ;  /* 0x0d001f0005007f89 */ /* 0x000ea400000e0000 */
[----:B--2---:R-:W-:-:S05]  /*bd10*/  FMNMX.FTZ R0, R5, R0, !PT ;  /* 0x0000000005007209 */ /* 0x004fca0007810000 */
[----:B-1----:R1:W2:Y:S02]  /*bd20*/  SHFL.BFLY PT, R3, R0, 0x4, 0x1f ;  /* 0x0c801f0000037f89 */ /* 0x0022a400000e0000 */
.L_x_2189:
[----:B------:R-:W-:Y:S01]  /*bd30*/  LEA.HI R5, R7, R24, RZ, 0x5 ;  /* 0x0000001807057211 */ /* 0x000fe200078f28ff */
[----:B------:R-:W-:Y:S01]  /*bd40*/  WARPSYNC 0xffffffff ;  /* 0xffffffff00007948 */ /* 0x000fe20003800000 */
[----:B-12---:R-:W-:Y:S02]  /*bd50*/  FMNMX.FTZ R0, R3, R0, !PT ;  /* 0x0000000003007209 */ /* 0x006fe40007810000 */
[----:B------:R-:W-:-:S05]  /*bd60*/  LOP3.LUT R7, R5, 0xffffffe0, RZ, 0xc0, !PT ;  /* 0xffffffe005077812 */ /* 0x000fca00078ec0ff */
[----:B------:R-:W-:-:S05]  /*bd70*/  IMAD.IADD R7, R24, 0x1, -R7 ;  /* 0x0000000118077824 */ /* 0x000fca00078e0a07 */
[----:B------:R-:W-:-:S13]  /*bd80*/  ISETP.NE.AND P0, PT, R7, RZ, PT ;  /* 0x000000ff0700720c */ /* 0x000fda0003f05270 */
[----:B------:R-:W-:-:S05]  /*bd90*/  @!P0 SHF.R.S32.HI R5, RZ, 0x5, R5 ;  /* 0x00000005ff058819 */ /* 0x000fca0000011405 */
[----:B------:R1:W-:Y:S02]  /*bda0*/  @!P0 STS [R5.X4], R0 ;  /* 0x0000000005008388 */ /* 0x0003e40000004800 */
[----:B------:R-:W-:Y:S01]  /*bdb0*/  BAR.SYNC.DEFER_BLOCKING 0x0 ;  /* 0x0000000000007b1d */ /* 0x000fe20000010000 */
[----:B------:R-:W-:Y:S01]  /*bdc0*/  ISETP.GT.AND P0, PT, R7, 0x1, PT ;  /* 0x000000010700780c */ /* 0x000fe20003f04270 */
[----:B-1----:R-:W-:Y:S01]  /*bdd0*/  IMAD.IADD R5, R24, 0x1, R4 ;  /* 0x0000000118057824 */ /* 0x002fe200078e0204 */
[----:B------:R-:W-:Y:S01]  /*bde0*/  MOV R0, 0xff7fffff ;  /* 0xff7fffff00007802 */ /* 0x000fe20000000f00 */
[----:B------:R-:W-:Y:S02]  /*bdf0*/  IMAD.MOV.U32 R8, RZ, RZ, RZ ;  /* 0x000000ffff087224 */ /* 0x000fe400078e00ff */
[----:B------:R-:W-:Y:S01]  /*be00*/  BSSY B0, `(.L_x_2131) ;  /* 0x0000075000007945 */ /* 0x000fe20003800000 */
[----:B------:R-:W-:-:S07]  /*be10*/  ISETP.GE.AND P1, PT, R5, R25, PT ;  /* 0x000000190500720c */ /* 0x000fce0003f26270 */
[----:B------:R-:W1:Y:S04]  /*be20*/  @!P0 LDS R0, [R7.X4] ;  /* 0x0000000007008984 */ /* 0x000e680000004800 */
[----:B-1----:R-:W1:Y:S02]  /*be30*/  SHFL.BFLY PT, R3, R0, 0x1, 0x1f ;  /* 0x0c201f0000037f89 */ /* 0x002e6400000e0000 */
[----:B-1----:R-:W-:-:S05]  /*be40*/  FMNMX.FTZ R3, R3, R0, !PT ;  /* 0x0000000003037209 */ /* 0x002fca0007810000 */
[----:B------:R1:W2:Y:S01]  /*be50*/  SHFL.IDX PT, R13, R3, RZ, 0x1f ;  /* 0x00001fff030d7589 */ /* 0x0002a200000e0000 */
[----:B------:R-:W-:Y:S05]  /*be60*/  @P1 BRA `(.L_x_2132) ;  /* 0x000006e000001947 */ /* 0x000fea0003800000 */
[----:B------:R-:W-:Y:S01]  /*be70*/  LOP3.LUT R0, RZ, R4, RZ, 0x33, !PT ;  /* 0x00000004ff007212 */ /* 0x000fe200078e33ff */
[----:B------:R-:W-:Y:S01]  /*be80*/  BSSY B1, `(.L_x_2133) ;  /* 0x0000026000017945 */ /* 0x000fe20003800000 */
[----:B------:R-:W-:Y:S01]  /*be90*/  IMAD.MOV.U32 R8, RZ, RZ, RZ ;  /* 0x000000ffff087224 */ /* 0x000fe200078e00ff */
[----:B------:R-:W-:Y:S02]  /*bea0*/  MOV R10, R5 ;  /* 0x00000005000a7202 */ /* 0x000fe40000000f00 */
[----:B------:R-:W-:-:S04]  /*beb0*/  IADD3 R0, -R24, R25, R0 ;  /* 0x0000001918007210 */ /* 0x000fc80007ffe100 */
[----:B-1----:R-:W-:-:S04]  /*bec0*/  LEA.HI R3, R0, 0x1, RZ, 0x1a ;  /* 0x0000000100037811 */ /* 0x002fc800078fd0ff */
[----:B------:R-:W-:-:S13]  /*bed0*/  LOP3.LUT P0, R3, R3, 0x3, RZ, 0xc0, !PT ;  /* 0x0000000303037812 */ /* 0x000fda000780c0ff */
[----:B------:R-:W-:Y:S05]  /*bee0*/  @!P0 BRA `(.L_x_2134) ;  /* 0x000001f000008947 */ /* 0x000fea0003800000 */
[----:B------:R-:W-:Y:S01]  /*bef0*/  IMAD R12, R28, c[0x0][0x1d4], RZ ;  /* 0x000075001c0c7a24 */ /* 0x000fe200078e02ff */
[----:B------:R-:W-:Y:S01]  /*bf00*/  ISETP.NE.U32.AND P0, PT, RZ, c[0x0][0x200], PT ;  /* 0x00008000ff007a0c */ /* 0x000fe20003f05070 */
[----:B------:R-:W-:Y:S01]  /*bf10*/  IMAD.MOV.U32 R8, RZ, RZ, RZ ;  /* 0x000000ffff087224 */ /* 0x000fe200078e00ff */
[--C-:B------:R-:W-:Y:S01]  /*bf20*/  SHF.R.S32.HI R6, RZ, 0x1f, R5.reuse ;  /* 0x0000001fff067819 */ /* 0x100fe20000011405 */
[--C-:B------:R-:W-:Y:S01]  /*bf30*/  IMAD.MOV.U32 R10, RZ, RZ, R5.reuse ;  /* 0x000000ffff0a7224 */ /* 0x100fe200078e0005 */
[----:B------:R-:W-:Y:S02]  /*bf40*/  SHF.R.S32.HI R7, RZ, 0x1f, R12 ;  /* 0x0000001fff077819 */ /* 0x000fe4000001140c */
[----:B------:R-:W-:Y:S02]  /*bf50*/  IADD3 R12, P2, P3, R12, c[0x0][0x200], R5 ;  /* 0x000080000c0c7a10 */ /* 0x000fe40007b5e005 */
[----:B------:R-:W-:Y:S02]  /*bf60*/  ISETP.NE.AND.EX P0, PT, RZ, c[0x0][0x204], PT, P0 ;  /* 0x00008100ff007a0c */ /* 0x000fe40003f05300 */
[----:B------:R-:W-:-:S02]  /*bf70*/  IADD3.X R7, R7, c[0x0][0x204], R6, P2, P3 ;  /* 0x0000810007077a10 */ /* 0x000fc400017e6406 */
[----:B------:R-:W-:-:S08]  /*bf80*/  IADD3 R9, R18, 0x810, RZ ;  /* 0x0000081012097810 */ /* 0x000fd00007ffe0ff */
.L_x_2138:
[----:B------:R-:W-:Y:S01]  /*bf90*/  BSSY B2, `(.L_x_2135) ;  /* 0x000000b000027945 */ /* 0x000fe20003800000 */
[----:B-1----:R-:W-:Y:S05]  /*bfa0*/  @!P0 BRA `(.L_x_2136) ;  /* 0x0000005000008947 */ /* 0x002fea0003800000 */
[----:B------:R-:W-:-:S06]  /*bfb0*/  IMAD.MOV.U32 R6, RZ, RZ, R12 ;  /* 0x000000ffff067224 */ /* 0x000fcc00078e000c */
[----:B------:R-:W3:Y:S01]  /*bfc0*/  LDG.E.U8 R6, [R6.64] ;  /* 0x0000002406067981 */ /* 0x000ee2000c1e1100 */
[----:B------:R-:W-:Y:S01]  /*bfd0*/  HFMA2.MMA R11, -RZ, RZ, 0, 0 ;  /* 0x00000000ff0b7435 */ /* 0x000fe200000001ff */
[----:B---3--:R-:W-:-:S13]  /*bfe0*/  ISETP.NE.AND P2, PT, R6, RZ, PT ;  /* 0x000000ff0600720c */ /* 0x008fda0003f45270 */
[----:B------:R-:W-:Y:S05]  /*bff0*/  @P2 BRA `(.L_x_2137) ;  /* 0x0000004000002947 */ /* 0x000fea0003800000 */
.L_x_2136:
[----:B------:R-:W1:Y:S02]  /*c000*/  LDS R6, [R9] ;  /* 0x0000000009067984 */ /* 0x000e640000000800 */
[----:B-12---:R-:W-:-:S04]  /*c010*/  FADD.FTZ R6, -R13, R6 ;  /* 0x000000060d067221 */ /* 0x006fc80000010100 */
[----:B------:R-:W-:-:S04]  /*c020*/  FMUL.FTZ R6, R6, 1.4426950216293334961 ;  /* 0x3fb8aa3b06067820 */ /* 0x000fc80000410000 */
[----:B------:R1:W2:Y:S03]  /*c030*/  MUFU.EX2 R11, R6 ;  /* 0x00000006000b7308 */ /* 0x0002a60000000800 */
.L_x_2137:
[----:B------:R-:W-:Y:S05]  /*c040*/  BSYNC B2 ;  /* 0x0000000000027941 */ /* 0x000fea0003800000 */
.L_x_2135:
[----:B------:R-:W-:Y:S01]  /*c050*/  IADD3 R3, R3, -0x1, RZ ;  /* 0xffffffff03037810 */ /* 0x000fe20007ffe0ff */
[----:B--2---:R2:W-:Y:S01]  /*c060*/  STS [R9], R11 ;  /* 0x0000000b09007388 */ /* 0x0045e20000000800 */
[----:B------:R-:W-:Y:S01]  /*c070*/  IADD3 R12, P3, R12, 0x40, RZ ;  /* 0x000000400c0c7810 */ /* 0x000fe20007f7e0ff */
[----:B------:R-:W-:Y:S01]  /*c080*/  FADD.FTZ R8, R11, R8 ;  /* 0x000000080b087221 */ /* 0x000fe20000010000 */
[----:B------:R-:W-:Y:S02]  /*c090*/  ISETP.NE.AND P2, PT, R3, RZ, PT ;  /* 0x000000ff0300720c */ /* 0x000fe40003f45270 */
[----:B------:R-:W-:Y:S01]  /*c0a0*/  IADD3 R10, R10, 0x40, RZ ;  /* 0x000000400a0a7810 */ /* 0x000fe20007ffe0ff */
[----:B------:R-:W-:Y:S01]  /*c0b0*/  IMAD.X R7, RZ, RZ, R7, P3 ;  /* 0x000000ffff077224 */ /* 0x000fe200018e0607 */
[----:B--2---:R-:W-:-:S09]  /*c0c0*/  IADD3 R9, R9, 0x100, RZ ;  /* 0x0000010009097810 */ /* 0x004fd20007ffe0ff */
[----:B------:R-:W-:Y:S05]  /*c0d0*/  @P2 BRA `(.L_x_2138) ;  /* 0xfffffeb000002947 */ /* 0x000fea000383ffff */
.L_x_2134:
[----:B------:R-:W-:Y:S05]  /*c0e0*/  BSYNC B1 ;  /* 0x0000000000017941 */ /* 0x000fea0003800000 */
.L_x_2133:
[----:B------:R-:W-:-:S13]  /*c0f0*/  ISETP.GE.U32.AND P0, PT, R0, 0xc0, PT ;  /* 0x000000c00000780c */ /* 0x000fda0003f06070 */
[----:B------:R-:W-:Y:S05]  /*c100*/  @!P0 BRA `(.L_x_2132) ;  /* 0x0000044000008947 */ /* 0x000fea0003800000 */
[----:B------:R-:W-:Y:S01]  /*c110*/  LEA R3, R10, 0x200, 0x2 ;  /* 0x000002000a037811 */ /* 0x000fe200078e10ff */
[----:B------:R-:W-:Y:S01]  /*c120*/  IMAD R7, R28, c[0x0][0x1d4], RZ ;  /* 0x000075001c077a24 */ /* 0x000fe200078e02ff */
[----:B------:R-:W-:Y:S02]  /*c130*/  ISETP.NE.U32.AND P0, PT, RZ, c[0x0][0x200], PT ;  /* 0x00008000ff007a0c */ /* 0x000fe40003f05070 */
[----:B------:R-:W-:Y:S01]  /*c140*/  SHF.R.S32.HI R0, RZ, 0x1f, R10 ;  /* 0x0000001fff007819 */ /* 0x000fe2000001140a */
[----:B------:R-:W-:Y:S01]  /*c150*/  IMAD R3, R4, -0x4, R3 ;  /* 0xfffffffc04037824 */ /* 0x000fe200078e0203 */
[--C-:B------:R-:W-:Y:S02]  /*c160*/  SHF.R.S32.HI R9, RZ, 0x1f, R7.reuse ;  /* 0x0000001fff097819 */ /* 0x100fe40000011407 */
[----:B-1----:R-:W-:Y:S02]  /*c170*/  IADD3 R6, P2, P3, R10, c[0x0][0x200], R7 ;  /* 0x000080000a067a10 */ /* 0x002fe40007b5e007 */
[----:B------:R-:W-:-:S02]  /*c180*/  ISETP.NE.AND.EX P0, PT, RZ, c[0x0][0x204], PT, P0 ;  /* 0x00008100ff007a0c */ /* 0x000fc40003f05300 */
[----:B------:R-:W-:Y:S02]  /*c190*/  IADD3.X R7, R0, c[0x0][0x204], R9, P2, P3 ;  /* 0x0000810000077a10 */ /* 0x000fe400017e6409 */
[----:B------:R-:W-:-:S08]  /*c1a0*/  IADD3 R3, R3, 0x810, RZ ;  /* 0x0000081003037810 */ /* 0x000fd00007ffe0ff */
.L_x_2151:
[----:B------:R-:W-:Y:S01]  /*c1b0*/  BSSY B1, `(.L_x_2139) ;  /* 0x000000a000017945 */ /* 0x000fe20003800000 */
[----:B------:R-:W-:Y:S05]  /*c1c0*/  @!P0 BRA `(.L_x_2140) ;  /* 0x0000004000008947 */ /* 0x000fea0003800000 */
[----:B------:R-:W3:Y:S02]  /*c1d0*/  LDG.E.U8 R0, [R6.64] ;  /* 0x0000002406007981 */ /* 0x000ee4000c1e1100 */
[----:B---3--:R-:W-:-:S13]  /*c1e0*/  ISETP.NE.AND P2, PT, R0, RZ, PT ;  /* 0x000000ff0000720c */ /* 0x008fda0003f45270 */
[----:B------:R-:W-:Y:S01]  /*c1f0*/  @P2 IMAD.MOV.U32 R0, RZ, RZ, RZ ;  /* 0x000000ffff002224 */ /* 0x000fe200078e00ff */
[----:B------:R-:W-:Y:S05]  /*c200*/  @P2 BRA `(.L_x_2141) ;  /* 0x0000004000002947 */ /* 0x000fea0003800000 */
.L_x_2140:
[----:B------:R-:W1:Y:S02]  /*c210*/  LDS R0, [R3+-0x200] ;  /* 0xfffe000003007984 */ /* 0x000e640000000800 */
[----:B-12---:R-:W-:-:S04]  /*c220*/  FADD.FTZ R0, -R13, R0 ;  /* 0x000000000d007221 */ /* 0x006fc80000010100 */
[----:B------:R-:W-:-:S06]  /*c230*/  FMUL.FTZ R0, R0, 1.4426950216293334961 ;  /* 0x3fb8aa3b00007820 */ /* 0x000fcc0000410000 */
[----:B------:R-:W1:Y:S02]  /*c240*/  MUFU.EX2 R0, R0 ;  /* 0x0000000000007308 */ /* 0x000e640000000800 */
.L_x_2141:
[----:B------:R-:W-:Y:S05]  /*c250*/  BSYNC B1 ;  /* 0x0000000000017941 */ /* 0x000fea0003800000 */
.L_x_2139:
[----:B-1----:R1:W-:Y:S01]  /*c260*/  STS [R3+-0x200], R0 ;  /* 0xfffe000003007388 */ /* 0x0023e20000000800 */
[----:B------:R-:W-:Y:S01]  /*c270*/  BSSY B1, `(.L_x_2142) ;  /* 0x000000b000017945 */ /* 0x000fe20003800000 */
[----:B------:R-:W-:Y:S01]  /*c280*/  FADD.FTZ R9, R0, R8 ;  /* 0x0000000800097221 */ /* 0x000fe20000010000 */
[----:B------:R-:W-:Y:S05]  /*c290*/  @!P0 BRA `(.L_x_2143) ;  /* 0x0000004000008947 */ /* 0x000fea0003800000 */
[----:B-1----:R-:W3:Y:S02]  /*c2a0*/  LDG.E.U8 R0, [R6.64+0x40] ;  /* 0x0000402406007981 */ /* 0x002ee4000c1e1100 */
[----:B---3--:R-:W-:-:S13]  /*c2b0*/  ISETP.NE.AND P2, PT, R0, RZ, PT ;  /* 0x000000ff0000720c */ /* 0x008fda0003f45270 */
[----:B------:R-:W-:Y:S01]  /*c2c0*/  @P2 IMAD.MOV.U32 R0, RZ, RZ, RZ ;  /* 0x000000ffff002224 */ /* 0x000fe200078e00ff */
[----:B------:R-:W-:Y:S05]  /*c2d0*/  @P2 BRA `(.L_x_2144) ;  /* 0x0000004000002947 */ /* 0x000fea0003800000 */
.L_x_2143:
[----:B-1----:R-:W1:Y:S02]  /*c2e0*/  LDS R0, [R3+-0x100] ;  /* 0xffff000003007984 */ /* 0x002e640000000800 */
[----:B-12---:R-:W-:-:S04]  /*c2f0*/  FADD.FTZ R0, -R13, R0 ;  /* 0x000000000d007221 */ /* 0x006fc80000010100 */
[----:B------:R-:W-:-:S06]  /*c300*/  FMUL.FTZ R0, R0, 1.4426950216293334961 ;  /* 0x3fb8aa3b00007820 */ /* 0x000fcc0000410000 */
[----:B------:R-:W1:Y:S02]  /*c310*/  MUFU.EX2 R0, R0 ;  /* 0x0000000000007308 */ /* 0x000e640000000800 */
.L_x_2144:
[----:B------:R-:W-:Y:S05]  /*c320*/  BSYNC B1 ;  /* 0x0000000000017941 */ /* 0x000fea0003800000 */
.L_x_2142:
[----:B-1----:R1:W-:Y:S01]  /*c330*/  STS [R3+-0x100], R0 ;  /* 0xffff000003007388 */ /* 0x0023e20000000800 */
[----:B------:R-:W-:Y:S01]  /*c340*/  BSSY B1, `(.L_x_2145) ;  /* 0x000000b000017945 */ /* 0x000fe20003800000 */
[----:B------:R-:W-:Y:S01]  /*c350*/  FADD.FTZ R9, R9, R0 ;  /* 0x0000000009097221 */ /* 0x000fe20000010000 */
[----:B------:R-:W-:Y:S05]  /*c360*/  @!P0 BRA `(.L_x_2146) ;  /* 0x0000004000008947 */ /* 0x000fea0003800000 */
[----:B-1----:R-:W3:Y:S02]  /*c370*/  LDG.E.U8 R0, [R6.64+0x80] ;  /* 0x0000802406007981 */ /* 0x002ee4000c1e1100 */
[----:B---3--:R-:W-:Y:S02]  /*c380*/  ISETP.NE.AND P2, PT, R0, RZ, PT ;  /* 0x000000ff0000720c */ /* 0x008fe40003f45270 */
[----:B------:R-:W-:-:S11]  /*c390*/  MOV R0, RZ ;  /* 0x000000ff00007202 */ /* 0x000fd60000000f00 */
[----:B------:R-:W-:Y:S05]  /*c3a0*/  @P2 BRA `(.L_x_2147) ;  /* 0x0000004000002947 */ /* 0x000fea0003800000 */
.L_x_2146:
[----:B-1----:R-:W1:Y:S02]  /*c3b0*/  LDS R0, [R3] ;  /* 0x0000000003007984 */ /* 0x002e640000000800 */
[----:B-12---:R-:W-:-:S04]  /*c3c0*/  FADD.FTZ R0, -R13, R0 ;  /* 0x000000000d007221 */ /* 0x006fc80000010100 */
[----:B------:R-:W-:-:S06]  /*c3d0*/  FMUL.FTZ R0, R0, 1.4426950216293334961 ;  /* 0x3fb8aa3b00007820 */ /* 0x000fcc0000410000 */
[----:B------:R-:W1:Y:S02]  /*c3e0*/  MUFU.EX2 R0, R0 ;  /* 0x0000000000007308 */ /* 0x000e640000000800 */
.L_x_2147:
[----:B------:R-:W-:Y:S05]  /*c3f0*/  BSYNC B1 ;  /* 0x0000000000017941 */ /* 0x000fea0003800000 */
.L_x_2145:
[----:B-1----:R1:W-:Y:S01]  /*c400*/  STS [R3], R0 ;  /* 0x0000000003007388 */ /* 0x0023e20000000800 */
[----:B------:R-:W-:Y:S01]  /*c410*/  BSSY B1, `(.L_x_2148) ;  /* 0x000000b000017945 */ /* 0x000fe20003800000 */
[----:B------:R-:W-:Y:S01]  /*c420*/  FADD.FTZ R9, R9, R0 ;  /* 0x0000000009097221 */ /* 0x000fe20000010000 */
[----:B------:R-:W-:Y:S05]  /*c430*/  @!P0 BRA `(.L_x_2149) ;  /* 0x0000004000008947 */ /* 0x000fea0003800000 */
[----:B-1----:R-:W3:Y:S02]  /*c440*/  LDG.E.U8 R0, [R6.64+0xc0] ;  /* 0x0000c02406007981 */ /* 0x002ee4000c1e1100 */
[----:B---3--:R-:W-:-:S13]  /*c450*/  ISETP.NE.AND P2, PT, R0, RZ, PT ;  /* 0x000000ff0000720c */ /* 0x008fda0003f45270 */
[----:B------:R-:W-:Y:S01]  /*c460*/  @P2 IMAD.MOV.U32 R0, RZ, RZ, RZ ;  /* 0x000000ffff002224 */ /* 0x000fe200078e00ff */
[----:B------:R-:W-:Y:S05]  /*c470*/  @P2 BRA `(.L_x_2150) ;  /* 0x0000004000002947 */ /* 0x000fea0003800000 */
.L_x_2149:
[----:B-1----:R-:W1:Y:S02]  /*c480*/  LDS R0, [R3+0x100] ;  /* 0x0001000003007984 */ /* 0x002e640000000800 */
[----:B-12---:R-:W-:-:S04]  /*c490*/  FADD.FTZ R0, -R13, R0 ;  /* 0x000000000d007221 */ /* 0x006fc80000010100 */
[----:B------:R-:W-:-:S06]  /*c4a0*/  FMUL.FTZ R0, R0, 1.4426950216293334961 ;  /* 0x3fb8aa3b00007820 */ /* 0x000fcc0000410000 */
[----:B------:R-:W1:Y:S02]  /*c4b0*/  MUFU.EX2 R0, R0 ;  /* 0x0000000000007308 */ /* 0x000e640000000800 */
.L_x_2150:
[----:B------:R-:W-:Y:S05]  /*c4c0*/  BSYNC B1 ;  /* 0x0000000000017941 */ /* 0x000fea0003800000 */
.L_x_2148:
[----:B------:R-:W-:Y:S01]  /*c4d0*/  IADD3 R10, R10, 0x100, RZ ;  /* 0x000001000a0a7810 */ /* 0x000fe20007ffe0ff */
[----:B-1----:R1:W-:Y:S01]  /*c4e0*/  STS [R3+0x100], R0 ;  /* 0x0001000003007388 */ /* 0x0023e20000000800 */
[----:B------:R-:W-:Y:S01]  /*c4f0*/  IADD3 R6, P3, R6, 0x100, RZ ;  /* 0x0000010006067810 */ /* 0x000fe20007f7e0ff */
[----:B------:R-:W-:Y:S01]  /*c500*/  FADD.FTZ R8, R9, R0 ;  /* 0x0000000009087221 */ /* 0x000fe20000010000 */
[----:B------:R-:W-:-:S03]  /*c510*/  ISETP.GE.AND P2, PT, R10, R25, PT ;  /* 0x000000190a00720c */ /* 0x000fc60003f46270 */
[----:B------:R-:W-:Y:S01]  /*c520*/  IMAD.X R7, RZ, RZ, R7, P3 ;  /* 0x000000ffff077224 */ /* 0x000fe200018e0607 */
[----:B-1----:R-:W-:-:S09]  /*c530*/  IADD3 R3, R3, 0x400, RZ ;  /* 0x0000040003037810 */ /* 0x002fd20007ffe0ff */
[----:B------:R-:W-:Y:S05]  /*c540*/  @!P2 BRA `(.L_x_2151) ;  /* 0xfffffc600000a947 */ /* 0x000fea000383ffff */
.L_x_2132:
[----:B------:R-:W-:Y:S05]  /*c550*/  BSYNC B0 ;  /* 0x0000000000007941 */ /* 0x000fea0003800000 */
.L_x_2131:
[----:B-1----:R-:W1:Y:S01]  /*c560*/  SHFL.BFLY PT, R3, R8, 0x10, 0x1f ;  /* 0x0e001f0008037f89 */ /* 0x002e6200000e0000 */
[C---:B------:R-:W-:Y:S02]  /*c570*/  LOP3.LUT P0, RZ, R24.reuse, 0x1f, RZ, 0xc0, !PT ;  /* 0x0000001f18ff7812 */ /* 0x040fe4000780c0ff */
[----:B------:R-:W-:-:S04]  /*c580*/  LOP3.LUT R10, R24, 0x1f, RZ, 0xc0, !PT ;  /* 0x0000001f180a7812 */ /* 0x000fc800078ec0ff */
[----:B------:R-:W-:-:S13]  /*c590*/  ISETP.GT.U32.AND P2, PT, R10, 0x1, PT ;  /* 0x000000010a00780c */ /* 0x000fda0003f44070 */
[----:B------:R-:W-:Y:S02]  /*c5a0*/  @!P2 IMAD.SHL.U32 R18, R24, 0x4, RZ ;  /* 0x000000041812a824 */ /* 0x000fe400078e00ff */
[----:B-1----:R-:W-:Y:S01]  /*c5b0*/  FADD.FTZ R3, R3, R8 ;  /* 0x0000000803037221 */ /* 0x002fe20000010000 */
[----:B------:R-:W-:-:S04]  /*c5c0*/  @!P0 SHF.R.U32.HI R8, RZ, 0x3, R24 ;  /* 0x00000003ff088819 */ /* 0x000fc80000011618 */
[----:B------:R-:W1:Y:S01]  /*c5d0*/  SHFL.BFLY PT, R0, R3, 0x8, 0x1f ;  /* 0x0d001f0003007f89 */ /* 0x000e6200000e0000 */
[----:B------:R-:W-:Y:S01]  /*c5e0*/  @!P0 LOP3.LUT R8, R8, 0x1ffffffc, RZ, 0xc0, !PT ;  /* 0x1ffffffc08088812 */ /* 0x000fe200078ec0ff */
[----:B-1----:R-:W-:-:S05]  /*c5f0*/  FADD.FTZ R0, R3, R0 ;  /* 0x0000000003007221 */ /* 0x002fca0000010000 */
[----:B------:R-:W1:Y:S02]  /*c600*/  SHFL.BFLY PT, R7, R0, 0x4, 0x1f ;  /* 0x0c801f0000077f89 */ /* 0x000e6400000e0000 */
[----:B-1----:R-:W-:Y:S01]  /*c610*/  FADD.FTZ R7, R0, R7 ;  /* 0x0000000700077221 */ /* 0x002fe20000010000 */
[----:B------:R-:W-:-:S04]  /*c620*/  @!P2 LOP3.LUT R0, R18, 0x7c, RZ, 0xc0, !PT ;  /* 0x0000007c1200a812 */ /* 0x000fc800078ec0ff */
[----:B------:R-:W1:Y:S02]  /*c630*/  SHFL.BFLY PT, R6, R7, 0x2, 0x1f ;  /* 0x0c401f0007067f89 */ /* 0x000e6400000e0000 */
[----:B-1----:R-:W-:-:S05]  /*c640*/  FADD.FTZ R6, R7, R6 ;  /* 0x0000000607067221 */ /* 0x002fca0000010000 */
[----:B------:R-:W1:Y:S02]  /*c650*/  SHFL.BFLY PT, R9, R6, 0x1, 0x1f ;  /* 0x0c201f0006097f89 */ /* 0x000e6400000e0000 */
[----:B-1----:R-:W-:-:S05]  /*c660*/  FADD.FTZ R9, R6, R9 ;  /* 0x0000000906097221 */ /* 0x002fca0000010000 */
[----:B------:R-:W-:Y:S04]  /*c670*/  @!P0 STS [R8+0x8], R9 ;  /* 0x0000080908008388 */ /* 0x000fe80000000800 */
[----:B------:R-:W-:Y:S06]  /*c680*/  BAR.SYNC.DEFER_BLOCKING 0x0 ;  /* 0x0000000000007b1d */ /* 0x000fec0000010000 */
[----:B------:R-:W1:Y:S04]  /*c690*/  @!P2 LDS R9, [R0+0x8] ;  /* 0x000008000009a984 */ /* 0x000e680000000800 */
[----:B-1----:R-:W1:Y:S02]  /*c6a0*/  SHFL.BFLY PT, R6, R9, 0x1, 0x1f ;  /* 0x0c201f0009067f89 */ /* 0x002e6400000e0000 */
[----:B-1----:R-:W-:-:S05]  /*c6b0*/  FADD.FTZ R6, R6, R9 ;  /* 0x0000000906067221 */ /* 0x002fca0000010000 */
[----:B------:R1:W3:Y:S01]  /*c6c0*/  SHFL.IDX PT, R3, R6, RZ, 0x1f ;  /* 0x00001fff06037589 */ /* 0x0002e200000e0000 */
[----:B------:R-:W-:Y:S05]  /*c6d0*/  @P1 BRA.U `(.L_x_2152) ;  /* 0x000004a100001947 */ /* 0x000fea0003800000 */
[----:B--2---:R-:W2:Y:S01]  /*c6e0*/  LDC.U8 R13, c[0x0][0x26c] ;  /* 0x00009b00ff0d7b82 */ /* 0x004ea20000000000 */
[----:B------:R-:W-:Y:S01]  /*c6f0*/  BSSY B0, `(.L_x_2152) ;  /* 0x0000048000007945 */ /* 0x000fe20003800000 */
[----:B-1----:R-:W-:Y:S01]  /*c700*/  CS2R R6, SRZ ;  /* 0x0000000000067805 */ /* 0x002fe2000001ff00 */
[----:B--2---:R-:W-:-:S13]  /*c710*/  ISETP.NE.AND P0, PT, R13, RZ, PT ;  /* 0x000000ff0d00720c */ /* 0x004fda0003f05270 */
[----:B------:R-:W-:-:S05]  /*c720*/  @P0 MOV R0, c[0x0][0x268] ;  /* 0x00009a0000000a02 */ /* 0x000fca0000000f00 */
[----:B------:R-:W-:-:S04]  /*c730*/  @P0 IMAD R19, R19, R0, c[0x0][0x1ec] ;  /* 0x00007b0013130624 */ /* 0x000fc800078e0200 */
[----:B------:R-:W-:-:S04]  /*c740*/  @P0 IMAD R19, R19, c[0x0][0x1d4], RZ ;  /* 0x0000750013130a24 */ /* 0x000fc800078e02ff */
[--C-:B------:R-:W-:Y:S01]  /*c750*/  @P0 IMAD.MOV.U32 R6, RZ, RZ, R19.reuse ;  /* 0x000000ffff060224 */ /* 0x100fe200078e0013 */
[----:B------:R-:W-:Y:S01]  /*c760*/  @P0 SHF.R.S32.HI R7, RZ, 0x1f, R19 ;  /* 0x0000001fff070819 */ /* 0x000fe20000011413 */
[----:B------:R-:W-:Y:S05]  /*c770*/  @P1 BRA `(.L_x_2153) ;  /* 0x000003f000001947 */ /* 0x000fea0003800000 */
[----:B------:R-:W-:Y:S01]  /*c780*/  LOP3.LUT R0, RZ, R4, RZ, 0x33, !PT ;  /* 0x00000004ff007212 */ /* 0x000fe200078e33ff */
[----:B---3--:R-:W-:Y:S01]  /*c790*/  FADD.FTZ R3, R3, 9.9999999747524270788e-07 ;  /* 0x358637bd03037421 */ /* 0x008fe20000010000 */
[----:B------:R-:W-:Y:S02]  /*c7a0*/  BSSY B1, `(.L_x_2154) ;  /* 0x000001a000017945 */ /* 0x000fe40003800000 */
[----:B------:R-:W-:Y:S01]  /*c7b0*/  IADD3 R0, -R24, R25, R0 ;  /* 0x0000001918007210 */ /* 0x000fe20007ffe100 */
[----:B------:R1:W2:Y:S03]  /*c7c0*/  MUFU.RCP R12, R3 ;  /* 0x00000003000c7308 */ /* 0x0002a60000001000 */
[----:B------:R-:W-:-:S02]  /*c7d0*/  LEA.HI R8, R0, 0x1, RZ, 0x1a ;  /* 0x0000000100087811 */ /* 0x000fc400078fd0ff */
[----:B------:R-:W-:Y:S02]  /*c7e0*/  ISETP.GE.U32.AND P1, PT, R0, 0xc0, PT ;  /* 0x000000c00000780c */ /* 0x000fe40003f26070 */
[----:B------:R-:W-:-:S13]  /*c7f0*/  LOP3.LUT P2, R9, R8, 0x3, RZ, 0xc0, !PT ;  /* 0x0000000308097812 */ /* 0x000fda000784c0ff */
[----:B------:R-:W-:Y:S05]  /*c800*/  @!P2 BRA `(.L_x_2155) ;  /* 0x000001300000a947 */ /* 0x000fea0003800000 */
[----:B-12---:R-:W-:Y:S01]  /*c810*/  IADD3 R11, P2, R5, R6, RZ ;  /* 0x00000006050b7210 */ /* 0x006fe20007f5e0ff */
[----:B------:R-:W-:Y:S01]  /*c820*/  IMAD.MOV.U32 R0, RZ, RZ, R9 ;  /* 0x000000ffff007224 */ /* 0x000fe200078e0009 */
[----:B------:R-:W-:Y:S02]  /*c830*/  IADD3 R18, R18, 0x810, RZ ;  /* 0x0000081012127810 */ /* 0x000fe40007ffe0ff */
[----:B------:R-:W-:Y:S02]  /*c840*/  LEA R10, P3, R11, c[0x0][0x260], 0x2 ;  /* 0x000098000b0a7a11 */ /* 0x000fe400078610ff */
[----:B------:R-:W-:-:S04]  /*c850*/  LEA.HI.X.SX32 R8, R5, R7, 0x1, P2 ;  /* 0x0000000705087211 */ /* 0x000fc800010f0eff */
[----:B------:R-:W-:Y:S02]  /*c860*/  LEA.HI.X R11, R11, c[0x0][0x264], R8, 0x2, P3 ;  /* 0x000099000b0b7a11 */ /* 0x000fe400018f1408 */
.L_x_2156:
[----:B------:R-:W1:Y:S01]  /*c870*/  LDS R3, [R18] ;  /* 0x0000000012037984 */ /* 0x000e620000000800 */
[----:B------:R-:W-:Y:S01]  /*c880*/  @P0 IMAD.MOV.U32 R8, RZ, RZ, R10 ;  /* 0x000000ffff080224 */ /* 0x000fe200078e000a */
[----:B------:R-:W-:Y:S02]  /*c890*/  @P0 MOV R9, R11 ;  /* 0x0000000b00090202 */ /* 0x000fe40000000f00 */
[----:B------:R-:W-:Y:S02]  /*c8a0*/  IADD3 R0, R0, -0x1, RZ ;  /* 0xffffffff00007810 */ /* 0x000fe40007ffe0ff */
[----:B------:R-:W-:Y:S02]  /*c8b0*/  IADD3 R10, P2, R10, 0x100, RZ ;  /* 0x000001000a0a7810 */ /* 0x000fe40007f5e0ff */
[----:B------:R-:W-:Y:S02]  /*c8c0*/  ISETP.NE.AND P3, PT, R0, RZ, PT ;  /* 0x000000ff0000720c */ /* 0x000fe40003f65270 */
[----:B------:R-:W-:Y:S01]  /*c8d0*/  IADD3 R5, R5, 0x40, RZ ;  /* 0x0000004005057810 */ /* 0x000fe20007ffe0ff */
[----:B------:R-:W-:-:S02]  /*c8e0*/  IMAD.X R11, RZ, RZ, R11, P2 ;  /* 0x000000ffff0b7224 */ /* 0x000fc400010e060b */
[----:B-1----:R-:W-:-:S05]  /*c8f0*/  FMUL.FTZ R3, R3, R12 ;  /* 0x0000000c03037220 */ /* 0x002fca0000410000 */
[----:B------:R-:W-:Y:S04]  /*c900*/  @P0 STG.E [R8.64], R3 ;  /* 0x0000000308000986 */ /* 0x000fe8000c101924 */
[----:B------:R1:W-:Y:S02]  /*c910*/  STS [R18], R3 ;  /* 0x0000000312007388 */ /* 0x0003e40000000800 */
[----:B-1----:R-:W-:Y:S01]  /*c920*/  IADD3 R18, R18, 0x100, RZ ;  /* 0x0000010012127810 */ /* 0x002fe20007ffe0ff */
[----:B------:R-:W-:Y:S05]  /*c930*/  @P3 BRA `(.L_x_2156) ;  /* 0xffffff3000003947 */ /* 0x000fea000383ffff */
.L_x_2155:
[----:B-12---:R-:W-:Y:S05]  /*c940*/  BSYNC B1 ;  /* 0x0000000000017941 */ /* 0x006fea0003800000 */
.L_x_2154:
[----:B------:R-:W-:Y:S05]  /*c950*/  @!P1 BRA `(.L_x_2153) ;  /* 0x0000021000009947 */ /* 0x000fea0003800000 */
[----:B------:R-:W-:Y:S01]  /*c960*/  IMAD.SHL.U32 R0, R4, 0x4, RZ ;  /* 0x0000000404007824 */ /* 0x000fe200078e00ff */
[----:B------:R-:W-:Y:S02]  /*c970*/  IADD3 R11, P0, R5, R6, RZ ;  /* 0x00000006050b7210 */ /* 0x000fe40007f1e0ff */
[----:B------:R-:W-:Y:S01]  /*c980*/  ISETP.NE.AND P2, PT, R13, RZ, PT ;  /* 0x000000ff0d00720c */ /* 0x000fe20003f45270 */
[----:B------:R-:W-:Y:S01]  /*c990*/  IMAD R0, R5, 0x4, -R0 ;  /* 0x0000000405007824 */ /* 0x000fe200078e0a00 */
[----:B------:R-:W-:-:S02]  /*c9a0*/  LEA R10, P1, R11, c[0x0][0x260], 0x2 ;  /* 0x000098000b0a7a11 */ /* 0x000fc400078210ff */
[----:B------:R-:W-:Y:S02]  /*c9b0*/  LEA.HI.X.SX32 R6, R5, R7, 0x1, P0 ;  /* 0x0000000705067211 */ /* 0x000fe400000f0eff */
[----:B------:R-:W-:Y:S02]  /*c9c0*/  IADD3 R0, R0, 0x810, RZ ;  /* 0x0000081000007810 */ /* 0x000fe40007ffe0ff */
[----:B------:R-:W-:-:S04]  /*c9d0*/  LEA.HI.X R11, R11, c[0x0][0x264], R6, 0x2, P1 ;  /* 0x000099000b0b7a11 */ /* 0x000fc800008f1406 */
.L_x_2157:
[----:B------:R-:W1:Y:S01]  /*c9e0*/  LDS R6, [R0+0x300] ;  /* 0x0003000000067984 */ /* 0x000e620000000800 */
[----:B------:R-:W-:Y:S01]  /*c9f0*/  IMAD.MOV.U32 R7, RZ, RZ, R11 ;  /* 0x000000ffff077224 */ /* 0x000fe200078e000b */
[----:B------:R-:W-:Y:S02]  /*ca00*/  IADD3 R5, R5, 0x100, RZ ;  /* 0x0000010005057810 */ /* 0x000fe40007ffe0ff */
[----:B------:R-:W2:Y:S02]  /*ca10*/  LDS R3, [R0] ;  /* 0x0000000000037984 */ /* 0x000ea40000000800 */
[----:B------:R-:W-:-:S02]  /*ca20*/  ISETP.GE.AND P0, PT, R5, R25, PT ;  /* 0x000000190500720c */ /* 0x000fc40003f06270 */
[----:B------:R-:W3:Y:S04]  /*ca30*/  LDS R8, [R0+0x100] ;  /* 0x0001000000087984 */ /* 0x000ee80000000800 */
[----:B------:R-:W4:Y:S01]  /*ca40*/  LDS R9, [R0+0x200] ;  /* 0x0002000000097984 */ /* 0x000f220000000800 */
[----:B-1----:R-:W-:Y:S01]  /*ca50*/  FMUL.FTZ R19, R6, R12 ;  /* 0x0000000c06137220 */ /* 0x002fe20000410000 */
[----:B------:R-:W-:Y:S01]  /*ca60*/  MOV R6, R10 ;  /* 0x0000000a00067202 */ /* 0x000fe20000000f00 */
[----:B--2---:R-:W-:-:S03]  /*ca70*/  FMUL.FTZ R13, R3, R12 ;  /* 0x0000000c030d7220 */ /* 0x004fc60000410000 */
[----:B------:R-:W-:Y:S01]  /*ca80*/  IADD3 R10, P1, R6, 0x400, RZ ;  /* 0x00000400060a7810 */ /* 0x000fe20007f3e0ff */
[----:B------:R-:W-:Y:S01]  /*ca90*/  @P2 STG.E [R6.64+0x300], R19 ;  /* 0x0003001306002986 */ /* 0x000fe2000c101924 */
[----:B------:R-:W-:Y:S01]  /*caa0*/  IADD3 R3, R0, 0x400, RZ ;  /* 0x0000040000037810 */ /* 0x000fe20007ffe0ff */
[-C--:B0--3--:R-:W-:Y:S02]  /*cab0*/  FMUL.FTZ R15, R8, R12.reuse ;  /* 0x0000000c080f7220 */ /* 0x089fe40000410000 */
[----:B------:R-:W-:Y:S01]  /*cac0*/  @P2 STG.E [R6.64], R13 ;  /* 0x0000000d06002986 */ /* 0x000fe2000c101924 */
[----:B------:R-:W-:Y:S02]  /*cad0*/  IMAD.X R11, RZ, RZ, R7, P1 ;  /* 0x000000ffff0b7224 */ /* 0x000fe400008e0607 */
[----:B----4-:R-:W-:Y:S01]  /*cae0*/  FMUL.FTZ R9, R9, R12 ;  /* 0x0000000c09097220 */ /* 0x010fe20000410000 */
[----:B------:R-:W-:Y:S04]  /*caf0*/  @P2 STG.E [R6.64+0x100], R15 ;  /* 0x0001000f06002986 */ /* 0x000fe8000c101924 */
[----:B------:R-:W-:Y:S04]  /*cb00*/  @P2 STG.E [R6.64+0x200], R9 ;  /* 0x0002000906002986 */ /* 0x000fe8000c101924 */
[----:B------:R-:W-:Y:S04]  /*cb10*/  STS [R0+0x300], R19 ;  /* 0x0003001300007388 */ /* 0x000fe80000000800 */
[----:B------:R-:W-:Y:S04]  /*cb20*/  STS [R0], R13 ;  /* 0x0000000d00007388 */ /* 0x000fe80000000800 */
[----:B------:R-:W-:Y:S04]  /*cb30*/  STS [R0+0x100], R15 ;  /* 0x0001000f00007388 */ /* 0x000fe80000000800 */
[----:B------:R0:W-:Y:S02]  /*cb40*/  STS [R0+0x200], R9 ;  /* 0x0002000900007388 */ /* 0x0001e40000000800 */
[----:B0-----:R-:W-:Y:S01]  /*cb50*/  IMAD.MOV.U32 R0, RZ, RZ, R3 ;  /* 0x000000ffff007224 */ /* 0x001fe200078e0003 */
[----:B------:R-:W-:Y:S05]  /*cb60*/  @!P0 BRA `(.L_x_2157) ;  /* 0xfffffe7000008947 */ /* 0x000fea000383ffff */
.L_x_2153:
[----:B------:R-:W-:Y:S05]  /*cb70*/  BSYNC B0 ;  /* 0x0000000000007941 */ /* 0x000fea0003800000 */
.L_x_2152:
[----:B------:R-:W-:Y:S01]  /*cb80*/  SHF.R.S32.HI R5, RZ, 0x1f, R24 ;  /* 0x0000001fff057819 */ /* 0x000fe20000011418 */
[----:B------:R-:W4:Y:S01]  /*cb90*/  S2R R7, SR_CTAID.X ;  /* 0x0000000000077919 */ /* 0x000f220000002500 */
[----:B------:R-:W-:Y:S01]  /*cba0*/  ISETP.NE.AND P1, PT, RZ, c[0x0][0x1ec], PT ;  /* 0x00007b00ff007a0c */ /* 0x000fe20003f25270 */
[----:B-1----:R-:W-:Y:S01]  /*cbb0*/  IMAD R6, R27, c[0x0][0x1d8], RZ ;  /* 0x000076001b067a24 */ /* 0x002fe200078e02ff */
[-C--:B------:R-:W-:Y:S01]  /*cbc0*/  LEA.HI R5, R5, R24.reuse, RZ, 0x6 ;  /* 0x0000001805057211 */ /* 0x080fe200078f30ff */
[----:B------:R-:W-:Y:S01]  /*cbd0*/  ULDC UR4, c[0x0][0x1d4] ;  /* 0x0000750000047ab9 */ /* 0x000fe20000000800 */
[----:B------:R-:W-:Y:S01]  /*cbe0*/  BSSY B0, `(.L_x_2158) ;  /* 0x000001d000007945 */ /* 0x000fe20003800000 */
[----:B------:R-:W-:Y:S01]  /*cbf0*/  UIMAD UR4, UR4, 0xe0, URZ ;  /* 0x000000e0040478a4 */ /* 0x000fe2000f8e023f */
[----:B---3--:R-:W-:Y:S01]  /*cc00*/  LOP3.LUT R3, R5, 0xffffffc0, RZ, 0xc0, !PT ;  /* 0xffffffc005037812 */ /* 0x008fe200078ec0ff */
[----:B0-----:R-:W-:Y:S01]  /*cc10*/  IMAD.MOV.U32 R15, RZ, RZ, RZ ;  /* 0x000000ffff0f7224 */ /* 0x001fe200078e00ff */
[----:B------:R-:W-:Y:S01]  /*cc20*/  SHF.R.S32.HI R23, RZ, 0x6, R5 ;  /* 0x00000006ff177819 */ /* 0x000fe20000011405 */
[----:B------:R-:W-:Y:S01]  /*cc30*/  CS2R R10, SRZ ;  /* 0x00000000000a7805 */ /* 0x000fe2000001ff00 */
[----:B------:R-:W-:Y:S01]  /*cc40*/  IADD3 R20, -R3, R24, RZ ;  /* 0x0000001803147210 */ /* 0x000fe20007ffe1ff */
[----:B------:R-:W-:Y:S01]  /*cc50*/  CS2R R8, SRZ ;  /* 0x0000000000087805 */ /* 0x000fe2000001ff00 */
[----:B------:R-:W-:-:S02]  /*cc60*/  IADD3 R24, R24, 0x3f, RZ ;  /* 0x0000003f18187810 */ /* 0x000fc40007ffe0ff */
[C---:B------:R-:W-:Y:S01]  /*cc70*/  ISETP.GT.OR P0, PT, R20.reuse, 0x37, P1 ;  /* 0x000000371400780c */ /* 0x040fe20000f04670 */
[----:B------:R-:W-:-:S03]  /*cc80*/  IMAD.SHL.U32 R0, R20, 0x4, RZ ;  /* 0x0000000414007824 */ /* 0x000fc600078e00ff */
[----:B------:R-:W-:Y:S01]  /*cc90*/  ISETP.GT.U32.OR P0, PT, R24, 0x7e, P0 ;  /* 0x0000007e1800780c */ /* 0x000fe20000704470 */
[--C-:B----4-:R-:W-:Y:S02]  /*cca0*/  IMAD R3, R28, c[0x0][0x1d8], R7.reuse ;  /* 0x000076001c037a24 */ /* 0x110fe400078e0207 */
[----:B------:R-:W-:Y:S02]  /*ccb0*/  IMAD R21, R6, c[0x0][0x1d0], R7 ;  /* 0x0000740006157a24 */ /* 0x000fe400078e0207 */
[--C-:B------:R-:W-:Y:S02]  /*ccc0*/  IMAD R6, R3, UR4, R0.reuse ;  /* 0x0000000403067c24 */ /* 0x100fe4000f8e0200 */
        /* <DEDUP_REMOVED lines=9> */
[----:B------:R-:W-:Y:S02]  /*cd60*/  IMAD.MOV.U32 R9, RZ, RZ, 0x4 ;  /* 0x00000004ff097424 */ /* 0x000fe400078e00ff */
[----:B------:R-:W-:-:S04]  /*cd70*/  IMAD R8, R7, 0xe0, R0 ;  /* 0x000000e007087824 */ /* 0x000fc800078e0200 */
[----:B------:R-:W-:-:S06]  /*cd80*/  IMAD.WIDE R8, R8, R9, c[0x0][0x190] ;  /* 0x0000640008087625 */ /* 0x000fcc00078e0209 */
[----:B------:R-:W5:Y:S02]  /*cd90*/  LDG.E.128 R8, [R8.64] ;  /* 0x0000002408087981 */ /* 0x000f64000c1e1d00 */
.L_x_2160:
[----:B-----5:R0:W-:Y:S02]  /*cda0*/  STS.128 [R20.X16+0x410], R8 ;  /* 0x0004100814007388 */ /* 0x0201e4000000cc00 */
.L_x_2159:
[----:B------:R-:W-:Y:S05]  /*cdb0*/  BSYNC B0 ;  /* 0x0000000000007941 */ /* 0x000fea0003800000 */
.L_x_2158:
[----:B------:R-:W-:Y:S01]  /*cdc0*/  BAR.SYNC.DEFER_BLOCKING 0x0 ;  /* 0x0000000000007b1d */ /* 0x000fe20000010000 */
[----:B------:R-:W-:Y:S01]  /*cdd0*/  ISETP.GT.AND P0, PT, R20, 0x37, PT ;  /* 0x000000371400780c */ /* 0x000fe20003f04270 */
[----:B------:R-:W-:Y:S01]  /*cde0*/  HFMA2.MMA R14, -RZ, RZ, 0, 0 ;  /* 0x00000000ff0e7435 */ /* 0x000fe200000001ff */
[----:B--2---:R-:W-:-:S03]  /*cdf0*/  CS2R R12, SRZ ;  /* 0x00000000000c7805 */ /* 0x004fc6000001ff00 */
[----:B------:R-:W-:Y:S08]  /*ce00*/  BSSY B0, `(.L_x_2161) ;  /* 0x0000167000007945 */ /* 0x000ff00003800000 */
[----:B------:R-:W-:Y:S05]  /*ce10*/  @P0 BRA `(.L_x_2162) ;  /* 0x0000165000000947 */ /* 0x000fea0003800000 */
[----:B------:R-:W-:Y:S01]  /*ce20*/  IMAD.IADD R30, R23, 0x1, R4 ;  /* 0x00000001171e7824 */ /* 0x000fe200078e0204 */
[----:B------:R-:W-:Y:S01]  /*ce30*/  IMNMX R27, R17, c[0x0][0x1d4], PT ;  /* 0x00007500111b7a17 */ /* 0x000fe20003800200 */
[----:B------:R-:W-:Y:S01]  /*ce40*/  BSSY B1, `(.L_x_2163) ;  /* 0x000008b000017945 */ /* 0x000fe20003800000 */
[----:B------:R-:W-:Y:S01]  /*ce50*/  CS2R R14, SRZ ;  /* 0x00000000000e7805 */ /* 0x000fe2000001ff00 */
[----:B------:R-:W-:-:S05]  /*ce60*/  IMAD R12, R30, 0xe0, RZ ;  /* 0x000000e01e0c7824 */ /* 0x000fca00078e02ff */
        /* <DEDUP_REMOVED lines=8> */
[----:B------:R-:W-:Y:S01]  /*cef0*/  IMAD.MOV R29, RZ, RZ, -R25 ;  /* 0x000000ffff1d7224 */ /* 0x000fe200078e0a19 */
[----:B------:R-:W-:Y:S01]  /*cf00*/  ULOP3.LUT UR4, URZ, UR4, URZ, 0x33, !UPT ;  /* 0x000000043f047292 */ /* 0x000fe2000f8e333f */
[----:B------:R-:W-:Y:S01]  /*cf10*/  LOP3.LUT R13, RZ, R23, RZ, 0x33, !PT ;  /* 0x00000017ff0d7212 */ /* 0x000fe200078e33ff */
[----:B------:R-:W-:Y:S01]  /*cf20*/  IMAD R15, R26, c[0x0][0x1d8], R7 ;  /* 0x000076001a0f7a24 */ /* 0x000fe200078e0207 */
[----:B------:R-:W-:Y:S01]  /*cf30*/  BSSY B2, `(.L_x_2165) ;  /* 0x000002e000027945 */ /* 0x000fe20003800000 */
[----:B------:R-:W-:Y:S01]  /*cf40*/  IMAD.MOV.U32 R37, RZ, RZ, 0x4 ;  /* 0x00000004ff257424 */ /* 0x000fe200078e00ff */
[----:B------:R-:W-:Y:S01]  /*cf50*/  MOV R40, R30 ;  /* 0x0000001e00287202 */ /* 0x000fe20000000f00 */
[----:B------:R-:W-:Y:S01]  /*cf60*/  IMAD R36, R15, 0xe0, R0 ;  /* 0x000000e00f247824 */ /* 0x000fe200078e0200 */
[----:B------:R-:W-:Y:S01]  /*cf70*/  IMNMX R29, R29, UR4, !PT ;  /* 0x000000041d1d7c17 */ /* 0x000fe2000f800200 */
[----:B------:R-:W-:-:S02]  /*cf80*/  CS2R R14, SRZ ;  /* 0x00000000000e7805 */ /* 0x000fc4000001ff00 */
[----:B------:R-:W-:Y:S01]  /*cf90*/  IMAD.WIDE R36, R36, R37, c[0x0][0x238] ;  /* 0x00008e0024247625 */ /* 0x000fe200078e0225 */
[----:B------:R-:W-:-:S04]  /*cfa0*/  IADD3 R13, -R29, R13, -R4 ;  /* 0x0000000d1d0d7210 */ /* 0x000fc80007ffe904 */
[----:B------:R-:W-:-:S04]  /*cfb0*/  LOP3.LUT R13, R13, 0x1, RZ, 0xc0, !PT ;  /* 0x000000010d0d7812 */ /* 0x000fc800078ec0ff */
[----:B------:R-:W-:Y:S02]  /*cfc0*/  ISETP.NE.U32.AND P0, PT, R13, 0x1, PT ;  /* 0x000000010d00780c */ /* 0x000fe40003f05070 */
[----:B------:R-:W-:-:S11]  /*cfd0*/  CS2R R12, SRZ ;  /* 0x00000000000c7805 */ /* 0x000fd6000001ff00 */
        /* <DEDUP_REMOVED lines=17> */
[----:B------:R-:W-:Y:S05]  /*d0f0*/  @P1 BRA `(.L_x_2167) ;  /* 0x000000c000001947 */ /* 0x000fea0003800000 */
[----:B------:R-:W-:Y:S01]  /*d100*/  ISETP.NE.AND P3, PT, R2, RZ, PT ;  /* 0x000000ff0200720c */ /* 0x000fe20003f65270 */
[----:B-1----:R-:W1:-:S12]  /*d110*/  LDS.128 R12, [R20.X16+0x410] ;  /* 0x00041000140c7984 */ /* 0x002e58000000cc00 */
        /* <DEDUP_REMOVED lines=10> */
.L_x_2167:
[C---:B--2--5:R-:W-:Y:S01]  /*d1c0*/  FFMA.FTZ R12, R31.reuse, R32, RZ ;  /* 0x000000201f0c7223 */ /* 0x064fe200000100ff */
[----:B------:R-:W-:Y:S01]  /*d1d0*/  IADD3 R40, R30, 0x1, RZ ;  /* 0x000000011e287810 */ /* 0x000fe20007ffe0ff */
[C---:B------:R-:W-:Y:S02]  /*d1e0*/  FFMA.FTZ R13, R31.reuse, R33, RZ ;  /* 0x000000211f0d7223 */ /* 0x040fe400000100ff */
[C---:B-1----:R-:W-:Y:S02]  /*d1f0*/  FFMA.FTZ R14, R31.reuse, R34, RZ ;  /* 0x000000221f0e7223 */ /* 0x042fe400000100ff */
[----:B------:R-:W-:Y:S02]  /*d200*/  FFMA.FTZ R15, R31, R35, RZ ;  /* 0x000000231f0f7223 */ /* 0x000fe400000100ff */
.L_x_2166:
[----:B------:R-:W-:Y:S05]  /*d210*/  BSYNC B2 ;  /* 0x0000000000027941 */ /* 0x000fea0003800000 */
.L_x_2165:
[----:B------:R-:W-:-:S04]  /*d220*/  IADD3 R32, -R4, -0x2, -R23 ;  /* 0xfffffffe04207810 */ /* 0x000fc80007ffe917 */
[----:B------:R-:W-:-:S13]  /*d230*/  ISETP.NE.AND P0, PT, R32, R29, PT ;  /* 0x0000001d2000720c */ /* 0x000fda0003f05270 */
[----:B------:R-:W-:Y:S05]  /*d240*/  @!P0 BRA `(.L_x_2164) ;  /* 0x000004a000008947 */ /* 0x000fea0003800000 */
[----:B------:R-:W-:Y:S01]  /*d250*/  IMAD R34, R28, c[0x0][0x1d4], RZ ;  /* 0x000075001c227a24 */ /* 0x000fe200078e02ff */
[C---:B------:R-:W-:Y:S01]  /*d260*/  LEA R31, R40.reuse, 0x4, 0x2 ;  /* 0x00000004281f7811 */ /* 0x040fe200078e10ff */
[----:B------:R-:W-:Y:S01]  /*d270*/  IMAD.MOV.U32 R35, RZ, RZ, c[0x0][0x1d8] ;  /* 0x00007600ff237624 */ /* 0x000fe200078e00ff */
[----:B------:R-:W-:Y:S01]  /*d280*/  SHF.R.S32.HI R29, RZ, 0x1f, R40 ;  /* 0x0000001fff1d7819 */ /* 0x000fe20000011428 */
[----:B------:R-:W-:Y:S01]  /*d290*/  IMAD R42, R40, 0xe0, RZ ;  /* 0x000000e0282a7824 */ /* 0x000fe200078e02ff */
[----:B------:R-:W-:Y:S01]  /*d2a0*/  IADD3 R33, P0, R34, R40, RZ ;  /* 0x0000002822217210 */ /* 0x000fe20007f1e0ff */
[----:B------:R-:W-:-:S03]  /*d2b0*/  IMAD R31, R4, -0x4, R31 ;  /* 0xfffffffc041f7824 */ /* 0x000fc600078e021f */
[----:B------:R-:W-:Y:S01]  /*d2c0*/  LEA.HI.X.SX32 R34, R34, R29, 0x1, P0 ;  /* 0x0000001d22227211 */ /* 0x000fe200000f0eff */
[----:B------:R-:W-:Y:S01]  /*d2d0*/  IMAD R29, R35, c[0x0][0x1d4], RZ ;  /* 0x00007500231d7a24 */ /* 0x000fe200078e02ff */
[----:B------:R-:W-:Y:S02]  /*d2e0*/  LEA R32, P0, R33, c[0x0][0x1a8], 0x2 ;  /* 0x00006a0021207a11 */ /* 0x000fe400078010ff */
[----:B------:R-:W-:Y:S01]  /*d2f0*/  IADD3 R31, R31, 0x810, RZ ;  /* 0x000008101f1f7810 */ /* 0x000fe20007ffe0ff */
[----:B------:R-:W-:Y:S01]  /*d300*/  IMAD R29, R29, 0xe0, RZ ;  /* 0x000000e01d1d7824 */ /* 0x000fe200078e02ff */
[----:B------:R-:W-:-:S05]  /*d310*/  LEA.HI.X R33, R33, c[0x0][0x1ac], R34, 0x2, P0 ;  /* 0x00006b0021217a11 */ /* 0x000fca00000f1422 */
.L_x_2170:
[----:B---3--:R-:W2:Y:S01]  /*d320*/  LDG.E R34, [R32.64] ;  /* 0x0000002420227981 */ /* 0x008ea2000c1e1900 */
[----:B------:R-:W-:Y:S02]  /*d330*/  IADD3 R35, P2, R6, R42, RZ ;  /* 0x0000002a06237210 */ /* 0x000fe40007f5e0ff */
[----:B------:R-:W-:Y:S02]  /*d340*/  ISETP.NE.AND P3, PT, R2, RZ, PT ;  /* 0x000000ff0200720c */ /* 0x000fe40003f65270 */
[----:B------:R-:W-:-:S02]  /*d350*/  LEA.HI.X.SX32 R44, R42, R5, 0x1, P2 ;  /* 0x000000052a2c7211 */ /* 0x000fc400010f0eff */
        /* <DEDUP_REMOVED lines=20> */
.L_x_2168:
[----:B-1----:R-:W3:Y:S04]  /*d4a0*/  LDG.E R34, [R32.64+0x4] ;  /* 0x0000042420227981 */ /* 0x002ee8000c1e1900 */
[----:B------:R-:W1:Y:S01]  /*d4b0*/  LDS R41, [R31+-0x4] ;  /* 0xfffffc001f297984 */ /* 0x000e620000000800 */
[----:B---3--:R-:W-:-:S05]  /*d4c0*/  IMAD R34, R29, R34, R42 ;  /* 0x000000221d227224 */ /* 0x008fca00078e022a */
        /* <DEDUP_REMOVED lines=22> */
.L_x_2169:
[----:B------:R2:W4:Y:S01]  /*d630*/  LDS R15, [R31] ;  /* 0x000000001f0f7984 */ /* 0x0005220000000800 */
[----:B------:R-:W-:Y:S02]  /*d640*/  IADD3 R32, P0, R32, 0x8, RZ ;  /* 0x0000000820207810 */ /* 0x000fe40007f1e0ff */
[----:B------:R-:W-:Y:S02]  /*d650*/  IADD3 R40, R40, 0x2, RZ ;  /* 0x0000000228287810 */ /* 0x000fe40007ffe0ff */
[----:B------:R-:W-:Y:S01]  /*d660*/  IADD3 R42, R42, 0x1c0, RZ ;  /* 0x000001c02a2a7810 */ /* 0x000fe20007ffe0ff */
[----:B------:R-:W-:Y:S01]  /*d670*/  IMAD.X R33, RZ, RZ, R33, P0 ;  /* 0x000000ffff217224 */ /* 0x000fe200000e0621 */
[----:B------:R-:W-:Y:S02]  /*d680*/  ISETP.GE.AND P0, PT, R40, R27, PT ;  /* 0x0000001b2800720c */ /* 0x000fe40003f06270 */
[----:B--2---:R-:W-:Y:S01]  /*d690*/  IADD3 R31, R31, 0x8, RZ ;  /* 0x000000081f1f7810 */ /* 0x004fe20007ffe0ff */
[----:B----4-:R-:W-:-:S02]  /*d6a0*/  FFMA.FTZ R12, R15, R48, R44 ;  /* 0x000000300f0c7223 */ /* 0x010fc4000001002c */
[C---:B------:R-:W-:Y:S02]  /*d6b0*/  FFMA.FTZ R13, R15.reuse, R49, R52 ;  /* 0x000000310f0d7223 */ /* 0x040fe40000010034 */
[C---:B------:R-:W-:Y:S02]  /*d6c0*/  FFMA.FTZ R14, R15.reuse, R50, R46 ;  /* 0x000000320f0e7223 */ /* 0x040fe4000001002e */
[----:B------:R-:W-:-:S04]  /*d6d0*/  FFMA.FTZ R15, R15, R51, R54 ;  /* 0x000000330f0f7223 */ /* 0x000fc80000010036 */
[----:B------:R-:W-:Y:S05]  /*d6e0*/  @!P0 BRA `(.L_x_2170) ;  /* 0xfffffc3000008947 */ /* 0x000fea000383ffff */
.L_x_2164:
[----:B------:R-:W-:Y:S05]  /*d6f0*/  BSYNC B1 ;  /* 0x0000000000017941 */ /* 0x000fea0003800000 */
.L_x_2163:
[----:B------:R-:W-:-:S13]  /*d700*/  ISETP.GE.AND P0, PT, R30, R17, PT ;  /* 0x000000111e00720c */ /* 0x000fda0003f06270 */
[----:B------:R-:W-:Y:S05]  /*d710*/  @P0 BRA `(.L_x_2162) ;  /* 0x00000d5000000947 */ /* 0x000fea0003800000 */
[----:B------:R-:W-:Y:S01]  /*d720*/  LOP3.LUT R27, RZ, R23, RZ, 0x33, !PT ;  /* 0x00000017ff1b7212 */ /* 0x000fe200078e33ff */
[----:B------:R-:W-:Y:S01]  /*d730*/  IMAD R29, R26, c[0x0][0x1d8], R7 ;  /* 0x000076001a1d7a24 */ /* 0x000fe200078e0207 */
[----:B------:R-:W-:Y:S01]  /*d740*/  BSSY B1, `(.L_x_2171) ;  /* 0x0000045000017945 */ /* 0x000fe20003800000 */
[----:B------:R-:W-:Y:S01]  /*d750*/  IMAD.MOV.U32 R32, RZ, RZ, 0x4 ;  /* 0x00000004ff207424 */ /* 0x000fe200078e00ff */
[----:B------:R-:W-:Y:S01]  /*d760*/  IADD3 R27, -R4, R25, R27 ;  /* 0x00000019041b7210 */ /* 0x000fe20007ffe11b */
[----:B------:R-:W-:-:S03]  /*d770*/  IMAD R29, R29, 0xe0, R0 ;  /* 0x000000e01d1d7824 */ /* 0x000fc600078e0200 */
[----:B------:R-:W-:Y:S01]  /*d780*/  LOP3.LUT R27, R27, 0x1, RZ, 0xc0, !PT ;  /* 0x000000011b1b7812 */ /* 0x000fe200078ec0ff */
[----:B------:R-:W-:-:S03]  /*d790*/  IMAD.WIDE R32, R29, R32, c[0x0][0x238] ;  /* 0x00008e001d207625 */ /* 0x000fc600078e0220 */
[----:B------:R-:W-:Y:S02]  /*d7a0*/  ISETP.NE.U32.AND P0, PT, R27, 0x1, PT ;  /* 0x000000011b00780c */ /* 0x000fe40003f05070 */
[----:B------:R-:W-:-:S11]  /*d7b0*/  IADD3 R27, -R23, -0x2, R25 ;  /* 0xfffffffe171b7810 */ /* 0x000fd60007ffe119 */
[----:B------:R-:W-:Y:S05]  /*d7c0*/  @P0 BRA `(.L_x_2172) ;  /* 0x000003c000000947 */ /* 0x000fea0003800000 */
[----:B------:R-:W-:Y:S01]  /*d7d0*/  ISETP.GE.AND P0, PT, R30, c[0x0][0x1d4], PT ;  /* 0x000075001e007a0c */ /* 0x000fe20003f06270 */
[----:B------:R-:W-:-:S12]  /*d7e0*/  BSSY B2, `(.L_x_2173) ;  /* 0x0000039000027945 */ /* 0x000fd80003800000 */
[----:B------:R-:W-:Y:S05]  /*d7f0*/  @!P0 BRA `(.L_x_2174) ;  /* 0x0000037000008947 */ /* 0x000fea0003800000 */
[----:B------:R-:W-:Y:S01]  /*d800*/  IABS R36, c[0x0][0x1d4] ;  /* 0x0000750000247a13 */ /* 0x000fe20000000000 */
[----:B---3--:R-:W-:Y:S01]  /*d810*/  IMAD.MOV.U32 R34, RZ, RZ, RZ ;  /* 0x000000ffff227224 */ /* 0x008fe200078e00ff */
[----:B------:R-:W-:Y:S01]  /*d820*/  IABS R31, R30 ;  /* 0x0000001e001f7213 */ /* 0x000fe20000000000 */
[----:B------:R-:W2:Y:S01]  /*d830*/  LDS R23, [R23.X4+0x810] ;  /* 0x0008100017177984 */ /* 0x000ea20000004800 */
[----:B------:R-:W3:Y:S01]  /*d840*/  I2F.RP R37, R36 ;  /* 0x0000002400257306 */ /* 0x000ee20000209400 */
[----:B------:R-:W-:Y:S02]  /*d850*/  ISETP.GE.AND P1, PT, R30, RZ, PT ;  /* 0x000000ff1e00720c */ /* 0x000fe40003f26270 */
[----:B------:R-:W-:-:S05]  /*d860*/  ISETP.NE.AND P2, PT, RZ, c[0x0][0x1d4], PT ;  /* 0x00007500ff007a0c */ /* 0x000fca0003f45270 */
[----:B---3--:R-:W3:Y:S02]  /*d870*/  MUFU.RCP R37, R37 ;  /* 0x0000002500257308 */ /* 0x008ee40000001000 */
[----:B---3--:R-:W-:-:S06]  /*d880*/  IADD3 R35, R37, 0xffffffe, RZ ;  /* 0x0ffffffe25237810 */ /* 0x008fcc0007ffe0ff */
[----:B------:R-:W3:Y:S02]  /*d890*/  F2I.FTZ.U32.TRUNC.NTZ R35, R35 ;  /* 0x0000002300237305 */ /* 0x000ee4000021f000 */
[----:B---3--:R-:W-:-:S05]  /*d8a0*/  IADD3 R29, RZ, -R35, RZ ;  /* 0x80000023ff1d7210 */ /* 0x008fca0007ffe0ff */
[----:B------:R-:W-:-:S04]  /*d8b0*/  IMAD R29, R29, R36, RZ ;  /* 0x000000241d1d7224 */ /* 0x000fc800078e02ff */
[----:B------:R-:W-:-:S06]  /*d8c0*/  IMAD.HI.U32 R34, R35, R29, R34 ;  /* 0x0000001d23227227 */ /* 0x000fcc00078e0022 */
[----:B------:R-:W-:-:S04]  /*d8d0*/  IMAD.HI.U32 R29, R34, R31, RZ ;  /* 0x0000001f221d7227 */ /* 0x000fc800078e00ff */
[----:B------:R-:W-:-:S04]  /*d8e0*/  IMAD.MOV R34, RZ, RZ, -R29 ;  /* 0x000000ffff227224 */ /* 0x000fc800078e0a1d */
[----:B------:R-:W-:-:S05]  /*d8f0*/  IMAD R29, R36, R34, R31 ;  /* 0x00000022241d7224 */ /* 0x000fca00078e021f */
[----:B------:R-:W-:-:S13]  /*d900*/  ISETP.GT.U32.AND P0, PT, R36, R29, PT ;  /* 0x0000001d2400720c */ /* 0x000fda0003f04070 */
[----:B------:R-:W-:-:S05]  /*d910*/  @!P0 IMAD.IADD R29, R29, 0x1, -R36 ;  /* 0x000000011d1d8824 */ /* 0x000fca00078e0a24 */
[----:B------:R-:W-:-:S13]  /*d920*/  ISETP.GT.U32.AND P0, PT, R36, R29, PT ;  /* 0x0000001d2400720c */ /* 0x000fda0003f04070 */
[----:B------:R-:W-:Y:S01]  /*d930*/  @!P0 IADD3 R29, R29, -R36, RZ ;  /* 0x800000241d1d8210 */ /* 0x000fe20007ffe0ff */
[----:B------:R-:W-:-:S04]  /*d940*/  IMAD R36, R28, c[0x0][0x1d4], RZ ;  /* 0x000075001c247a24 */ /* 0x000fc800078e02ff */
[----:B------:R-:W-:Y:S01]  /*d950*/  @!P1 IMAD.MOV R29, RZ, RZ, -R29 ;  /* 0x000000ffff1d9224 */ /* 0x000fe200078e0a1d */
        /* <DEDUP_REMOVED lines=11> */
[----:B-1----:R-:W-:Y:S02]  /*da10*/  LEA.HI.X.SX32 R38, R36, R22, 0x1, P0 ;  /* 0x0000001624267211 */ /* 0x002fe400000f0eff */
[----:B------:R-:W-:-:S04]  /*da20*/  LEA R36, P0, R29, c[0x0][0x1a0], 0x2 ;  /* 0x000068001d247a11 */ /* 0x000fc800078010ff */
[----:B------:R-:W-:-:S06]  /*da30*/  LEA.HI.X R37, R29, c[0x0][0x1a4], R38, 0x2, P0 ;  /* 0x000069001d257a11 */ /* 0x000fcc00000f1426 */
[----:B------:R-:W5:Y:S01]  /*da40*/  LDG.E.128 R36, [R36.64] ;  /* 0x0000002424247981 */ /* 0x000f62000c1e1d00 */
[----:B------:R-:W-:-:S13]  /*da50*/  ISETP.NE.AND P0, PT, RZ, c[0x0][0x1ec], PT ;  /* 0x00007b00ff007a0c */ /* 0x000fda0003f05270 */
[----:B------:R-:W-:Y:S05]  /*da60*/  @P0 BRA `(.L_x_2175) ;  /* 0x000000c000000947 */ /* 0x000fea0003800000 */
[----:B--2---:R-:W-:Y:S01]  /*da70*/  ISETP.NE.AND P3, PT, R2, RZ, PT ;  /* 0x000000ff0200720c */ /* 0x004fe20003f65270 */
        /* <DEDUP_REMOVED lines=11> */
.L_x_2175:
[C---:B--2--5:R-:W-:Y:S02]  /*db30*/  FFMA.FTZ R12, R23.reuse, R36, R12 ;  /* 0x00000024170c7223 */ /* 0x064fe4000001000c */
[C---:B------:R-:W-:Y:S02]  /*db40*/  FFMA.FTZ R13, R23.reuse, R37, R13 ;  /* 0x00000025170d7223 */ /* 0x040fe4000001000d */
[C---:B------:R-:W-:Y:S02]  /*db50*/  FFMA.FTZ R14, R23.reuse, R38, R14 ;  /* 0x00000026170e7223 */ /* 0x040fe4000001000e */
[----:B------:R-:W-:Y:S02]  /*db60*/  FFMA.FTZ R15, R23, R39, R15 ;  /* 0x00000027170f7223 */ /* 0x000fe4000001000f */
.L_x_2174:
[----:B------:R-:W-:Y:S05]  /*db70*/  BSYNC B2 ;  /* 0x0000000000027941 */ /* 0x000fea0003800000 */
.L_x_2173:
[----:B------:R-:W-:Y:S02]  /*db80*/  IADD3 R30, R30, 0x1, RZ ;  /* 0x000000011e1e7810 */ /* 0x000fe40007ffe0ff */
.L_x_2172:
[----:B------:R-:W-:Y:S05]  /*db90*/  BSYNC B1 ;  /* 0x0000000000017941 */ /* 0x000fea0003800000 */
.L_x_2171:
[----:B------:R-:W-:-:S13]  /*dba0*/  ISETP.NE.AND P0, PT, R27, R4, PT ;  /* 0x000000041b00720c */ /* 0x000fda0003f05270 */
[----:B------:R-:W-:Y:S05]  /*dbb0*/  @!P0 BRA `(.L_x_2162) ;  /* 0x000008b000008947 */ /* 0x000fea0003800000 */
[----:B-1----:R-:W-:Y:S01]  /*dbc0*/  IMAD.SHL.U32 R19, R4, 0x4, RZ ;  /* 0x0000000404137824 */ /* 0x002fe200078e00ff */
[----:B------:R-:W-:Y:S01]  /*dbd0*/  HFMA2.MMA R27, -RZ, RZ, 0, 0 ;  /* 0x00000000ff1b7435 */ /* 0x000fe200000001ff */
[----:B------:R-:W-:Y:S02]  /*dbe0*/  IMAD.MOV.U32 R23, RZ, RZ, 0xe0 ;  /* 0x000000e0ff177424 */ /* 0x000fe400078e00ff */
[C---:B------:R-:W-:Y:S02]  /*dbf0*/  IMAD R52, R30.reuse, 0x4, -R19 ;  /* 0x000000041e347824 */ /* 0x040fe400078e0a13 */
[----:B------:R-:W-:-:S05]  /*dc00*/  IMAD R23, R30, R23, 0xe0 ;  /* 0x000000e01e177424 */ /* 0x000fca00078e0217 */
.L_x_2182:
        /* <DEDUP_REMOVED lines=8> */
[----:B---3--:R-:W-:Y:S05]  /*dc90*/  @!P0 BRA `(.L_x_2177) ;  /* 0x0000039000008947 */ /* 0x008fea0003800000 */
[----:B------:R-:W-:Y:S02]  /*dca0*/  IABS R29, c[0x0][0x1d4] ;  /* 0x00007500001d7a13 */ /* 0x000fe40000000000 */
[----:B------:R-:W-:Y:S02]  /*dcb0*/  IABS R38, R30 ;  /* 0x0000001e00267213 */ /* 0x000fe40000000000 */
[----:B---3--:R-:W1:Y:S01]  /*dcc0*/  I2F.RP R34, R29 ;  /* 0x0000001d00227306 */ /* 0x008e620000209400 */
[----:B------:R-:W-:Y:S02]  /*dcd0*/  ISETP.GE.AND P1, PT, R30, RZ, PT ;  /* 0x000000ff1e00720c */ /* 0x000fe40003f26270 */
[----:B------:R-:W-:-:S05]  /*dce0*/  ISETP.NE.AND P2, PT, RZ, c[0x0][0x1d4], PT ;  /* 0x00007500ff007a0c */ /* 0x000fca0003f45270 */
[----:B-1----:R-:W1:Y:S02]  /*dcf0*/  MUFU.RCP R34, R34 ;  /* 0x0000002200227308 */ /* 0x002e640000001000 */
[----:B-1----:R-:W-:Y:S01]  /*dd00*/  IADD3 R35, R34, 0xffffffe, RZ ;  /* 0x0ffffffe22237810 */ /* 0x002fe20007ffe0ff */
[----:B------:R-:W-:-:S05]  /*dd10*/  IMAD R34, R28, c[0x0][0x1d4], RZ ;  /* 0x000075001c227a24 */ /* 0x000fca00078e02ff */
[----:B------:R-:W1:Y:S02]  /*dd20*/  F2I.FTZ.U32.TRUNC.NTZ R19, R35 ;  /* 0x0000002300137305 */ /* 0x000e64000021f000 */
[----:B-1----:R-:W-:-:S04]  /*dd30*/  IMAD.MOV R18, RZ, RZ, -R19 ;  /* 0x000000ffff127224 */ /* 0x002fc800078e0a13 */
[----:B------:R-:W-:Y:S01]  /*dd40*/  IMAD R39, R18, R29, RZ ;  /* 0x0000001d12277224 */ /* 0x000fe200078e02ff */
[----:B------:R-:W-:-:S05]  /*dd50*/  MOV R18, RZ ;  /* 0x000000ff00127202 */ /* 0x000fca0000000f00 */
        /* <DEDUP_REMOVED lines=8> */
[----:B------:R-:W-:-:S05]  /*dde0*/  @!P0 IADD3 R18, R18, -R29, RZ ;  /* 0x8000001d12128210 */ /* 0x000fca0007ffe0ff */
        /* <DEDUP_REMOVED lines=32> */
.L_x_2178:
[C---:B-12--5:R-:W-:Y:S02]  /*dff0*/  FFMA.FTZ R12, R29.reuse, R40, R12 ;  /* 0x000000281d0c7223 */ /* 0x066fe4000001000c */
[C---:B------:R-:W-:Y:S02]  /*e000*/  FFMA.FTZ R13, R29.reuse, R41, R13 ;  /* 0x000000291d0d7223 */ /* 0x040fe4000001000d */
[C---:B------:R-:W-:Y:S02]  /*e010*/  FFMA.FTZ R14, R29.reuse, R42, R14 ;  /* 0x0000002a1d0e7223 */ /* 0x040fe4000001000e */
[----:B------:R-:W-:Y:S02]  /*e020*/  FFMA.FTZ R15, R29, R43, R15 ;  /* 0x0000002b1d0f7223 */ /* 0x000fe4000001000f */
.L_x_2177:
[----:B------:R-:W-:Y:S05]  /*e030*/  BSYNC B1 ;  /* 0x0000000000017941 */ /* 0x000fea0003800000 */
.L_x_2176:
[----:B------:R-:W-:Y:S01]  /*e040*/  IADD3 R40, R30, 0x1, RZ ;  /* 0x000000011e287810 */ /* 0x000fe20007ffe0ff */
[----:B------:R-:W-:Y:S03]  /*e050*/  BSSY B1, `(.L_x_2179) ;  /* 0x000003c000017945 */ /* 0x000fe60003800000 */
[----:B------:R-:W-:-:S13]  /*e060*/  ISETP.GE.AND P0, PT, R40, c[0x0][0x1d4], PT ;  /* 0x0000750028007a0c */ /* 0x000fda0003f06270 */
[----:B------:R-:W-:Y:S05]  /*e070*/  @!P0 BRA `(.L_x_2180) ;  /* 0x0000039000008947 */ /* 0x000fea0003800000 */
        /* <DEDUP_REMOVED lines=11> */
[----:B------:R-:W-:-:S10]  /*e130*/  HFMA2.MMA R18, -RZ, RZ, 0, 0 ;  /* 0x00000000ff127435 */ /* 0x000fd400000001ff */
        /* <DEDUP_REMOVED lines=41> */
.L_x_2181:
[C---:B-12--5:R-:W-:Y:S02]  /*e3d0*/  FFMA.FTZ R12, R29.reuse, R40, R12 ;  /* 0x000000281d0c7223 */ /* 0x066fe4000001000c */
[C---:B------:R-:W-:Y:S02]  /*e3e0*/  FFMA.FTZ R13, R29.reuse, R41, R13 ;  /* 0x000000291d0d7223 */ /* 0x040fe4000001000d */
[C---:B------:R-:W-:Y:S02]  /*e3f0*/  FFMA.FTZ R14, R29.reuse, R42, R14 ;  /* 0x0000002a1d0e7223 */ /* 0x040fe4000001000e */
[----:B------:R-:W-:Y:S02]  /*e400*/  FFMA.FTZ R15, R29, R43, R15 ;  /* 0x0000002b1d0f7223 */ /* 0x000fe4000001000f */
.L_x_2180:
[----:B------:R-:W-:Y:S05]  /*e410*/  BSYNC B1 ;  /* 0x0000000000017941 */ /* 0x000fea0003800000 */
.L_x_2179:
[----:B------:R-:W-:Y:S02]  /*e420*/  IADD3 R30, R30, 0x2, RZ ;  /* 0x000000021e1e7810 */ /* 0x000fe40007ffe0ff */
[----:B------:R-:W-:Y:S02]  /*e430*/  IADD3 R27, R27, 0x8, RZ ;  /* 0x000000081b1b7810 */ /* 0x000fe40007ffe0ff */
[----:B------:R-:W-:-:S02]  /*e440*/  ISETP.GE.AND P0, PT, R30, R17, PT ;  /* 0x000000111e00720c */ /* 0x000fc40003f06270 */
[----:B------:R-:W-:-:S11]  /*e450*/  IADD3 R23, R23, 0x1c0, RZ ;  /* 0x000001c017177810 */ /* 0x000fd60007ffe0ff */
[----:B------:R-:W-:Y:S05]  /*e460*/  @!P0 BRA `(.L_x_2182) ;  /* 0xfffff7a000008947 */ /* 0x000fea000383ffff */
.L_x_2162:
[----:B------:R-:W-:Y:S05]  /*e470*/  BSYNC B0 ;  /* 0x0000000000007941 */ /* 0x000fea0003800000 */
.L_x_2161:
[----:B------:R-:W-:Y:S01]  /*e480*/  ISETP.GE.AND P0, PT, R20, 0x38, PT ;  /* 0x000000381400780c */ /* 0x000fe20003f06270 */
[----:B------:R-:W-:Y:S03]  /*e490*/  BSSY B0, `(.L_x_2183) ;  /* 0x0000026000007945 */ /* 0x000fe60003800000 */
[----:B------:R-:W-:-:S13]  /*e4a0*/  ISETP.LT.U32.AND P0, PT, R24, 0x7f, !P0 ;  /* 0x0000007f1800780c */ /* 0x000fda0004701070 */
[----:B------:R-:W-:Y:S05]  /*e4b0*/  @!P0 BRA `(.L_x_2184) ;  /* 0x0000023000008947 */ /* 0x000fea0003800000 */
[----:B-1----:R-:W-:-:S04]  /*e4c0*/  IMAD.MOV.U32 R18, RZ, RZ, 0xe0 ;  /* 0x000000e0ff127424 */ /* 0x002fc800078e00ff */
[----:B------:R-:W-:-:S05]  /*e4d0*/  IMAD R25, R25, R18, -0xe0 ;  /* 0xffffff2019197424 */ /* 0x000fca00078e0212 */
[----:B------:R-:W-:-:S04]  /*e4e0*/  IADD3 R19, P1, R6, R25, RZ ;  /* 0x0000001906137210 */ /* 0x000fc80007f3e0ff */
[----:B0-----:R-:W-:Y:S02]  /*e4f0*/  LEA.HI.X.SX32 R20, R25, R5, 0x1, P1 ;  /* 0x0000000519147211 */ /* 0x001fe400008f0eff */
[----:B------:R-:W-:-:S04]  /*e500*/  LEA R18, P1, R19, c[0x0][0x1a0], 0x2 ;  /* 0x0000680013127a11 */ /* 0x000fc800078210ff */
[----:B------:R-:W-:-:S05]  /*e510*/  LEA.HI.X R19, R19, c[0x0][0x1a4], R20, 0x2, P1 ;  /* 0x0000690013137a11 */ /* 0x000fca00008f1414 */
[----:B------:R0:W5:Y:S01]  /*e520*/  LDG.E.128 R20, [R18.64] ;  /* 0x0000002412147981 */ /* 0x000162000c1e1d00 */
[----:B------:R-:W-:Y:S02]  /*e530*/  IADD3 R4, R17, -R4, RZ ;  /* 0x8000000411047210 */ /* 0x000fe40007ffe0ff */
[----:B------:R-:W-:-:S03]  /*e540*/  ISETP.NE.AND P1, PT, RZ, c[0x0][0x1ec], PT ;  /* 0x00007b00ff007a0c */ /* 0x000fc60003f25270 */
[----:B------:R0:W1:Y:S10]  /*e550*/  LDS R17, [R4.X4+0x810] ;  /* 0x0008100004117984 */ /* 0x0000740000004800 */
[----:B------:R-:W-:Y:S05]  /*e560*/  @P1 BRA `(.L_x_2185) ;  /* 0x0000014000001947 */ /* 0x000fea0003800000 */
[----:B0-----:R-:W-:-:S13]  /*e570*/  ISETP.NE.AND P2, PT, R2, RZ, PT ;  /* 0x000000ff0200720c */ /* 0x001fda0003f45270 */
[----:B------:R-:W-:Y:S02]  /*e580*/  @P2 IMAD R7, R26, c[0x0][0x1d8], R7 ;  /* 0x000076001a072a24 */ /* 0x000fe400078e0207 */
[----:B------:R-:W-:Y:S02]  /*e590*/  @P2 IMAD.MOV.U32 R18, RZ, RZ, 0x4 ;  /* 0x00000004ff122424 */ /* 0x000fe400078e00ff */
[----:B------:R-:W-:-:S04]  /*e5a0*/  @P2 IMAD R7, R7, 0xe0, R0 ;  /* 0x000000e007072824 */ /* 0x000fc800078e0200 */
[----:B------:R-:W-:-:S05]  /*e5b0*/  @P2 IMAD.WIDE R18, R7, R18, c[0x0][0x238] ;  /* 0x00008e0007122625 */ /* 0x000fca00078e0212 */
[----:B------:R-:W2:Y:S01]  /*e5c0*/  @P2 LDG.E.128 R24, [R18.64] ;  /* 0x0000002412182981 */ /* 0x000ea2000c1e1d00 */
[----:B------:R-:W-:Y:S02]  /*e5d0*/  IMAD R16, R16, 0xe0, RZ ;  /* 0x000000e010107824 */ /* 0x000fe400078e02ff */
[----:B-----5:R-:W-:Y:S02]  /*e5e0*/  FADD.FTZ R20, R20, R8 ;  /* 0x0000000814147221 */ /* 0x020fe40000010000 */
[----:B------:R-:W-:Y:S01]  /*e5f0*/  FADD.FTZ R21, R21, R9 ;  /* 0x0000000915157221 */ /* 0x000fe20000010000 */
[----:B------:R-:W-:Y:S01]  /*e600*/  IADD3 R6, P1, R6, R16, RZ ;  /* 0x0000001006067210 */ /* 0x000fe20007f3e0ff */
[----:B------:R-:W-:Y:S02]  /*e610*/  FADD.FTZ R22, R22, R10 ;  /* 0x0000000a16167221 */ /* 0x000fe40000010000 */
[----:B------:R-:W-:Y:S01]  /*e620*/  FADD.FTZ R23, R23, R11 ;  /* 0x0000000b17177221 */ /* 0x000fe20000010000 */
[----:B------:R-:W-:-:S02]  /*e630*/  LEA.HI.X.SX32 R5, R16, R5, 0x1, P1 ;  /* 0x0000000510057211 */ /* 0x000fc400008f0eff */
[----:B------:R-:W-:-:S04]  /*e640*/  LEA R4, P1, R6, c[0x0][0x1a0], 0x2 ;  /* 0x0000680006047a11 */ /* 0x000fc800078210ff */
[----:B------:R-:W-:Y:S01]  /*e650*/  LEA.HI.X R5, R6, c[0x0][0x1a4], R5, 0x2, P1 ;  /* 0x0000690006057a11 */ /* 0x000fe200008f1405 */
[----:B--2---:R-:W-:Y:S02]  /*e660*/  @P2 FMUL.FTZ R20, R20, R24 ;  /* 0x0000001814142220 */ /* 0x004fe40000410000 */
[----:B------:R-:W-:Y:S02]  /*e670*/  @P2 FMUL.FTZ R21, R21, R25 ;  /* 0x0000001915152220 */ /* 0x000fe40000410000 */
[----:B------:R-:W-:Y:S02]  /*e680*/  @P2 FMUL.FTZ R22, R22, R26 ;  /* 0x0000001a16162220 */ /* 0x000fe40000410000 */
[----:B------:R-:W-:-:S05]  /*e690*/  @P2 FMUL.FTZ R23, R23, R27 ;  /* 0x0000001b17172220 */ /* 0x000fca0000410000 */
[----:B------:R0:W-:Y:S02]  /*e6a0*/  STG.E.128 [R4.64], R20 ;  /* 0x0000001404007986 */ /* 0x0001e4000c101d24 */
.L_x_2185:
[C---:B01---5:R-:W-:Y:S02]  /*e6b0*/  FFMA.FTZ R12, R17.reuse, R20, R12 ;  /* 0x00000014110c7223 */ /* 0x063fe4000001000c */
[C---:B------:R-:W-:Y:S02]  /*e6c0*/  FFMA.FTZ R13, R17.reuse, R21, R13 ;  /* 0x00000015110d7223 */ /* 0x040fe4000001000d */
[C---:B------:R-:W-:Y:S02]  /*e6d0*/  FFMA.FTZ R14, R17.reuse, R22, R14 ;  /* 0x00000016110e7223 */ /* 0x040fe4000001000e */
[----:B------:R-:W-:Y:S02]  /*e6e0*/  FFMA.FTZ R15, R17, R23, R15 ;  /* 0x00000017110f7223 */ /* 0x000fe4000001000f */
.L_x_2184:
[----:B------:R-:W-:Y:S05]  /*e6f0*/  BSYNC B0 ;  /* 0x0000000000007941 */ /* 0x000fea0003800000 */
.L_x_2183:
[----:B------:R-:W-:Y:S06]  /*e700*/  BAR.SYNC.DEFER_BLOCKING 0x0 ;  /* 0x0000000000007b1d */ /* 0x000fec0000010000 */
[----:B------:R-:W-:Y:S05]  /*e710*/  @!P0 EXIT ;  /* 0x000000000000894d */ /* 0x000fea0003800000 */
[----:B------:R-:W-:-:S05]  /*e720*/  IMAD.MOV.U32 R2, RZ, RZ, c[0x0][0x258] ;  /* 0x00009600ff027624 */ /* 0x000fca00078e00ff */
[----:B------:R-:W-:-:S13]  /*e730*/  ISETP.NE.AND P0, PT, R2, 0x2, PT ;  /* 0x000000020200780c */ /* 0x000fda0003f05270 */
[----:B------:R-:W-:Y:S02]  /*e740*/  @P0 IMAD.MOV.U32 R5, RZ, RZ, 0x4 ;  /* 0x00000004ff050424 */ /* 0x000fe400078e00ff */
[----:B------:R-:W-:-:S04]  /*e750*/  @P0 IMAD R4, R3, 0xe0, R0 ;  /* 0x000000e003040824 */ /* 0x000fc800078e0200 */
[----:B------:R-:W-:-:S05]  /*e760*/  @P0 IMAD.WIDE R4, R4, R5, c[0x0][0x160] ;  /* 0x0000580004040625 */ /* 0x000fca00078e0205 */
[----:B------:R2:W-:Y:S01]  /*e770*/  @P0 STG.E.128 [R4.64], R12 ;  /* 0x0000000c04000986 */ /* 0x0005e2000c101d24 */
[----:B------:R-:W-:Y:S05]  /*e780*/  @P0 EXIT ;  /* 0x000000000000094d */ /* 0x000fea0003800000 */
[----:B--2---:R-:W-:Y:S01]  /*e790*/  MOV R4, c[0x0][0x250] ;  /* 0x0000940000047a02 */ /* 0x004fe20000000f00 */
[----:B------:R-:W-:-:S05]  /*e7a0*/  IMAD.MOV.U32 R5, RZ, RZ, c[0x0][0x254] ;  /* 0x00009500ff057624 */ /* 0x000fca00078e00ff */
[----:B------:R-:W2:Y:S01]  /*e7b0*/  LDG.E R4, [R4.64] ;  /* 0x0000002404047981 */ /* 0x000ea2000c1e1900 */
[----:B------:R-:W-:Y:S02]  /*e7c0*/  IMAD R3, R3, 0xe0, R0 ;  /* 0x000000e003037824 */ /* 0x000fe400078e0200 */
[C---:B--2---:R-:W-:Y:S02]  /*e7d0*/  FMUL.FTZ R12, R4.reuse, R12 ;  /* 0x0000000c040c7220 */ /* 0x044fe40000410000 */
[C---:B------:R-:W-:Y:S02]  /*e7e0*/  FMUL.FTZ R13, R4.reuse, R13 ;  /* 0x0000000d040d7220 */ /* 0x040fe40000410000 */
[C---:B------:R-:W-:Y:S02]  /*e7f0*/  FMUL.FTZ R14, R4.reuse, R14 ;  /* 0x0000000e040e7220 */ /* 0x040fe40000410000 */
[----:B------:R-:W2:Y:S01]  /*e800*/  F2I.S8.NTZ R12, R12 ;  /* 0x0000000c000c7305 */ /* 0x000ea20000202100 */
[----:B------:R-:W-:-:S07]  /*e810*/  FMUL.FTZ R15, R4, R15 ;  /* 0x0000000f040f7220 */ /* 0x000fce0000410000 */
[----:B------:R-:W4:Y:S08]  /*e820*/  F2I.S8.NTZ R13, R13 ;  /* 0x0000000d000d7305 */ /* 0x000f300000202100 */
[----:B------:R-:W5:Y:S01]  /*e830*/  F2I.S8.NTZ R14, R14 ;  /* 0x0000000e000e7305 */ /* 0x000f620000202100 */
[----:B--2---:R-:W-:-:S04]  /*e840*/  PRMT R2, R12, 0x8880, RZ ;  /* 0x000088800c027816 */ /* 0x004fc800000000ff */
[----:B------:R-:W-:-:S03]  /*e850*/  PRMT R2, R2, 0x7710, RZ ;  /* 0x0000771002027816 */ /* 0x000fc600000000ff */
[----:B------:R-:W2:Y:S01]  /*e860*/  F2I.S8.NTZ R15, R15 ;  /* 0x0000000f000f7305 */ /* 0x000ea20000202100 */
[----:B----4-:R-:W-:Y:S02]  /*e870*/  PRMT R6, R13, 0x8880, RZ ;  /* 0x000088800d067816 */ /* 0x010fe400000000ff */
[----:B------:R-:W-:Y:S02]  /*e880*/  LOP3.LUT R5, R2, 0xff, RZ, 0xc0, !PT ;  /* 0x000000ff02057812 */ /* 0x000fe400078ec0ff */
[----:B------:R-:W-:Y:S02]  /*e890*/  PRMT R4, R6, 0x7710, RZ ;  /* 0x0000771006047816 */ /* 0x000fe400000000ff */
[----:B-----5:R-:W-:Y:S02]  /*e8a0*/  PRMT R2, R14, 0x8880, RZ ;  /* 0x000088800e027816 */ /* 0x020fe400000000ff */
[----:B------:R-:W-:Y:S02]  /*e8b0*/  PRMT R5, R4, 0x7604, R5 ;  /* 0x0000760404057816 */ /* 0x000fe40000000005 */
[----:B------:R-:W-:-:S02]  /*e8c0*/  PRMT R0, R2, 0x7710, RZ ;  /* 0x0000771002007816 */ /* 0x000fc400000000ff */
[----:B------:R-:W-:Y:S02]  /*e8d0*/  IADD3 R2, P0, R3, c[0x0][0x160], RZ ;  /* 0x0000580003027a10 */ /* 0x000fe40007f1e0ff */
[----:B--2---:R-:W-:Y:S02]  /*e8e0*/  PRMT R4, R15, 0x8880, RZ ;  /* 0x000088800f047816 */ /* 0x004fe400000000ff */
[----:B------:R-:W-:Y:S02]  /*e8f0*/  PRMT R5, R0, 0x7054, R5 ;  /* 0x0000705400057816 */ /* 0x000fe40000000005 */
[----:B------:R-:W-:Y:S02]  /*e900*/  PRMT R4, R4, 0x7710, RZ ;  /* 0x0000771004047816 */ /* 0x000fe400000000ff */
[----:B------:R-:W-:Y:S02]  /*e910*/  LEA.HI.X.SX32 R3, R3, c[0x0][0x164], 0x1, P0 ;  /* 0x0000590003037a11 */ /* 0x000fe400000f0eff */
[----:B------:R-:W-:-:S05]  /*e920*/  PRMT R5, R4, 0x654, R5 ;  /* 0x0000065404057816 */ /* 0x000fca0000000005 */
[----:B------:R-:W-:Y:S01]  /*e930*/  STG.E [R2.64], R5 ;  /* 0x0000000502007986 */ /* 0x000fe2000c101924 */
[----:B------:R-:W-:Y:S05]  /*e940*/  EXIT ;  /* 0x000000000000794d */ /* 0x000fea0003800000 */
.L_x_2124:
[----:B------:R-:W-:Y:S01]  /*e950*/  HFMA2.MMA R156, -RZ, RZ, 0, 1.847743988037109375e-06 ;  /* 0x0000001fff9c7435 */ /* 0x000fe200000001ff */
[----:B-1----:R-:W-:Y:S01]  /*e960*/  IMAD.MOV.U32 R126, RZ, RZ, R237 ;  /* 0x000000ffff7e7224 */ /* 0x002fe200078e00ed */
[----:B------:R-:W-:Y:S01]  /*e970*/  MOV R124, 0xe9b0 ;  /* 0x0000e9b0007c7802 */ /* 0x000fe20000000f00 */
[----:B------:R-:W-:Y:S02]  /*e980*/  IMAD.MOV.U32 R127, RZ, RZ, 0x2 ;  /* 0x00000002ff7f7424 */ /* 0x000fe400078e00ff */
[----:B------:R-:W-:Y:S02]  /*e990*/  IMAD.MOV.U32 R157, RZ, RZ, -0x1 ;  /* 0xffffffffff9d7424 */ /* 0x000fe400078e00ff */
[----:B------:R-:W-:Y:S05]  /*e9a0*/  CALL.REL.NOINC `($__internal_7_$__cuda_sm70_shflsync_bfly_p) ;  /* 0x0000021000007944 */ /* 0x000fea0003c00000 */
[----:B-1----:R-:W-:Y:S01]  /*e9b0*/  IMAD.MOV.U32 R124, RZ, RZ, R126 ;  /* 0x000000ffff7c7224 */ /* 0x002fe200078e007e */
[----:B0-----:R-:W-:Y:S05]  /*e9c0*/  BRA `(.L_x_2186) ;  /* 0xffffd09000007947 */ /* 0x001fea000383ffff */
.L_x_2125:
[----:B-1----:R-:W-:Y:S01]  /*e9d0*/  IMAD.MOV.U32 R126, RZ, RZ, R237 ;  /* 0x000000ffff7e7224 */ /* 0x002fe200078e00ed */
[----:B------:R-:W-:Y:S01]  /*e9e0*/  MOV R127, 0x1 ;  /* 0x00000001007f7802 */ /* 0x000fe20000000f00 */
[----:B------:R-:W-:Y:S01]  /*e9f0*/  IMAD.MOV.U32 R156, RZ, RZ, 0x1f ;  /* 0x0000001fff9c7424 */ /* 0x000fe200078e00ff */
[----:B------:R-:W-:Y:S01]  /*ea00*/  MOV R124, 0xea30 ;  /* 0x0000ea30007c7802 */ /* 0x000fe20000000f00 */
[----:B------:R-:W-:-:S02]  /*ea10*/  IMAD.MOV.U32 R157, RZ, RZ, -0x1 ;  /* 0xffffffffff9d7424 */ /* 0x000fc400078e00ff */
[----:B------:R-:W-:Y:S05]  /*ea20*/  CALL.REL.NOINC `($__internal_7_$__cuda_sm70_shflsync_bfly_p) ;  /* 0x0000019000007944 */ /* 0x000fea0003c00000 */
[----:B-1----:R-:W-:Y:S01]  /*ea30*/  IMAD.MOV.U32 R124, RZ, RZ, R126 ;  /* 0x000000ffff7c7224 */ /* 0x002fe200078e007e */
[----:B0-----:R-:W-:Y:S05]  /*ea40*/  BRA `(.L_x_2187) ;  /* 0xffffd04000007947 */ /* 0x001fea000383ffff */
.L_x_2129:
[----:B------:R-:W-:Y:S01]  /*ea50*/  MOV R126, R3 ;  /* 0x00000003007e7202 */ /* 0x000fe20000000f00 */
[----:B------:R-:W-:Y:S01]  /*ea60*/  IMAD.MOV.U32 R127, RZ, RZ, 0x10 ;  /* 0x00000010ff7f7424 */ /* 0x000fe200078e00ff */
[----:B------:R-:W-:Y:S01]  /*ea70*/  MOV R124, 0xeab0 ;  /* 0x0000eab0007c7802 */ /* 0x000fe20000000f00 */
[----:B------:R-:W-:-:S02]  /*ea80*/  IMAD.MOV.U32 R156, RZ, RZ, 0x1f ;  /* 0x0000001fff9c7424 */ /* 0x000fc400078e00ff */
[----:B------:R-:W-:Y:S02]  /*ea90*/  IMAD.MOV.U32 R157, RZ, RZ, -0x1 ;  /* 0xffffffffff9d7424 */ /* 0x000fe400078e00ff */
[----:B0-----:R-:W-:Y:S05]  /*eaa0*/  CALL.REL.NOINC `($__internal_7_$__cuda_sm70_shflsync_bfly_p) ;  /* 0x0000011000007944 */ /* 0x001fea0003c00000 */
[----:B-1----:R-:W-:Y:S01]  /*eab0*/  MOV R0, R126 ;  /* 0x0000007e00007202 */ /* 0x002fe20000000f00 */
[----:B0-----:R-:W-:Y:S05]  /*eac0*/  BRA `(.L_x_2188) ;  /* 0xffffd21000007947 */ /* 0x001fea000383ffff */
.L_x_2130:
[----:B------:R-:W-:Y:S01]  /*ead0*/  IMAD.MOV.U32 R126, RZ, RZ, R5 ;  /* 0x000000ffff7e7224 */ /* 0x000fe200078e0005 */
[----:B------:R-:W-:Y:S01]  /*eae0*/  MOV R157, 0xffffffff ;  /* 0xffffffff009d7802 */ /* 0x000fe20000000f00 */
[----:B------:R-:W-:Y:S01]  /*eaf0*/  IMAD.MOV.U32 R127, RZ, RZ, 0x8 ;  /* 0x00000008ff7f7424 */ /* 0x000fe200078e00ff */
[----:B------:R-:W-:Y:S01]  /*eb00*/  MOV R124, 0xeb30 ;  /* 0x0000eb30007c7802 */ /* 0x000fe20000000f00 */
[----:B------:R-:W-:Y:S02]  /*eb10*/  IMAD.MOV.U32 R156, RZ, RZ, 0x1f ;  /* 0x0000001fff9c7424 */ /* 0x000fe400078e00ff */
[----:B01----:R-:W-:Y:S05]  /*eb20*/  CALL.REL.NOINC `($__internal_7_$__cuda_sm70_shflsync_bfly_p) ;  /* 0x0000009000007944 */ /* 0x003fea0003c00000 */
[----:B-1----:R-:W-:Y:S01]  /*eb30*/  FMNMX.FTZ R0, R5, R126, !PT ;  /* 0x0000007e05007209 */ /* 0x002fe20007810000 */
[----:B0-----:R-:W-:Y:S01]  /*eb40*/  IMAD.MOV.U32 R127, RZ, RZ, 0x4 ;  /* 0x00000004ff7f7424 */ /* 0x001fe200078e00ff */
[----:B------:R-:W-:Y:S01]  /*eb50*/  MOV R124, 0xeba0 ;  /* 0x0000eba0007c7802 */ /* 0x000fe20000000f00 */
[----:B------:R-:W-:Y:S01]  /*eb60*/  IMAD.MOV.U32 R156, RZ, RZ, 0x1f ;  /* 0x0000001fff9c7424 */ /* 0x000fe200078e00ff */
[----:B------:R-:W-:Y:S01]  /*eb70*/  MOV R126, R0 ;  /* 0x00000000007e7202 */ /* 0x000fe20000000f00 */
[----:B------:R-:W-:-:S02]  /*eb80*/  IMAD.MOV.U32 R157, RZ, RZ, -0x1 ;  /* 0xffffffffff9d7424 */ /* 0x000fc400078e00ff */
[----:B------:R-:W-:Y:S05]  /*eb90*/  CALL.REL.NOINC `($__internal_7_$__cuda_sm70_shflsync_bfly_p) ;  /* 0x0000002000007944 */ /* 0x000fea0003c00000 */
[----:B-1----:R-:W-:Y:S01]  /*eba0*/  IMAD.MOV.U32 R3, RZ, RZ, R126 ;  /* 0x000000ffff037224 */ /* 0x002fe200078e007e */
[----:B0-----:R-:W-:Y:S05]  /*ebb0*/  BRA `(.L_x_2189) ;  /* 0xffffd17000007947 */ /* 0x001fea000383ffff */
        .weak           $__internal_7_$__cuda_sm70_shflsync_bfly_p
        .type           $__internal_7_$__cuda_sm70_shflsync_bfly_p,@function
        .size           $__internal_7_$__cuda_sm70_shflsync_bfly_p,(.L_x_4313 - $__internal_7_$__cuda_sm70_shflsync_bfly_p)
$__internal_7_$__cuda_sm70_shflsync_bfly_p:
[----:B------:R-:W-:Y:S01]  /*ebc0*/  IMAD.MOV.U32 R125, RZ, RZ, 0x0 ;  /* 0x00000000ff7d7424 */ /* 0x000fe200078e00ff */
[----:B------:R-:W-:Y:S04]  /*ebd0*/  WARPSYNC R157 ;  /* 0x0000009d00007348 */ /* 0x000fe80003800000 */
[----:B------:R0:W1:Y:S01]  /*ebe0*/  SHFL.BFLY PT, R126, R126, R127, R156 ;  /* 0x0c00007f7e7e7389 */ /* 0x00006200000e009c */
[----:B------:R-:W-:Y:S05]  /*ebf0*/  RET.REL.NODEC R124 `(_ZN4mmha33masked_multihead_attention_kernelIfLi224ELi256ELi4ELi64ELi64ELb1ELb1EEEv26Multihead_attention_paramsIT_XT5_EE) ;  /* 0xffff14007c007950 */ /* 0x000fea0003c3ffff */
.L_x_2190:
        /* <DEDUP_REMOVED lines=16> */
.L_x_4313:


//--------------------- .text._ZN4mmha33masked_multihead_attention_kernelIfLi224ELi256ELi1ELi64ELi256ELb1ELb0EEEv26Multihead_attention_paramsIT_XT5_EE --------------------------
	.section	.text._ZN4mmha33masked_multihead_attention_kernelIfLi224ELi256ELi1ELi64ELi256ELb1ELb0EEEv26Multihead_attention_paramsIT_XT5_EE,"ax",@progbits
	.sectioninfo	@"SHI_REGISTERS=255"
	.align	128
        .global         _ZN4mmha33masked_multihead_attention_kernelIfLi224ELi256ELi1ELi64ELi256ELb1ELb0EEEv26Multihead_attention_paramsIT_XT5_EE
        .type           _ZN4mmha33masked_multihead_attention_kernelIfLi224ELi256ELi1ELi64ELi256ELb1ELb0EEEv26Multihead_attention_paramsIT_XT5_EE,@function
        .size           _ZN4mmha33masked_multihead_attention_kernelIfLi224ELi256ELi1ELi64ELi256ELb1ELb0EEEv26Multihead_attention_paramsIT_XT5_EE,(.L_x_4335 - _ZN4mmha33masked_multihead_attention_kernelIfLi224ELi256ELi1ELi64ELi256ELb1ELb0EEEv26Multihead_attention_paramsIT_XT5_EE)
        .other          _ZN4mmha33masked_multihead_attention_kernelIfLi224ELi256ELi1ELi64ELi256ELb1ELb0EEEv26Multihead_attention_paramsIT_XT5_EE,@"STO_CUDA_ENTRY STV_DEFAULT"
_ZN4mmha33masked_multihead_attention_kernelIfLi224ELi256ELi1ELi64ELi256ELb1ELb0EEEv26Multihead_attention_paramsIT_XT5_EE:
.text._ZN4mmha33masked_multihead_attention_kernelIfLi224ELi256ELi1ELi64ELi256ELb1ELb0EEEv26Multihead_attention_paramsIT_XT5_EE:
        /* <DEDUP_REMOVED lines=12> */
.L_x_2191:
[----:B------:R-:W-:Y:S01]  /*00c0*/  IABS R5, c[0x0][0x1d0] ;  /* 0x0000740000057a13 */ /* 0x000fe20000000000 */
[----:B------:R-:W-:Y:S01]  /*00d0*/  HFMA2.MMA R14, -RZ, RZ, 0, 2.384185791015625e-07 ;  /* 0x00000004ff0e7435 */ /* 0x000fe200000001ff */
[----:B0-----:R-:W-:Y:S02]  /*00e0*/  IABS R6, R17 ;  /* 0x0000001100067213 */ /* 0x001fe40000000000 */
[----:B------:R-:W0:Y:S08]  /*00f0*/  I2F.RP R0, R5 ;  /* 0x0000000500007306 */ /* 0x000e300000209400 */
[----:B0-----:R-:W0:Y:S02]  /*0100*/  MUFU.RCP R0, R0 ;  /* 0x0000000000007308 */ /* 0x001e240000001000 */
[----:B0-----:R-:W-:-:S06]  /*0110*/  IADD3 R2, R0, 0xffffffe, RZ ;  /* 0x0ffffffe00027810 */ /* 0x001fcc0007ffe0ff */
[----:B------:R0:W1:Y:S02]  /*0120*/  F2I.FTZ.U32.TRUNC.NTZ R3, R2 ;  /* 0x0000000200037305 */ /* 0x000064000021f000 */
[----:B0-----:R-:W-:Y:S01]  /*0130*/  IMAD.MOV.U32 R2, RZ, RZ, RZ ;  /* 0x000000ffff027224 */ /* 0x001fe200078e00ff */
        /* <DEDUP_REMOVED lines=11> */
[----:B------:R-:W-:-:S05]  /*01f0*/  @!P2 IMAD.IADD R0, R0, 0x1, -R5 ;  /* 0x000000010000a824 */ /* 0x000fca00078e0a05 */
[----:B------:R-:W-:Y:S02]  /*0200*/  ISETP.GE.U32.AND P1, PT, R0, R5, PT ;  /* 0x000000050000720c */ /* 0x000fe40003f26070 */
[----:B------:R-:W-:Y:S02]  /*0210*/  LOP3.LUT R0, R17, c[0x0][0x1d0], RZ, 0x3c, !PT ;  /* 0x0000740011007a12 */ /* 0x000fe400078e3cff */
[----:B------:R-:W-:Y:S02]  /*0220*/  @!P2 IADD3 R4, R4, 0x1, RZ ;  /* 0x000000010404a810 */ /* 0x000fe40007ffe0ff */
[----:B------:R-:W-:Y:S02]  /*0230*/  ISETP.GE.AND P3, PT, R0, RZ, PT ;  /* 0x000000ff0000720c */ /* 0x000fe40003f66270 */
[----:B------:R-:W-:Y:S02]  /*0240*/  ISETP.NE.AND P2, PT, RZ, c[0x0][0x1d0], PT ;  /* 0x00007400ff007a0c */ /* 0x000fe40003f45270 */
[----:B------:R-:W-:-:S03]  /*0250*/  ISETP.EQ.AND P4, PT, RZ, c[0x0][0x1ec], P0 ;  /* 0x00007b00ff007a0c */ /* 0x000fc60000782270 */
[----:B------:R-:W-:-:S04]  /*0260*/  @P1 IADD3 R4, R4, 0x1, RZ ;  /* 0x0000000104041810 */ /* 0x000fc80007ffe0ff */
[----:B------:R-:W-:-:S04]  /*0270*/  MOV R16, R4 ;  /* 0x0000000400107202 */ /* 0x000fc80000000f00 */
[----:B------:R-:W-:Y:S02]  /*0280*/  @!P3 IADD3 R16, -R16, RZ, RZ ;  /* 0x000000ff1010b210 */ /* 0x000fe40007ffe1ff */
[----:B------:R-:W-:Y:S01]  /*0290*/  @!P2 LOP3.LUT R16, RZ, c[0x0][0x1d0], RZ, 0x33, !PT ;  /* 0x00007400ff10aa12 */ /* 0x000fe200078e33ff */
[----:B0-----:R-:W-:-:S04]  /*02a0*/  IMAD.MOV.U32 R2, RZ, RZ, RZ ;  /* 0x000000ffff027224 */ /* 0x001fc800078e00ff */
[----:B------:R-:W-:-:S05]  /*02b0*/  @P4 IMAD.WIDE R4, R16, R14, c[0x0][0x240] ;  /* 0x0000900010044625 */ /* 0x000fca00078e020e */
[----:B------:R-:W3:Y:S01]  /*02c0*/  @P4 LDG.E R2, [R4.64] ;  /* 0x0000002404024981 */ /* 0x000ee2000c1e1900 */
[----:B------:R-:W-:-:S03]  /*02d0*/  ISETP.NE.U32.AND P1, PT, RZ, c[0x0][0x1f8], PT ;  /* 0x00007e00ff007a0c */ /* 0x000fc60003f25070 */
[----:B------:R-:W0:Y:S01]  /*02e0*/  S2R R52, SR_TID.X ;  /* 0x0000000000347919 */ /* 0x000e220000002100 */
[----:B------:R-:W-:-:S03]  /*02f0*/  ISETP.NE.AND.EX P1, PT, RZ, c[0x0][0x1fc], PT, P1 ;  /* 0x00007f00ff007a0c */ /* 0x000fc60003f25310 */
[----:B------:R-:W1:Y:S01]  /*0300*/  S2R R40, SR_CTAID.X ;  /* 0x0000000000287919 */ /* 0x000e620000002500 */
[----:B------:R-:W-:Y:S01]  /*0310*/  HFMA2.MMA R41, -RZ, RZ, 0, 0 ;  /* 0x00000000ff297435 */ /* 0x000fe200000001ff */
[----:B------:R-:W-:-:S08]  /*0320*/  SHF.R.S32.HI R6, RZ, 0x1f, R17 ;  /* 0x0000001fff067819 */ /* 0x000fd00000011411 */
        /* <DEDUP_REMOVED lines=20> */
[----:B------:R-:W-:-:S05]  /*0470*/  IMAD.U32 R3, RZ, RZ, UR39 ;  /* 0x00000027ff037e24 */ /* 0x000fca000f8e00ff */
        /* <DEDUP_REMOVED lines=52> */
[----:B------:R-:W-:Y:S01]  /*07c0*/  @!P0 IMAD.MOV.U32 R4, RZ, RZ, c[0x0][0x248] ;  /* 0x00009200ff048624 */ /* 0x000fe200078e00ff */
[----:B------:R-:W-:Y:S01]  /*07d0*/  @!P0 MOV R5, c[0x0][0x24c] ;  /* 0x0000930000058a02 */ /* 0x000fe20000000f00 */
[----:B------:R-:W-:-:S04]  /*07e0*/  @P0 IMAD.WIDE R6, R3, R14, c[0x0][0x168] ;  /* 0x00005a0003060625 */ /* 0x000fc800078e020e */
        /* <DEDUP_REMOVED lines=14> */
.L_x_2193:
[----:B0-----:R-:W-:Y:S05]  /*08d0*/  BSYNC B0 ;  /* 0x0000000000007941 */ /* 0x001fea0003800000 */
.L_x_2192:
        /* <DEDUP_REMOVED lines=11> */
.L_x_2195:
[----:B------:R-:W-:Y:S05]  /*0990*/  BSYNC B0 ;  /* 0x0000000000007941 */ /* 0x000fea0003800000 */
.L_x_2194:
        /* <DEDUP_REMOVED lines=19> */
[----:B------:R-:W-:-:S04]  /*0ad0*/  MOV R0, c[0x0][0x1e0] ;  /* 0x0000780000007a02 */ /* 0x000fc80000000f00 */
        /* <DEDUP_REMOVED lines=12> */
[----:B0-----:R-:W-:Y:S01]  /*0ba0*/  HFMA2.MMA R4, -RZ, RZ, 0, 0 ;  /* 0x00000000ff047435 */ /* 0x001fe200000001ff */
[----:B-1----:R-:W-:-:S04]  /*0bb0*/  IMAD.MOV R6, RZ, RZ, -R5 ;  /* 0x000000ffff067224 */ /* 0x002fc800078e0a05 */
[----:B------:R-:W-:Y:S01]  /*0bc0*/  IMAD R7, R6, R3, RZ ;  /* 0x0000000306077224 */ /* 0x000fe200078e02ff */
[----:B------:R-:W-:-:S04]  /*0bd0*/  MOV R6, R8 ;  /* 0x0000000800067202 */ /* 0x000fc80000000f00 */
[----:B------:R-:W-:-:S06]  /*0be0*/  IMAD.HI.U32 R5, R5, R7, R4 ;  /* 0x0000000705057227 */ /* 0x000fcc00078e0004 */
[----:B------:R-:W-:-:S04]  /*0bf0*/  IMAD.HI.U32 R5, R5, R6, RZ ;  /* 0x0000000605057227 */ /* 0x000fc800078e00ff */
[----:B------:R-:W-:-:S05]  /*0c00*/  IMAD R0, R5, R0, R6 ;  /* 0x0000000005007224 */ /* 0x000fca00078e0206 */
[----:B------:R-:W-:-:S13]  /*0c10*/  ISETP.GT.U32.AND P1, PT, R3, R0, PT ;  /* 0x000000000300720c */ /* 0x000fda0003f24070 */
[-C--:B------:R-:W-:Y:S02]  /*0c20*/  @!P1 IADD3 R0, R0, -R3.reuse, RZ ;  /* 0x8000000300009210 */ /* 0x080fe40007ffe0ff */
[----:B------:R-:W-:Y:S02]  /*0c30*/  @!P1 IADD3 R5, R5, 0x1, RZ ;  /* 0x0000000105059810 */ /* 0x000fe40007ffe0ff */
        /* <DEDUP_REMOVED lines=17> */
[----:B------:R-:W-:Y:S01]  /*0d50*/  IMAD.MOV.U32 R8, RZ, RZ, 0x53f ;  /* 0x0000053fff087424 */ /* 0x000fe200078e00ff */
[----:B------:R0:W1:Y:S01]  /*0d60*/  LDC.64 R14, c[0x4][R0] ;  /* 0x01000000000e7b82 */ /* 0x0000620000000a00 */
[----:B------:R-:W-:Y:S01]  /*0d70*/  MOV R6, c[0x4][0xd0] ;  /* 0x0100340000067a02 */ /* 0x000fe20000000f00 */
[----:B------:R-:W-:Y:S01]  /*0d80*/  IMAD.MOV.U32 R12, RZ, RZ, 0x1 ;  /* 0x00000001ff0c7424 */ /* 0x000fe200078e00ff */
[----:B------:R-:W-:Y:S02]  /*0d90*/  MOV R7, c[0x4][0xd4] ;  /* 0x0100350000077a02 */ /* 0x000fe40000000f00 */
[----:B------:R-:W-:-:S02]  /*0da0*/  MOV R10, c[0x4][0x78] ;  /* 0x01001e00000a7a02 */ /* 0x000fc40000000f00 */
[----:B------:R-:W-:Y:S02]  /*0db0*/  MOV R11, c[0x4][0x7c] ;  /* 0x01001f00000b7a02 */ /* 0x000fe40000000f00 */
[----:B------:R-:W-:Y:S02]  /*0dc0*/  MOV R13, RZ ;  /* 0x000000ff000d7202 */ /* 0x000fe40000000f00 */
        /* <DEDUP_REMOVED lines=8> */
.L_x_2198:
[----:B------:R-:W-:Y:S01]  /*0e50*/  ISETP.NE.AND P6, PT, R36, RZ, PT ;  /* 0x000000ff2400720c */ /* 0x000fe20003fc5270 */
[----:B------:R-:W-:Y:S01]  /*0e60*/  IMAD R0, R19, R22, R23 ;  /* 0x0000001613007224 */ /* 0x000fe200078e0217 */
[----:B------:R-:W-:-:S04]  /*0e70*/  MOV R5, c[0x0][0x1e0] ;  /* 0x0000780000057a02 */ /* 0x000fc80000000f00 */
[----:B------:R-:W-:-:S05]  /*0e80*/  LEA R14, R0, 0x840, 0x2 ;  /* 0x00000840000e7811 */ /* 0x000fca00078e10ff */
[----:B------:R-:W-:Y:S02]  /*0e90*/  IMAD R15, R5, 0x4, R14 ;  /* 0x00000004050f7824 */ /* 0x000fe400078e020e */
[----:B------:R-:W-:Y:S05]  /*0ea0*/  @!P6 BRA `(.L_x_2199) ;  /* 0x000000300000e947 */ /* 0x000fea0003800000 */
[----:B------:R-:W-:Y:S01]  /*0eb0*/  ISETP.NE.AND P5, PT, RZ, c[0x0][0x1ec], PT ;  /* 0x00007b00ff007a0c */ /* 0x000fe20003fa5270 */
[----:B------:R0:W-:-:S12]  /*0ec0*/  STS.128 [R14], R32 ;  /* 0x000000200e007388 */ /* 0x0001d80000000c00 */
[----:B------:R0:W-:Y:S02]  /*0ed0*/  @!P5 STS.128 [R15], R24 ;  /* 0x000000180f00d388 */ /* 0x0001e40000000c00 */
.L_x_2199:
        /* <DEDUP_REMOVED lines=14> */
[----:B------:R-:W-:Y:S01]  /*0fc0*/  BSSY B1, `(.L_x_2202) ;  /* 0x0000060000017945 */ /* 0x000fe20003800000 */
[----:B------:R-:W-:Y:S01]  /*0fd0*/  LEA R16, R19, R17, 0x2 ;  /* 0x0000001113107211 */ /* 0x000fe200078e10ff */
[----:B------:R0:W2:Y:S04]  /*0fe0*/  LDS R34, [R0.X4+0x844] ;  /* 0x0008440000227984 */ /* 0x0000a80000004800 */
[----:B------:R0:W3:Y:S04]  /*0ff0*/  LDS R33, [R16] ;  /* 0x0000000010217984 */ /* 0x0000e80000000800 */
[----:B------:R0:W4:Y:S02]  /*1000*/  LDS R35, [R16+0x4] ;  /* 0x0000040010237984 */ /* 0x0001240000000800 */
        /* <DEDUP_REMOVED lines=35> */
.L_x_2203:
[C---:B------:R-:W-:Y:S01]  /*1240*/  LEA R19, R5.reuse, R17, 0x2 ;  /* 0x0000001105137211 */ /* 0x040fe200078e10ff */
[----:B------:R-:W-:Y:S01]  /*1250*/  BSSY B2, `(.L_x_2205) ;  /* 0x0000032000027945 */ /* 0x000fe20003800000 */
[----:B------:R-:W-:-:S02]  /*1260*/  LEA R20, R5, R16, 0x2 ;  /* 0x0000001005147211 */ /* 0x000fc400078e10ff */
[----:B0-----:R-:W-:Y:S01]  /*1270*/  LEA.HI R0, R0, R0, RZ, 0x1 ;  /* 0x0000000000007211 */ /* 0x001fe200078f08ff */
[----:B------:R0:W4:Y:S04]  /*1280*/  LDS R24, [R19] ;  /* 0x0000000013187984 */ /* 0x0001280000000800 */
[----:B------:R0:W3:Y:S01]  /*1290*/  LDS R26, [R19+0x4] ;  /* 0x00000400131a7984 */ /* 0x0000e20000000800 */
[----:B------:R-:W-:-:S03]  /*12a0*/  IMAD.SHL.U32 R0, R0, 0x2, RZ ;  /* 0x0000000200007824 */ /* 0x000fc600078e00ff */
[----:B------:R0:W2:Y:S02]  /*12b0*/  LDS R25, [R20] ;  /* 0x0000000014197984 */ /* 0x0000a40000000800 */
[----:B------:R-:W-:Y:S02]  /*12c0*/  LOP3.LUT R7, R0, 0xfffffffc, RZ, 0xc0, !PT ;  /* 0xfffffffc00077812 */ /* 0x000fe400078ec0ff */
[----:B------:R0:W1:Y:S02]  /*12d0*/  LDS R27, [R20+0x4] ;  /* 0x00000400141b7984 */ /* 0x0000640000000800 */
[----:B------:R-:W-:-:S13]  /*12e0*/  ISETP.GE.AND P0, PT, R7, c[0x0][0x1e0], PT ;  /* 0x0000780007007a0c */ /* 0x000fda0003f06270 */
        /* <DEDUP_REMOVED lines=40> */
.L_x_2206:
[----:B0-----:R-:W-:Y:S05]  /*1570*/  BSYNC B2 ;  /* 0x0000000000027941 */ /* 0x001fea0003800000 */
.L_x_2205:
[----:B----4-:R0:W-:Y:S04]  /*1580*/  STS [R19], R24 ;  /* 0x0000001813007388 */ /* 0x0101e80000000800 */
[----:B---3--:R0:W-:Y:S04]  /*1590*/  STS [R19+0x4], R26 ;  /* 0x0000041a13007388 */ /* 0x0081e80000000800 */
[----:B--2---:R0:W-:Y:S04]  /*15a0*/  STS [R20], R25 ;  /* 0x0000001914007388 */ /* 0x0041e80000000800 */
[----:B-1----:R0:W-:Y:S02]  /*15b0*/  STS [R20+0x4], R27 ;  /* 0x0000041b14007388 */ /* 0x0021e40000000800 */
.L_x_2204:
[----:B------:R-:W-:Y:S05]  /*15c0*/  BSYNC B1 ;  /* 0x0000000000017941 */ /* 0x000fea0003800000 */
.L_x_2202:
[----:B-1----:R1:W-:Y:S04]  /*15d0*/  STS [R17], R32 ;  /* 0x0000002011007388 */ /* 0x0023e80000000800 */
[----:B--2---:R1:W-:Y:S04]  /*15e0*/  STS [R17+0x4], R34 ;  /* 0x0000042211007388 */ /* 0x0043e80000000800 */
[----:B---3--:R1:W-:Y:S04]  /*15f0*/  STS [R16], R33 ;  /* 0x0000002110007388 */ /* 0x0083e80000000800 */
[----:B----4-:R1:W-:Y:S02]  /*1600*/  STS [R16+0x4], R35 ;  /* 0x0000042310007388 */ /* 0x0103e40000000800 */
.L_x_2201:
[----:B------:R-:W-:Y:S05]  /*1610*/  BSYNC B0 ;  /* 0x0000000000007941 */ /* 0x000fea0003800000 */
.L_x_2200:
[----:B------:R-:W-:Y:S06]  /*1620*/  BAR.SYNC.DEFER_BLOCKING 0x0 ;  /* 0x0000000000007b1d */ /* 0x000fec0000010000 */
[----:B------:R-:W-:Y:S01]  /*1630*/  BSSY B0, `(.L_x_2207) ;  /* 0x0000005000007945 */ /* 0x000fe20003800000 */
[----:B------:R-:W-:Y:S05]  /*1640*/  @!P6 BRA `(.L_x_2208) ;  /* 0x000000300000e947 */ /* 0x000fea0003800000 */
[----:B------:R-:W-:Y:S01]  /*1650*/  ISETP.NE.AND P0, PT, RZ, c[0x0][0x1ec], PT ;  /* 0x00007b00ff007a0c */ /* 0x000fe20003f05270 */
[----:B01----:R0:W1:-:S12]  /*1660*/  LDS.128 R32, [R14] ;  /* 0x000000000e207984 */ /* 0x0030580000000c00 */
[----:B------:R0:W2:Y:S02]  /*1670*/  @!P0 LDS.128 R24, [R15] ;  /* 0x000000000f188984 */ /* 0x0000a40000000c00 */
.L_x_2208:
[----:B------:R-:W-:Y:S05]  /*1680*/  BSYNC B0 ;  /* 0x0000000000007941 */ /* 0x000fea0003800000 */
.L_x_2207:
[----:B------:R-:W-:Y:S06]  /*1690*/  BAR.SYNC.DEFER_BLOCKING 0x0 ;  /* 0x0000000000007b1d */ /* 0x000fec0000010000 */
[----:B------:R-:W-:Y:S05]  /*16a0*/  BRA `(.L_x_2197) ;  /* 0x000004c000007947 */ /* 0x000fea0003800000 */
.L_x_2196:
        /* <DEDUP_REMOVED lines=35> */
.L_x_2209:
        /* <DEDUP_REMOVED lines=40> */
.L_x_2210:
[----:B------:R-:W-:Y:S05]  /*1b60*/  BSYNC B0 ;  /* 0x0000000000007941 */ /* 0x000fea0003800000 */
.L_x_2197:
[----:B------:R-:W-:Y:S01]  /*1b70*/  ISETP.GT.AND P0, PT, R52, 0x3f, PT ;  /* 0x0000003f3400780c */ /* 0x000fe20003f04270 */
[----:B------:R-:W-:Y:S01]  /*1b80*/  BSSY B0, `(.L_x_2211) ;  /* 0x0000012000007945 */ /* 0x000fe20003800000 */
[----:B------:R-:W-:-:S11]  /*1b90*/  HFMA2.MMA R0, -RZ, RZ, 0, 0 ;  /* 0x00000000ff007435 */ /* 0x000fd600000001ff */
[----:B------:R-:W-:Y:S05]  /*1ba0*/  @P0 BRA `(.L_x_2212) ;  /* 0x000000f000000947 */ /* 0x000fea0003800000 */
[----:B------:R-:W-:Y:S01]  /*1bb0*/  ISETP.GT.AND P1, PT, R52, 0x37, PT ;  /* 0x000000373400780c */ /* 0x000fe20003f24270 */
[----:B-1----:R1:W-:Y:S01]  /*1bc0*/  STS.128 [R52.X16+0x40], R32 ;  /* 0x0000402034007388 */ /* 0x0023e2000000cc00 */
[----:B------:R-:W-:Y:S02]  /*1bd0*/  MOV R3, UR38 ;  /* 0x0000002600037c02 */ /* 0x000fe40008000f00 */
[----:B------:R-:W-:Y:S02]  /*1be0*/  ISETP.NE.OR P0, PT, RZ, c[0x0][0x1ec], P1 ;  /* 0x00007b00ff007a0c */ /* 0x000fe40000f05670 */
[----:B------:R-:W-:-:S11]  /*1bf0*/  ISETP.NE.AND P1, PT, RZ, c[0x0][0x1ec], PT ;  /* 0x00007b00ff007a0c */ /* 0x000fd60003f25270 */
[----:B------:R-:W-:Y:S01]  /*1c00*/  @!P0 IMAD.SHL.U32 R3, R3, 0x4, RZ ;  /* 0x0000000403038824 */ /* 0x000fe200078e00ff */
        /* <DEDUP_REMOVED lines=9> */
.L_x_2212:
[----:B------:R-:W-:Y:S05]  /*1ca0*/  BSYNC B0 ;  /* 0x0000000000007941 */ /* 0x000fea0003800000 */
.L_x_2211:
        /* <DEDUP_REMOVED lines=22> */
[----:B------:R-:W-:Y:S01]  /*1e10*/  ISETP.NE.AND P0, PT, R52, RZ, PT ;  /* 0x000000ff3400720c */ /* 0x000fe20003f05270 */
[----:B-1----:R-:W-:-:S05]  /*1e20*/  IMAD.MOV.U32 R0, RZ, RZ, -0x800001 ;  /* 0xff7fffffff007424 */ /* 0x002fca00078e00ff */
[----:B------:R-:W-:Y:S04]  /*1e30*/  STL [R1+0x34], R0 ;  /* 0x0000340001007387 */ /* 0x000fe80000100800 */
[----:B------:R-:W1:Y:S04]  /*1e40*/  @!P1 LDS R7, [R8.X4+0x8] ;  /* 0x0000080008079984 */ /* 0x000e680000004800 */
[----:B-1----:R-:W1:Y:S02]  /*1e50*/  SHFL.BFLY PT, R4, R7, 0x1, 0x1f ;  /* 0x0c201f0007047f89 */ /* 0x002e6400000e0000 */
[----:B-1----:R-:W-:-:S06]  /*1e60*/  FADD.FTZ R4, R4, R7 ;  /* 0x0000000704047221 */ /* 0x002fcc0000010000 */
[----:B------:R-:W1:Y:S01]  /*1e70*/  SHFL.IDX PT, R4, R4, RZ, 0x1f ;  /* 0x00001fff04047589 */ /* 0x000e6200000e0000 */
[----:B------:R-:W-:Y:S05]  /*1e80*/  @P0 BRA `(.L_x_2214) ;  /* 0x0000013000000947 */ /* 0x000fea0003800000 */
[----:B-1----:R-:W-:Y:S01]  /*1e90*/  FMUL.FTZ R0, R4, c[0x0][0x1f0] ;  /* 0x00007c0004007a20 */ /* 0x002fe20000410000 */
[----:B------:R-:W-:Y:S02]  /*1ea0*/  ISETP.NE.U32.AND P0, PT, RZ, c[0x0][0x218], PT ;  /* 0x00008600ff007a0c */ /* 0x000fe40003f05070 */
[----:B------:R-:W-:Y:S02]  /*1eb0*/  MOV R6, UR4 ;  /* 0x0000000400067c02 */ /* 0x000fe40008000f00 */
[----:B------:R1:W-:Y:S01]  /*1ec0*/  STL [R1+0x34], R0 ;  /* 0x0000340001007387 */ /* 0x0003e20000100800 */
[----:B------:R-:W-:Y:S02]  /*1ed0*/  ISETP.NE.AND.EX P0, PT, RZ, c[0x0][0x21c], PT, P0 ;  /* 0x00008700ff007a0c */ /* 0x000fe40003f05300 */
[----:B------:R-:W-:-:S04]  /*1ee0*/  MOV R3, UR40 ;  /* 0x0000002800037c02 */ /* 0x000fc80008000f00 */
[----:B------:R-:W-:-:S07]  /*1ef0*/  IADD3 R6, -R6, -0x1, R3 ;  /* 0xffffffff06067810 */ /* 0x000fce0007ffe103 */
[----:B------:R-:W-:Y:S05]  /*1f00*/  @!P0 BRA `(.L_x_2215) ;  /* 0x0000009000008947 */ /* 0x000fea0003800000 */
[----:B-1----:R-:W-:Y:S01]  /*1f10*/  IMAD.MOV.U32 R7, RZ, RZ, R0 ;  /* 0x000000ffff077224 */ /* 0x002fe200078e0000 */
[----:B------:R-:W-:Y:S02]  /*1f20*/  IADD3 R0, -R41, UR39, RZ ;  /* 0x0000002729007c10 */ /* 0x000fe4000fffe1ff */
[----:B------:R-:W-:-:S03]  /*1f30*/  MOV R4, 0x4 ;  /* 0x0000000400047802 */ /* 0x000fc60000000f00 */
[----:B------:R-:W-:-:S04]  /*1f40*/  IMAD R3, R40, c[0x0][0x220], R0 ;  /* 0x0000880028037a24 */ /* 0x000fc800078e0200 */
[----:B------:R-:W-:-:S04]  /*1f50*/  IMAD R3, R3, c[0x0][0x220], R0 ;  /* 0x0000880003037a24 */ /* 0x000fc800078e0200 */
[----:B------:R-:W-:-:S06]  /*1f60*/  IMAD.WIDE R4, R3, R4, c[0x0][0x218] ;  /* 0x0000860003047625 */ /* 0x000fcc00078e0204 */
[----:B------:R-:W3:Y:S02]  /*1f70*/  LDG.E R4, [R4.64] ;  /* 0x0000002404047981 */ /* 0x000ee4000c1e1900 */
[----:B---3--:R-:W-:-:S05]  /*1f80*/  FADD.FTZ R7, R7, R4 ;  /* 0x0000000407077221 */ /* 0x008fca0000010000 */
[----:B------:R1:W-:Y:S02]  /*1f90*/  STL [R1+0x34], R7 ;  /* 0x0000340701007387 */ /* 0x0003e40000100800 */
.L_x_2215:
[----:B-1----:R-:W3:Y:S04]  /*1fa0*/  LDL R0, [R1+0x34] ;  /* 0x0000340001007983 */ /* 0x002ee80000100800 */
[----:B---3--:R1:W-:Y:S02]  /*1fb0*/  STS [R6.X4+0x840], R0 ;  /* 0x0008400006007388 */ /* 0x0083e40000004800 */
.L_x_2214:
[----:B------:R-:W-:Y:S05]  /*1fc0*/  BSYNC B0 ;  /* 0x0000000000007941 */ /* 0x000fea0003800000 */
.L_x_2213:
        /* <DEDUP_REMOVED lines=419> */
.L_x_2216:
        /* <DEDUP_REMOVED lines=13> */
[----:B0-----:R-:W-:Y:S01]  /*3ad0*/  IMAD.MOV.U32 R4, RZ, RZ, RZ ;  /* 0x000000ffff047224 */ /* 0x001fe200078e00ff */
[----:B-1----:R-:W-:-:S05]  /*3ae0*/  IADD3 R0, RZ, -R5, RZ ;  /* 0x80000005ff007210 */ /* 0x002fca0007ffe0ff */
[----:B------:R-:W-:-:S04]  /*3af0*/  IMAD R0, R0, R6, RZ ;  /* 0x0000000600007224 */ /* 0x000fc800078e02ff */
[----:B------:R-:W-:-:S05]  /*3b00*/  IMAD.HI.U32 R0, R5, R0, R4 ;  /* 0x0000000005007227 */ /* 0x000fca00078e0004 */
[----:B------:R0:W-:Y:S04]  /*3b10*/  STL [R1+0x788], R0 ;  /* 0x0007880001007387 */ /* 0x0001e80000100800 */
[----:B------:R1:W-:Y:S01]  /*3b20*/  STL [R1+0x30], R3 ;  /* 0x0000300301007387 */ /* 0x0003e20000100800 */
[----:B0-----:R-:W-:Y:S02]  /*3b30*/  SHF.R.S32.HI R0, RZ, 0x1f, R250 ;  /* 0x0000001fff007819 */ /* 0x001fe400000114fa */
[----:B-1----:R-:W-:Y:S02]  /*3b40*/  SHF.R.S32.HI R3, RZ, 0x1f, R249 ;  /* 0x0000001fff037819 */ /* 0x002fe400000114f9 */
.L_x_2349:
[----:B-----5:R-:W-:Y:S04]  /*3b50*/  STL.64 [R1+0x7b0], R6 ;  /* 0x0007b00601007387 */ /* 0x020fe80000100a00 */
[----:B------:R0:W-:Y:S04]  /*3b60*/  STL [R1+0x7a8], R4 ;  /* 0x0007a80401007387 */ /* 0x0001e80000100800 */
[----:B0-----:R-:W2:Y:S04]  /*3b70*/  LDL R4, [R1+0x788] ;  /* 0x0007880001047983 */ /* 0x001ea80000100800 */
[----:B------:R-:W-:Y:S04]  /*3b80*/  STL [R1+0x7a4], R3 ;  /* 0x0007a40301007387 */ /* 0x000fe80000100800 */
[----:B------:R0:W-:Y:S04]  /*3b90*/  STL [R1+0x7a0], R2 ;  /* 0x0007a00201007387 */ /* 0x0001e80000100800 */
[----:B-1----:R-:W1:Y:S04]  /*3ba0*/  S2R R0, SR_CTAID.Y ;  /* 0x0000000000007919 */ /* 0x002e680000002600 */
[----:B0-----:R-:W3:Y:S01]  /*3bb0*/  LDL R2, [R1+0x30] ;  /* 0x0000300001027983 */ /* 0x001ee20000100800 */
[----:B------:R-:W-:-:S04]  /*3bc0*/  ISETP.NE.U32.AND P0, PT, RZ, c[0x0][0x200], PT ;  /* 0x00008000ff007a0c */ /* 0x000fc80003f05070 */
[----:B------:R-:W-:-:S13]  /*3bd0*/  ISETP.NE.AND.EX P0, PT, RZ, c[0x0][0x204], PT, P0 ;  /* 0x00008100ff007a0c */ /* 0x000fda0003f05300 */
[----:B-1----:R-:W-:-:S05]  /*3be0*/  @P0 IMAD R251, R0, c[0x0][0x1d4], RZ ;  /* 0x0000750000fb0a24 */ /* 0x002fca00078e02ff */
[--C-:B------:R-:W-:Y:S02]  /*3bf0*/  @P0 SHF.R.S32.HI R0, RZ, 0x1f, R251.reuse ;  /* 0x0000001fff000819 */ /* 0x100fe400000114fb */
[----:B------:R-:W-:Y:S02]  /*3c00*/  IABS R3, c[0x0][0x1d4] ;  /* 0x0000750000037a13 */ /* 0x000fe40000000000 */
[----:B---3--:R-:W-:Y:S02]  /*3c10*/  @P0 IADD3 R6, P1, P2, R2, c[0x0][0x200], R251 ;  /* 0x0000800002060a10 */ /* 0x008fe40007a3e0fb */
[----:B------:R-:W-:-:S04]  /*3c20*/  @P0 SHF.R.S32.HI R251, RZ, 0x1f, R2 ;  /* 0x0000001ffffb0819 */ /* 0x000fc80000011402 */
[----:B------:R-:W-:Y:S02]  /*3c30*/  @P0 IADD3.X R7, R251, c[0x0][0x204], R0, P1, P2 ;  /* 0x00008100fb070a10 */ /* 0x000fe40000fe4400 */
[----:B------:R-:W-:-:S03]  /*3c40*/  IABS R0, R2 ;  /* 0x0000000200007213 */ /* 0x000fc60000000000 */
[----:B------:R0:W3:Y:S02]  /*3c50*/  @P0 LDG.E.U8 R252, [R6.64] ;  /* 0x0000002406fc0981 */ /* 0x0000e4000c1e1100 */
[----:B--2---:R-:W-:Y:S01]  /*3c60*/  IMAD.HI.U32 R251, R4, R0, RZ ;  /* 0x0000000004fb7227 */ /* 0x004fe200078e00ff */
[----:B------:R-:W-:-:S04]  /*3c70*/  MOV R4, R3 ;  /* 0x0000000300047202 */ /* 0x000fc80000000f00 */
[----:B------:R-:W-:Y:S01]  /*3c80*/  IADD3 R251, -R251, RZ, RZ ;  /* 0x000000fffbfb7210 */ /* 0x000fe20007ffe1ff */
[----:B0-----:R0:W5:Y:S04]  /*3c90*/  LDL.LU.64 R6, [R1+0x7b0] ;  /* 0x0007b00001067983 */ /* 0x0011680000300a00 */
[----:B------:R-:W-:Y:S01]  /*3ca0*/  IMAD R0, R4, R251, R0 ;  /* 0x000000fb04007224 */ /* 0x000fe200078e0200 */
[----:B------:R-:W-:Y:S01]  /*3cb0*/  ISETP.GE.AND P2, PT, R2, RZ, PT ;  /* 0x000000ff0200720c */ /* 0x000fe20003f46270 */
[----:B------:R0:W5:Y:S01]  /*3cc0*/  LDL.LU R4, [R1+0x7a8] ;  /* 0x0007a80001047983 */ /* 0x0001620000300800 */
[----:B------:R-:W-:Y:S02]  /*3cd0*/  IABS R251, c[0x0][0x1d4] ;  /* 0x0000750000fb7a13 */ /* 0x000fe40000000000 */
[----:B------:R-:W-:-:S13]  /*3ce0*/  ISETP.GT.U32.AND P1, PT, R3, R0, PT ;  /* 0x000000000300720c */ /* 0x000fda0003f24070 */
[----:B------:R-:W-:-:S05]  /*3cf0*/  @!P1 IMAD.IADD R0, R0, 0x1, -R251 ;  /* 0x0000000100009824 */ /* 0x000fca00078e0afb */
[----:B------:R-:W-:Y:S02]  /*3d00*/  ISETP.GT.U32.AND P1, PT, R3, R0, PT ;  /* 0x000000000300720c */ /* 0x000fe40003f24070 */
[----:B------:R0:W5:Y:S01]  /*3d10*/  LDL.LU R3, [R1+0x7a4] ;  /* 0x0007a40001037983 */ /* 0x0001620000300800 */
[----:B------:R-:W-:-:S10]  /*3d20*/  ISETP.NE.AND P3, PT, RZ, c[0x0][0x1d4], PT ;  /* 0x00007500ff007a0c */ /* 0x000fd40003f65270 */
[----:B------:R-:W-:Y:S02]  /*3d30*/  @!P1 IADD3 R0, R0, -R251, RZ ;  /* 0x800000fb00009210 */ /* 0x000fe40007ffe0ff */
[----:B------:R-:W-:Y:S02]  /*3d40*/  ISETP.GE.AND P1, PT, R2, UR39, PT ;  /* 0x0000002702007c0c */ /* 0x000fe4000bf26270 */
[----:B------:R0:W5:Y:S01]  /*3d50*/  LDL.LU R2, [R1+0x7a0] ;  /* 0x0007a00001027983 */ /* 0x0001620000300800 */
[----:B------:R-:W-:Y:S01]  /*3d60*/  IMAD.MOV.U32 R251, RZ, RZ, c[0x0][0x1d4] ;  /* 0x00007500fffb7624 */ /* 0x000fe200078e00ff */
[----:B------:R-:W-:Y:S01]  /*3d70*/  BSSY B1, `(.L_x_2219) ;  /* 0x0000056000017945 */ /* 0x000fe20003800000 */
[----:B------:R-:W-:Y:S02]  /*3d80*/  @!P2 IADD3 R0, -R0, RZ, RZ ;  /* 0x000000ff0000a210 */ /* 0x000fe40007ffe1ff */
[----:B------:R-:W-:Y:S01]  /*3d90*/  @!P3 LOP3.LUT R0, RZ, c[0x0][0x1d4], RZ, 0x33, !PT ;  /* 0x00007500ff00ba12 */ /* 0x000fe200078e33ff */
[----:B------:R-:W-:Y:S01]  /*3da0*/  IMAD R251, R251, 0xe0, RZ ;  /* 0x000000e0fbfb7824 */ /* 0x000fe200078e02ff */
[----:B---3--:R-:W-:-:S04]  /*3db0*/  ISETP.NE.AND P0, PT, R252, RZ, P0 ;  /* 0x000000fffc00720c */ /* 0x008fc80000705270 */
[----:B------:R-:W-:Y:S05]  /*3dc0*/  @P1 BRA `(.L_x_2220) ;  /* 0x0000050000001947 */ /* 0x000fea0003800000 */
[----:B0-----:R-:W-:Y:S01]  /*3dd0*/  SHF.L.U32 R252, R0, 0x2, RZ ;  /* 0x0000000200fc7819 */ /* 0x001fe200000006ff */
[----:B------:R-:W-:Y:S03]  /*3de0*/  STL.64 [R1+0x7b0], R8 ;  /* 0x0007b00801007387 */ /* 0x000fe60000100a00 */
[----:B------:R-:W-:Y:S01]  /*3df0*/  ISETP.GE.AND P2, PT, R252, R251, PT ;  /* 0x000000fbfc00720c */ /* 0x000fe20003f46270 */
[----:B-----5:R0:W-:Y:S04]  /*3e00*/  STL.64 [R1+0x7a8], R6 ;  /* 0x0007a80601007387 */ /* 0x0201e80000100a00 */
[----:B------:R1:W-:Y:S08]  /*3e10*/  STL.64 [R1+0x7a0], R4 ;  /* 0x0007a00401007387 */ /* 0x0003f00000100a00 */
[----:B------:R-:W-:Y:S01]  /*3e20*/  @!P2 IADD3 R251, P3, R249, R252, RZ ;  /* 0x000000fcf9fba210 */ /* 0x000fe20007f7e0ff */
[----:B0-----:R-:W-:-:S03]  /*3e30*/  CS2R R6, SRZ ;  /* 0x0000000000067805 */ /* 0x001fc6000001ff00 */
[----:B-1----:R-:W-:Y:S02]  /*3e40*/  @!P2 LEA.HI.X.SX32 R4, R252, R3, 0x1, P3 ;  /* 0x00000003fc04a211 */ /* 0x002fe400018f0eff */
[----:B------:R-:W-:-:S04]  /*3e50*/  @!P2 LEA R8, P3, R251, c[0x0][0x198], 0x2 ;  /* 0x00006600fb08aa11 */ /* 0x000fc800078610ff */
[----:B------:R-:W-:Y:S02]  /*3e60*/  @!P2 LEA.HI.X R9, R251, c[0x0][0x19c], R4, 0x2, P3 ;  /* 0x00006700fb09aa11 */ /* 0x000fe400018f1404 */
[----:B------:R-:W-:-:S06]  /*3e70*/  CS2R R4, SRZ ;  /* 0x0000000000047805 */ /* 0x000fcc000001ff00 */
[----:B------:R0:W2:Y:S04]  /*3e80*/  @!P2 LDG.E.128 R4, [R8.64] ;  /* 0x000000240804a981 */ /* 0x0000a8000c1e1d00 */
[----:B0-----:R0:W5:Y:S01]  /*3e90*/  LDL.LU.64 R8, [R1+0x7b0] ;  /* 0x0007b00001087983 */ /* 0x0011620000300a00 */
[----:B------:R-:W-:-:S03]  /*3ea0*/  ISETP.NE.AND P3, PT, RZ, c[0x0][0x1ec], PT ;  /* 0x00007b00ff007a0c */ /* 0x000fc60003f65270 */
[----:B--2---:R-:W-:Y:S01]  /*3eb0*/  STL.64 [R1+0x20], R4 ;  /* 0x0000200401007387 */ /* 0x004fe20000100a00 */
[----:B------:R-:W-:-:S03]  /*3ec0*/  MOV R251, R6 ;  /* 0x0000000600fb7202 */ /* 0x000fc60000000f00 */
[----:B------:R1:W-:Y:S04]  /*3ed0*/  STL.64 [R1+0x28], R6 ;  /* 0x0000280601007387 */ /* 0x0003e80000100a00 */
[----:B-1----:R0:W5:Y:S04]  /*3ee0*/  LDL.LU.64 R6, [R1+0x7a8] ;  /* 0x0007a80001067983 */ /* 0x0021680000300a00 */
[----:B------:R0:W5:Y:S01]  /*3ef0*/  LDL.LU.64 R4, [R1+0x7a0] ;  /* 0x0007a00001047983 */ /* 0x0001620000300a00 */
[----:B------:R-:W-:Y:S05]  /*3f00*/  @P3 BRA `(.L_x_2220) ;  /* 0x000003c000003947 */ /* 0x000fea0003800000 */
[----:B------:R1:W-:Y:S04]  /*3f10*/  STL.64 [R1+0x7d8], R18 ;  /* 0x0007d81201007387 */ /* 0x0003e80000100a00 */
[----:B-1----:R-:W2:Y:S04]  /*3f20*/  LDL.LU R18, [R1+0x24] ;  /* 0x0000240001127983 */ /* 0x002ea80000300800 */
[----:B------:R-:W3:Y:S04]  /*3f30*/  LDL.LU R19, [R1+0x2c] ;  /* 0x00002c0001137983 */ /* 0x000ee80000300800 */
[----:B------:R1:W-:Y:S04]  /*3f40*/  STL.64 [R1+0x7d0], R16 ;  /* 0x0007d01001007387 */ /* 0x0003e80000100a00 */
[----:B-1----:R-:W4:Y:S04]  /*3f50*/  LDL.LU R17, [R1+0x20] ;  /* 0x0000200001117983 */ /* 0x002f280000300800 */
[----:B------:R1:W-:Y:S04]  /*3f60*/  STL [R1+0x7c8], R12 ;  /* 0x0007c80c01007387 */ /* 0x0003e80000100800 */
[----:B-1----:R-:W4:Y:S04]  /*3f70*/  LDL R12, [R1+0x430] ;  /* 0x00043000010c7983 */ /* 0x002f280000100800 */
[----:B------:R1:W-:Y:S04]  /*3f80*/  STL [R1+0x7c4], R11 ;  /* 0x0007c40b01007387 */ /* 0x0003e80000100800 */
[----:B-1----:R-:W4:Y:S04]  /*3f90*/  LDL R11, [R1+0x434] ;  /* 0x00043400010b7983 */ /* 0x002f280000100800 */
[----:B------:R1:W-:Y:S04]  /*3fa0*/  STL [R1+0x7c0], R10 ;  /* 0x0007c00a01007387 */ /* 0x0003e80000100800 */
[----:B-1----:R-:W4:Y:S04]  /*3fb0*/  LDL R10, [R1+0x438] ;  /* 0x00043800010a7983 */ /* 0x002f280000100800 */
[----:B------:R-:W-:Y:S04]  /*3fc0*/  STL [R1+0x7bc], R3 ;  /* 0x0007bc0301007387 */ /* 0x000fe80000100800 */
[----:B------:R-:W-:Y:S04]  /*3fd0*/  STL [R1+0x7b8], R0 ;  /* 0x0007b80001007387 */ /* 0x000fe80000100800 */
[----:B-----5:R1:W-:Y:S04]  /*3fe0*/  STL.64 [R1+0x7b0], R8 ;  /* 0x0007b00801007387 */ /* 0x0203e80000100a00 */
[----:B------:R0:W-:Y:S01]  /*3ff0*/  STL.64 [R1+0x7a8], R6 ;  /* 0x0007a80601007387 */ /* 0x0001e20000100a00 */
[----:B------:R-:W-:-:S03]  /*4000*/  ISETP.NE.AND P4, PT, R248, RZ, PT ;  /* 0x000000fff800720c */ /* 0x000fc60003f85270 */
[----:B------:R2:W-:Y:S04]  /*4010*/  STL.64 [R1+0x7a0], R4 ;  /* 0x0007a00401007387 */ /* 0x0005e80000100a00 */
[----:B-1----:R-:W4:Y:S01]  /*4020*/  LDL R9, [R1+0x43c] ;  /* 0x00043c0001097983 */ /* 0x002f220000100800 */
[----:B0-----:R-:W-:-:S03]  /*4030*/  MOV R6, R251 ;  /* 0x000000fb00067202 */ /* 0x001fc60000000f00 */
[----:B------:R-:W0:Y:S02]  /*4040*/  S2R R251, SR_CTAID.X ;  /* 0x0000000000fb7919 */ /* 0x000e240000002500 */
[----:B0-----:R-:W-:-:S04]  /*4050*/  @P4 IMAD R251, R2, c[0x0][0x1d8], R251 ;  /* 0x0000760002fb4a24 */ /* 0x001fc800078e02fb */
[----:B------:R-:W-:Y:S01]  /*4060*/  @P4 IMAD R0, R251, 0xe0, RZ ;  /* 0x000000e0fb004824 */ /* 0x000fe200078e02ff */
[----:B------:R-:W-:Y:S02]  /*4070*/  @P4 MOV R251, 0x4 ;  /* 0x0000000400fb4802 */ /* 0x000fe40000000f00 */
[----:B--2---:R-:W-:Y:S01]  /*4080*/  MOV R5, R18 ;  /* 0x0000001200057202 */ /* 0x004fe20000000f00 */
[----:B---3--:R-:W-:Y:S02]  /*4090*/  IMAD.MOV.U32 R7, RZ, RZ, R19 ;  /* 0x000000ffff077224 */ /* 0x008fe400078e0013 */
[----:B----4-:R-:W-:Y:S02]  /*40a0*/  IMAD.MOV.U32 R4, RZ, RZ, R17 ;  /* 0x000000ffff047224 */ /* 0x010fe400078e0011 */
        /* <DEDUP_REMOVED lines=10> */
[----:B------:R-:W-:Y:S01]  /*4150*/  @!P2 IADD3 R251, P3, R250, R252, RZ ;  /* 0x000000fcfafba210 */ /* 0x000fe20007f7e0ff */
[----:B------:R-:W-:Y:S01]  /*4160*/  @P4 FMUL.FTZ R6, R6, R8 ;  /* 0x0000000806064220 */ /* 0x000fe20000410000 */
[----:B------:R-:W-:Y:S02]  /*4170*/  SHF.R.S32.HI R8, RZ, 0x1f, R250 ;  /* 0x0000001fff087819 */ /* 0x000fe400000114fa */
[----:B------:R-:W-:Y:S01]  /*4180*/  MOV R0, R19 ;  /* 0x0000001300007202 */ /* 0x000fe20000000f00 */
[----:B------:R-:W-:Y:S01]  /*4190*/  @P4 FMUL.FTZ R4, R4, R3 ;  /* 0x0000000304044220 */ /* 0x000fe20000410000 */
[----:B------:R0:W5:Y:S01]  /*41a0*/  LDL.LU.64 R18, [R1+0x7d8] ;  /* 0x0007d80001127983 */ /* 0x0001620000300a00 */
[----:B------:R-:W-:Y:S02]  /*41b0*/  @!P2 LEA.HI.X.SX32 R252, R252, R8, 0x1, P3 ;  /* 0x00000008fcfca211 */ /* 0x000fe400018f0eff */
[----:B------:R-:W-:Y:S01]  /*41c0*/  @!P2 LEA R8, P3, R251, c[0x0][0x198], 0x2 ;  /* 0x00006600fb08aa11 */ /* 0x000fe200078610ff */
[----:B------:R0:W5:Y:S01]  /*41d0*/  LDL.LU.64 R16, [R1+0x7d0] ;  /* 0x0007d00001107983 */ /* 0x0001620000300a00 */
[----:B------:R-:W-:-:S03]  /*41e0*/  @P4 FMUL.FTZ R7, R7, R0 ;  /* 0x0000000007074220 */ /* 0x000fc60000410000 */
[----:B------:R0:W5:Y:S01]  /*41f0*/  LDL.LU R12, [R1+0x7c8] ;  /* 0x0007c800010c7983 */ /* 0x0001620000300800 */
[----:B------:R-:W-:-:S03]  /*4200*/  @!P2 LEA.HI.X R9, R251, c[0x0][0x19c], R252, 0x2, P3 ;  /* 0x00006700fb09aa11 */ /* 0x000fc600018f14fc */
[----:B------:R0:W5:Y:S04]  /*4210*/  LDL.LU R11, [R1+0x7c4] ;  /* 0x0007c400010b7983 */ /* 0x0001680000300800 */
[----:B------:R0:W5:Y:S04]  /*4220*/  LDL.LU R10, [R1+0x7c0] ;  /* 0x0007c000010a7983 */ /* 0x0001680000300800 */
[----:B------:R0:W5:Y:S04]  /*4230*/  LDL.LU R3, [R1+0x7bc] ;  /* 0x0007bc0001037983 */ /* 0x0001680000300800 */
[----:B------:R-:W-:Y:S04]  /*4240*/  STL [R1+0x20], R4 ;  /* 0x0000200401007387 */ /* 0x000fe80000100800 */
[----:B------:R-:W-:Y:S04]  /*4250*/  STL [R1+0x24], R5 ;  /* 0x0000240501007387 */ /* 0x000fe80000100800 */
[----:B------:R-:W-:Y:S04]  /*4260*/  STL [R1+0x28], R6 ;  /* 0x0000280601007387 */ /* 0x000fe80000100800 */
[----:B------:R0:W5:Y:S04]  /*4270*/  LDL.LU R0, [R1+0x7b8] ;  /* 0x0007b80001007983 */ /* 0x0001680000300800 */
[----:B------:R-:W-:Y:S04]  /*4280*/  STL [R1+0x2c], R7 ;  /* 0x00002c0701007387 */ /* 0x000fe80000100800 */
[----:B------:R1:W-:Y:S04]  /*4290*/  @!P2 STG.E.128 [R8.64], R4 ;  /* 0x000000040800a986 */ /* 0x0003e8000c101d24 */
[----:B-1----:R0:W5:Y:S04]  /*42a0*/  LDL.LU.64 R8, [R1+0x7b0] ;  /* 0x0007b00001087983 */ /* 0x0021680000300a00 */
[----:B------:R0:W5:Y:S04]  /*42b0*/  LDL.LU.64 R6, [R1+0x7a8] ;  /* 0x0007a80001067983 */ /* 0x0001680000300a00 */
[----:B------:R0:W5:Y:S02]  /*42c0*/  LDL.LU.64 R4, [R1+0x7a0] ;  /* 0x0007a00001047983 */ /* 0x0001640000300a00 */
.L_x_2220:
[----:B0-----:R-:W-:Y:S05]  /*42d0*/  BSYNC B1 ;  /* 0x0000000000017941 */ /* 0x001fea0003800000 */
.L_x_2219:
[----:B------:R-:W-:Y:S01]  /*42e0*/  BSSY B1, `(.L_x_2221) ;  /* 0x0000056000017945 */ /* 0x000fe20003800000 */
[----:B------:R-:W-:Y:S05]  /*42f0*/  @P1 BRA `(.L_x_2222) ;  /* 0x0000054000001947 */ /* 0x000fea0003800000 */
[----:B------:R-:W-:Y:S01]  /*4300*/  IMAD.MOV.U32 R251, RZ, RZ, c[0x0][0x1d4] ;  /* 0x00007500fffb7624 */ /* 0x000fe200078e00ff */
[----:B-----5:R-:W-:Y:S03]  /*4310*/  STL.64 [R1+0x7b0], R8 ;  /* 0x0007b00801007387 */ /* 0x020fe60000100a00 */
[----:B------:R-:W-:Y:S01]  /*4320*/  IMAD R252, R251, 0xe0, RZ ;  /* 0x000000e0fbfc7824 */ /* 0x000fe200078e02ff */
[----:B------:R-:W-:Y:S01]  /*4330*/  IADD3 R251, R0, c[0x0][0x1d4], RZ ;  /* 0x0000750000fb7a10 */ /* 0x000fe20007ffe0ff */
[----:B------:R0:W-:Y:S03]  /*4340*/  STL.64 [R1+0x7a8], R6 ;  /* 0x0007a80601007387 */ /* 0x0001e60000100a00 */
[----:B------:R-:W-:Y:S01]  /*4350*/  SHF.L.U32 R251, R251, 0x2, RZ ;  /* 0x00000002fbfb7819 */ /* 0x000fe200000006ff */
[----:B------:R1:W-:Y:S03]  /*4360*/  STL.64 [R1+0x7a0], R4 ;  /* 0x0007a00401007387 */ /* 0x0003e60000100a00 */
[----:B------:R-:W-:Y:S01]  /*4370*/  ISETP.GE.AND P2, PT, R251, R252, PT ;  /* 0x000000fcfb00720c */ /* 0x000fe20003f46270 */
[----:B0-----:R-:W-:-:S12]  /*4380*/  CS2R R6, SRZ ;  /* 0x0000000000067805 */ /* 0x001fd8000001ff00 */
[----:B------:R-:W-:-:S04]  /*4390*/  @!P2 IADD3 R252, P3, R249, R251, RZ ;  /* 0x000000fbf9fca210 */ /* 0x000fc80007f7e0ff */
        /* <DEDUP_REMOVED lines=25> */
[----:B------:R1:W-:Y:S04]  /*4530*/  STL [R1+0x7b8], R0 ;  /* 0x0007b80001007387 */ /* 0x0003e80000100800 */
[----:B-----5:R0:W-:Y:S04]  /*4540*/  STL.64 [R1+0x7b0], R8 ;  /* 0x0007b00801007387 */ /* 0x0201e80000100a00 */
[----:B------:R0:W-:Y:S01]  /*4550*/  STL.64 [R1+0x7a8], R6 ;  /* 0x0007a80601007387 */ /* 0x0001e20000100a00 */
[----:B------:R-:W-:Y:S01]  /*4560*/  ISETP.NE.AND P4, PT, R248, RZ, PT ;  /* 0x000000fff800720c */ /* 0x000fe20003f85270 */
[----:B-1----:R-:W-:-:S02]  /*4570*/  HFMA2.MMA R0, -RZ, RZ, 0, 1.33514404296875e-05 ;  /* 0x000000e0ff007435 */ /* 0x002fc400000001ff */
[----:B------:R2:W-:Y:S04]  /*4580*/  STL.64 [R1+0x7a0], R4 ;  /* 0x0007a00401007387 */ /* 0x0005e80000100a00 */
[----:B0-----:R-:W4:Y:S01]  /*4590*/  LDL R8, [R1+0x42c] ;  /* 0x00042c0001087983 */ /* 0x001f220000100800 */
[----:B------:R-:W-:-:S03]  /*45a0*/  IMAD.MOV.U32 R7, RZ, RZ, R252 ;  /* 0x000000ffff077224 */ /* 0x000fc600078e00fc */
[----:B------:R-:W0:Y:S02]  /*45b0*/  S2R R252, SR_CTAID.X ;  /* 0x0000000000fc7919 */ /* 0x000e240000002500 */
[----:B0-----:R-:W-:-:S04]  /*45c0*/  @P4 IMAD R252, R2, c[0x0][0x1d8], R252 ;  /* 0x0000760002fc4a24 */ /* 0x001fc800078e02fc */
[----:B------:R-:W-:Y:S01]  /*45d0*/  @P4 IMAD R0, R252, R0, 0x4 ;  /* 0x00000004fc004424 */ /* 0x000fe200078e0200 */
[----:B------:R-:W-:Y:S02]  /*45e0*/  @P4 MOV R252, 0x4 ;  /* 0x0000000400fc4802 */ /* 0x000fe40000000f00 */
[----:B--2---:R-:W-:Y:S02]  /*45f0*/  MOV R5, R18 ;  /* 0x0000001200057202 */ /* 0x004fe40000000f00 */
[----:B---3--:R-:W-:Y:S01]  /*4600*/  MOV R6, R19 ;  /* 0x0000001300067202 */ /* 0x008fe20000000f00 */
[----:B----4-:R-:W-:Y:S02]  /*4610*/  IMAD.MOV.U32 R4, RZ, RZ, R17 ;  /* 0x000000ffff047224 */ /* 0x010fe400078e0011 */
[----:B------:R-:W-:-:S06]  /*4620*/  @P4 IMAD.WIDE R16, R0, R252, c[0x0][0x230] ;  /* 0x00008c0000104625 */ /* 0x000fcc00078e02fc */
[----:B------:R-:W2:Y:S01]  /*4630*/  @P4 LDG.E.128 R16, [R16.64] ;  /* 0x0000002410104981 */ /* 0x000ea2000c1e1d00 */
[----:B------:R-:W-:Y:S02]  /*4640*/  FADD.FTZ R4, R12, R4 ;  /* 0x000000040c047221 */ /* 0x000fe40000010000 */
[----:B------:R-:W-:Y:S02]  /*4650*/  FADD.FTZ R5, R11, R5 ;  /* 0x000000050b057221 */ /* 0x000fe40000010000 */
[----:B------:R-:W-:Y:S02]  /*4660*/  FADD.FTZ R6, R10, R6 ;  /* 0x000000060a067221 */ /* 0x000fe40000010000 */
[----:B------:R-:W-:Y:S01]  /*4670*/  FADD.FTZ R7, R8, R7 ;  /* 0x0000000708077221 */ /* 0x000fe20000010000 */
[----:B--2---:R-:W-:Y:S02]  /*4680*/  MOV R252, R17 ;  /* 0x0000001100fc7202 */ /* 0x004fe40000000f00 */
[----:B------:R-:W-:Y:S01]  /*4690*/  MOV R9, R18 ;  /* 0x0000001200097202 */ /* 0x000fe20000000f00 */
[----:B------:R-:W-:-:S02]  /*46a0*/  IMAD.MOV.U32 R3, RZ, RZ, R16 ;  /* 0x000000ffff037224 */ /* 0x000fc400078e0010 */
[----:B------:R-:W-:Y:S01]  /*46b0*/  @P4 FMUL.FTZ R5, R5, R252 ;  /* 0x000000fc05054220 */ /* 0x000fe20000410000 */
[----:B------:R-:W-:Y:S01]  /*46c0*/  @!P2 IADD3 R252, P3, R250, R251, RZ ;  /* 0x000000fbfafca210 */ /* 0x000fe20007f7e0ff */
[----:B------:R-:W-:Y:S01]  /*46d0*/  @P4 FMUL.FTZ R6, R6, R9 ;  /* 0x0000000906064220 */ /* 0x000fe20000410000 */
[----:B------:R-:W-:Y:S01]  /*46e0*/  SHF.R.S32.HI R9, RZ, 0x1f, R250 ;  /* 0x0000001fff097819 */ /* 0x000fe200000114fa */
[----:B------:R-:W-:Y:S02]  /*46f0*/  IMAD.MOV.U32 R0, RZ, RZ, R19 ;  /* 0x000000ffff007224 */ /* 0x000fe400078e0013 */
[----:B------:R0:W5:Y:S01]  /*4700*/  LDL.LU.64 R18, [R1+0x7d8] ;  /* 0x0007d80001127983 */ /* 0x0001620000300a00 */
[----:B------:R-:W-:Y:S01]  /*4710*/  @!P2 LEA.HI.X.SX32 R251, R251, R9, 0x1, P3 ;  /* 0x00000009fbfba211 */ /* 0x000fe200018f0eff */
[----:B------:R-:W-:Y:S01]  /*4720*/  @P4 FMUL.FTZ R4, R4, R3 ;  /* 0x0000000304044220 */ /* 0x000fe20000410000 */
        /* <DEDUP_REMOVED lines=17> */
.L_x_2222:
[----:B------:R-:W-:Y:S05]  /*4840*/  BSYNC B1 ;  /* 0x0000000000017941 */ /* 0x000fea0003800000 */
.L_x_2221:
[----:B------:R-:W-:Y:S01]  /*4850*/  BSSY B1, `(.L_x_2223) ;  /* 0x0000056000017945 */ /* 0x000fe20003800000 */
[----:B------:R-:W-:Y:S05]  /*4860*/  @P1 BRA `(.L_x_2224) ;  /* 0x0000054000001947 */ /* 0x000fea0003800000 */
[----:B------:R-:W-:Y:S01]  /*4870*/  MOV R251, c[0x0][0x1d4] ;  /* 0x0000750000fb7a02 */ /* 0x000fe20000000f00 */
[----:B-----5:R-:W-:Y:S04]  /*4880*/  STL.64 [R1+0x7b0], R8 ;  /* 0x0007b00801007387 */ /* 0x020fe80000100a00 */
[C---:B------:R-:W-:Y:S01]  /*4890*/  IMAD R252, R251.reuse, 0xe0, RZ ;  /* 0x000000e0fbfc7824 */ /* 0x040fe200078e02ff */
[----:B------:R-:W-:Y:S01]  /*48a0*/  LEA R251, R251, R0, 0x1 ;  /* 0x00000000fbfb7211 */ /* 0x000fe200078e08ff */
[----:B------:R1:W-:Y:S04]  /*48b0*/  STL.64 [R1+0x7a8], R6 ;  /* 0x0007a80601007387 */ /* 0x0003e80000100a00 */
[----:B------:R-:W-:Y:S01]  /*48c0*/  IMAD.SHL.U32 R251, R251, 0x4, RZ ;  /* 0x00000004fbfb7824 */ /* 0x000fe200078e00ff */
[----:B------:R2:W-:Y:S04]  /*48d0*/  STL.64 [R1+0x7a0], R4 ;  /* 0x0007a00401007387 */ /* 0x0005e80000100a00 */
[----:B------:R-:W-:Y:S01]  /*48e0*/  ISETP.GE.AND P2, PT, R251, R252, PT ;  /* 0x000000fcfb00720c */ /* 0x000fe20003f46270 */
[----:B-1----:R-:W-:-:S12]  /*48f0*/  CS2R R6, SRZ ;  /* 0x0000000000067805 */ /* 0x002fd8000001ff00 */
[----:B------:R-:W-:-:S04]  /*4900*/  @!P2 IADD3 R252, P3, R249, R251, RZ ;  /* 0x000000fbf9fca210 */ /* 0x000fc80007f7e0ff */
[----:B--2---:R-:W-:Y:S02]  /*4910*/  @!P2 LEA.HI.X.SX32 R4, R251, R3, 0x1, P3 ;  /* 0x00000003fb04a211 */ /* 0x004fe400018f0eff */
[----:B------:R-:W-:-:S04]  /*4920*/  @!P2 LEA R8, P3, R252, c[0x0][0x198], 0x2 ;  /* 0x00006600fc08aa11 */ /* 0x000fc800078610ff */
[----:B------:R-:W-:Y:S02]  /*4930*/  @!P2 LEA.HI.X R9, R252, c[0x0][0x19c], R4, 0x2, P3 ;  /* 0x00006700fc09aa11 */ /* 0x000fe400018f1404 */
[----:B------:R-:W-:-:S06]  /*4940*/  CS2R R4, SRZ ;  /* 0x0000000000047805 */ /* 0x000fcc000001ff00 */
[----:B------:R1:W2:Y:S04]  /*4950*/  @!P2 LDG.E.128 R4, [R8.64] ;  /* 0x000000240804a981 */ /* 0x0002a8000c1e1d00 */
[----:B-1----:R1:W5:Y:S01]  /*4960*/  LDL.LU.64 R8, [R1+0x7b0] ;  /* 0x0007b00001087983 */ /* 0x0023620000300a00 */
[----:B------:R-:W-:-:S03]  /*4970*/  ISETP.NE.AND P3, PT, RZ, c[0x0][0x1ec], PT ;  /* 0x00007b00ff007a0c */ /* 0x000fc60003f65270 */
[----:B--2---:R-:W-:Y:S01]  /*4980*/  STL.64 [R1], R4 ;  /* 0x0000000401007387 */ /* 0x004fe20000100a00 */
[----:B------:R-:W-:-:S03]  /*4990*/  MOV R252, R7 ;  /* 0x0000000700fc7202 */ /* 0x000fc60000000f00 */
        /* <DEDUP_REMOVED lines=8> */
[----:B----4-:R-:W4:Y:S04]  /*4a20*/  LDL.LU R17, [R1] ;  /* 0x0000000001117983 */ /* 0x010f280000300800 */
        /* <DEDUP_REMOVED lines=8> */
[----:B-----5:R1:W-:Y:S04]  /*4ab0*/  STL.64 [R1+0x7b0], R8 ;  /* 0x0007b00801007387 */ /* 0x0203e80000100a00 */
[----:B------:R1:W-:Y:S01]  /*4ac0*/  STL.64 [R1+0x7a8], R6 ;  /* 0x0007a80601007387 */ /* 0x0003e20000100a00 */
[----:B------:R-:W-:Y:S01]  /*4ad0*/  ISETP.NE.AND P4, PT, R248, RZ, PT ;  /* 0x000000fff800720c */ /* 0x000fe20003f85270 */
[----:B0-----:R-:W-:-:S02]  /*4ae0*/  IMAD.MOV.U32 R0, RZ, RZ, 0xe0 ;  /* 0x000000e0ff007424 */ /* 0x001fc400078e00ff */
[----:B------:R2:W-:Y:S04]  /*4af0*/  STL.64 [R1+0x7a0], R4 ;  /* 0x0007a00401007387 */ /* 0x0005e80000100a00 */
[----:B-1----:R-:W4:Y:S01]  /*4b00*/  LDL R8, [R1+0x41c] ;  /* 0x00041c0001087983 */ /* 0x002f220000100800 */
[----:B------:R-:W-:-:S03]  /*4b10*/  MOV R7, R252 ;  /* 0x000000fc00077202 */ /* 0x000fc60000000f00 */
[----:B------:R-:W0:Y:S02]  /*4b20*/  S2R R252, SR_CTAID.X ;  /* 0x0000000000fc7919 */ /* 0x000e240000002500 */
[----:B0-----:R-:W-:-:S04]  /*4b30*/  @P4 IMAD R252, R2, c[0x0][0x1d8], R252 ;  /* 0x0000760002fc4a24 */ /* 0x001fc800078e02fc */
[----:B------:R-:W-:Y:S01]  /*4b40*/  @P4 IMAD R0, R252, R0, 0x8 ;  /* 0x00000008fc004424 */ /* 0x000fe200078e0200 */
[----:B------:R-:W-:Y:S01]  /*4b50*/  @P4 MOV R252, 0x4 ;  /* 0x0000000400fc4802 */ /* 0x000fe20000000f00 */
[----:B--2---:R-:W-:Y:S01]  /*4b60*/  IMAD.MOV.U32 R5, RZ, RZ, R18 ;  /* 0x000000ffff057224 */ /* 0x004fe200078e0012 */
[----:B---3--:R-:W-:Y:S02]  /*4b70*/  MOV R6, R19 ;  /* 0x0000001300067202 */ /* 0x008fe40000000f00 */
[----:B----4-:R-:W-:Y:S01]  /*4b80*/  MOV R4, R17 ;  /* 0x0000001100047202 */ /* 0x010fe20000000f00 */
        /* <DEDUP_REMOVED lines=25> */
[----:B------:R-:W-:Y:S04]  /*4d20*/  STL [R1], R4 ;  /* 0x0000000401007387 */ /* 0x000fe80000100800 */
        /* <DEDUP_REMOVED lines=8> */
.L_x_2224:
[----:B------:R-:W-:Y:S05]  /*4db0*/  BSYNC B1 ;  /* 0x0000000000017941 */ /* 0x000fea0003800000 */
.L_x_2223:
[----:B------:R-:W-:Y:S01]  /*4dc0*/  BSSY B1, `(.L_x_2225) ;  /* 0x0000040000017945 */ /* 0x000fe20003800000 */
[----:B------:R-:W-:Y:S05]  /*4dd0*/  @P1 BRA `(.L_x_2226) ;  /* 0x000003e000001947 */ /* 0x000fea0003800000 */
[----:B------:R-:W-:Y:S01]  /*4de0*/  IMAD.MOV.U32 R251, RZ, RZ, c[0x0][0x1d4] ;  /* 0x00007500fffb7624 */ /* 0x000fe200078e00ff */
[----:B-----5:R2:W-:Y:S01]  /*4df0*/  STL.64 [R1+0x7a0], R8 ;  /* 0x0007a00801007387 */ /* 0x0205e20000100a00 */
[----:B------:R-:W-:-:S02]  /*4e00*/  CS2R R6, SRZ ;  /* 0x0000000000067805 */ /* 0x000fc4000001ff00 */
[C---:B------:R-:W-:Y:S02]  /*4e10*/  IMAD R4, R251.reuse, 0x3, R0 ;  /* 0x00000003fb047824 */ /* 0x040fe400078e0200 */
[----:B------:R-:W-:-:S03]  /*4e20*/  IMAD R252, R251, 0xe0, RZ ;  /* 0x000000e0fbfc7824 */ /* 0x000fc600078e02ff */
[----:B------:R-:W-:-:S04]  /*4e30*/  SHF.L.U32 R251, R4, 0x2, RZ ;  /* 0x0000000204fb7819 */ /* 0x000fc800000006ff */
[----:B------:R-:W-:-:S13]  /*4e40*/  ISETP.GE.AND P2, PT, R251, R252, PT ;  /* 0x000000fcfb00720c */ /* 0x000fda0003f46270 */
        /* <DEDUP_REMOVED lines=9> */
[----:B--2---:R-:W2:Y:S01]  /*4ee0*/  S2R R252, SR_CTAID.X ;  /* 0x0000000000fc7919 */ /* 0x004ea20000002500 */
[----:B------:R-:W-:-:S03]  /*4ef0*/  ISETP.NE.AND P4, PT, R248, RZ, PT ;  /* 0x000000fff800720c */ /* 0x000fc60003f85270 */
[----:B------:R3:W-:Y:S04]  /*4f00*/  STL.64 [R1+0x7c8], R18 ;  /* 0x0007c81201007387 */ /* 0x0007e80000100a00 */
[----:B------:R-:W-:Y:S04]  /*4f10*/  STL.64 [R1+0x7c0], R16 ;  /* 0x0007c01001007387 */ /* 0x000fe80000100a00 */
[----:B------:R4:W-:Y:S01]  /*4f20*/  STL [R1+0x7b8], R12 ;  /* 0x0007b80c01007387 */ /* 0x0009e20000100800 */
[----:B---3--:R-:W-:-:S03]  /*4f30*/  HFMA2.MMA R19, -RZ, RZ, 0, 1.33514404296875e-05 ;  /* 0x000000e0ff137435 */ /* 0x008fc600000001ff */
[----:B----4-:R-:W3:Y:S01]  /*4f40*/  LDL R12, [R1+0x400] ;  /* 0x00040000010c7983 */ /* 0x010ee20000100800 */
[----:B--2---:R-:W-:-:S03]  /*4f50*/  @P4 IMAD R252, R2, c[0x0][0x1d8], R252 ;  /* 0x0000760002fc4a24 */ /* 0x004fc600078e02fc */
[----:B------:R2:W-:Y:S04]  /*4f60*/  STL [R1+0x7b4], R11 ;  /* 0x0007b40b01007387 */ /* 0x0005e80000100800 */
[----:B--2---:R-:W2:Y:S04]  /*4f70*/  LDL R11, [R1+0x404] ;  /* 0x00040400010b7983 */ /* 0x004ea80000100800 */
[----:B------:R4:W-:Y:S04]  /*4f80*/  STL [R1+0x7b0], R10 ;  /* 0x0007b00a01007387 */ /* 0x0009e80000100800 */
[----:B----4-:R-:W4:Y:S04]  /*4f90*/  LDL R10, [R1+0x408] ;  /* 0x00040800010a7983 */ /* 0x010f280000100800 */
[----:B------:R-:W-:Y:S04]  /*4fa0*/  STL [R1+0x7ac], R3 ;  /* 0x0007ac0301007387 */ /* 0x000fe80000100800 */
[----:B------:R0:W-:Y:S04]  /*4fb0*/  STL [R1+0x7a8], R0 ;  /* 0x0007a80001007387 */ /* 0x0001e80000100800 */
[----:B-----5:R1:W-:Y:S01]  /*4fc0*/  STL.64 [R1+0x7a0], R8 ;  /* 0x0007a00801007387 */ /* 0x0203e20000100a00 */
[----:B0-----:R-:W-:-:S02]  /*4fd0*/  @P4 IMAD R0, R252, R19, 0xc ;  /* 0x0000000cfc004424 */ /* 0x001fc400078e0213 */
[----:B------:R-:W-:-:S04]  /*4fe0*/  @P4 IMAD.MOV.U32 R252, RZ, RZ, 0x4 ;  /* 0x00000004fffc4424 */ /* 0x000fc800078e00ff */
[----:B------:R-:W-:Y:S01]  /*4ff0*/  @P4 IMAD.WIDE R16, R0, R252, c[0x0][0x230] ;  /* 0x00008c0000104625 */ /* 0x000fe200078e02fc */
[----:B-1----:R-:W4:Y:S05]  /*5000*/  LDL R8, [R1+0x40c] ;  /* 0x00040c0001087983 */ /* 0x002f2a0000100800 */
[----:B------:R-:W4:Y:S01]  /*5010*/  @P4 LDG.E.128 R16, [R16.64] ;  /* 0x0000002410104981 */ /* 0x000f22000c1e1d00 */
[----:B---3--:R-:W-:Y:S02]  /*5020*/  FADD.FTZ R4, R12, R4 ;  /* 0x000000040c047221 */ /* 0x008fe40000010000 */
[----:B--2---:R-:W-:Y:S02]  /*5030*/  FADD.FTZ R5, R11, R5 ;  /* 0x000000050b057221 */ /* 0x004fe40000010000 */
[----:B----4-:R-:W-:Y:S01]  /*5040*/  FADD.FTZ R6, R10, R6 ;  /* 0x000000060a067221 */ /* 0x010fe20000010000 */
[----:B------:R-:W-:Y:S01]  /*5050*/  MOV R9, R17 ;  /* 0x0000001100097202 */ /* 0x000fe20000000f00 */
        /* <DEDUP_REMOVED lines=13> */
[----:B------:R-:W-:Y:S01]  /*5130*/  @P4 FMUL.FTZ R7, R7, R0 ;  /* 0x0000000007074220 */ /* 0x000fe20000410000 */
[----:B------:R-:W-:Y:S01]  /*5140*/  @!P2 LEA.HI.X R9, R252, c[0x0][0x19c], R251, 0x2, P3 ;  /* 0x00006700fc09aa11 */ /* 0x000fe200018f14fb */
[----:B------:R0:W5:Y:S04]  /*5150*/  LDL.LU R12, [R1+0x7b8] ;  /* 0x0007b800010c7983 */ /* 0x0001680000300800 */
[----:B------:R0:W5:Y:S04]  /*5160*/  LDL.LU R11, [R1+0x7b4] ;  /* 0x0007b400010b7983 */ /* 0x0001680000300800 */
[----:B------:R0:W5:Y:S04]  /*5170*/  LDL.LU R10, [R1+0x7b0] ;  /* 0x0007b000010a7983 */ /* 0x0001680000300800 */
[----:B------:R0:W5:Y:S04]  /*5180*/  LDL.LU R3, [R1+0x7ac] ;  /* 0x0007ac0001037983 */ /* 0x0001680000300800 */
[----:B------:R0:W5:Y:S04]  /*5190*/  LDL.LU R0, [R1+0x7a8] ;  /* 0x0007a80001007983 */ /* 0x0001680000300800 */
[----:B------:R1:W-:Y:S04]  /*51a0*/  @!P2 STG.E.128 [R8.64], R4 ;  /* 0x000000040800a986 */ /* 0x0003e8000c101d24 */
[----:B-1----:R0:W5:Y:S02]  /*51b0*/  LDL.LU.64 R8, [R1+0x7a0] ;  /* 0x0007a00001087983 */ /* 0x0021640000300a00 */
.L_x_2226:
[----:B--2---:R-:W-:Y:S05]  /*51c0*/  BSYNC B1 ;  /* 0x0000000000017941 */ /* 0x004fea0003800000 */
.L_x_2225:
[----:B------:R-:W-:Y:S01]  /*51d0*/  BSSY B1, `(.L_x_2227) ;  /* 0x0000040000017945 */ /* 0x000fe20003800000 */
[----:B------:R-:W-:Y:S05]  /*51e0*/  @P1 BRA `(.L_x_2228) ;  /* 0x000003e000001947 */ /* 0x000fea0003800000 */
[----:B------:R-:W-:Y:S01]  /*51f0*/  MOV R251, c[0x0][0x1d4] ;  /* 0x0000750000fb7a02 */ /* 0x000fe20000000f00 */
[----:B-----5:R2:W-:Y:S01]  /*5200*/  STL.64 [R1+0x7a0], R4 ;  /* 0x0007a00401007387 */ /* 0x0205e20000100a00 */
[----:B------:R-:W-:-:S03]  /*5210*/  CS2R R10, SRZ ;  /* 0x00000000000a7805 */ /* 0x000fc6000001ff00 */
        /* <DEDUP_REMOVED lines=59> */
.L_x_2228:
[----:B--2---:R-:W-:Y:S05]  /*55d0*/  BSYNC B1 ;  /* 0x0000000000017941 */ /* 0x004fea0003800000 */
.L_x_2227:
[----:B------:R-:W-:Y:S01]  /*55e0*/  BSSY B1, `(.L_x_2229) ;  /* 0x0000040000017945 */ /* 0x000fe20003800000 */
[----:B------:R-:W-:Y:S05]  /*55f0*/  @P1 BRA `(.L_x_2230) ;  /* 0x000003e000001947 */ /* 0x000fea0003800000 */
[----:B------:R-:W-:Y:S01]  /*5600*/  MOV R251, c[0x0][0x1d4] ;  /* 0x0000750000fb7a02 */ /* 0x000fe20000000f00 */
[----:B-----5:R2:W-:Y:S01]  /*5610*/  STL.64 [R1+0x7a0], R4 ;  /* 0x0007a00401007387 */ /* 0x0205e20000100a00 */
[----:B------:R-:W-:-:S03]  /*5620*/  CS2R R14, SRZ ;  /* 0x00000000000e7805 */ /* 0x000fc6000001ff00 */
[C---:B------:R-:W-:Y:S02]  /*5630*/  IMAD R12, R251.reuse, 0x5, R0 ;  /* 0x00000005fb0c7824 */ /* 0x040fe400078e0200 */
[----:B------:R-:W-:Y:S02]  /*5640*/  IMAD R252, R251, 0xe0, RZ ;  /* 0x000000e0fbfc7824 */ /* 0x000fe400078e02ff */
[----:B------:R-:W-:-:S05]  /*5650*/  IMAD.SHL.U32 R251, R12, 0x4, RZ ;  /* 0x000000040cfb7824 */ /* 0x000fca00078e00ff */
        /* <DEDUP_REMOVED lines=25> */
[----:B0-----:R-:W-:Y:S01]  /*57f0*/  @P4 IMAD R0, R252, R19, 0x14 ;  /* 0x00000014fc004424 */ /* 0x001fe200078e0213 */
[----:B------:R-:W-:-:S05]  /*5800*/  @P4 MOV R252, 0x4 ;  /* 0x0000000400fc4802 */ /* 0x000fca0000000f00 */
[----:B------:R-:W-:Y:S01]  /*5810*/  @P4 IMAD.WIDE R16, R0, R252, c[0x0][0x230] ;  /* 0x00008c0000104625 */ /* 0x000fe200078e02fc */
[----:B-1----:R-:W4:Y:S05]  /*5820*/  LDL R4, [R1+0x3e4] ;  /* 0x0003e40001047983 */ /* 0x002f2a0000100800 */
[----:B------:R-:W4:Y:S01]  /*5830*/  @P4 LDG.E.128 R16, [R16.64] ;  /* 0x0000002410104981 */ /* 0x000f22000c1e1d00 */
[----:B---3--:R-:W-:Y:S02]  /*5840*/  FADD.FTZ R12, R8, R12 ;  /* 0x0000000c080c7221 */ /* 0x008fe40000010000 */
[----:B--2---:R-:W-:Y:S02]  /*5850*/  FADD.FTZ R13, R7, R13 ;  /* 0x0000000d070d7221 */ /* 0x004fe40000010000 */
[----:B----4-:R-:W-:Y:S01]  /*5860*/  FADD.FTZ R14, R6, R14 ;  /* 0x0000000e060e7221 */ /* 0x010fe20000010000 */
[----:B------:R-:W-:Y:S01]  /*5870*/  MOV R5, R17 ;  /* 0x0000001100057202 */ /* 0x000fe20000000f00 */
[----:B------:R-:W-:Y:S01]  /*5880*/  FADD.FTZ R15, R4, R15 ;  /* 0x0000000f040f7221 */ /* 0x000fe20000010000 */
[----:B------:R-:W-:Y:S01]  /*5890*/  MOV R252, R18 ;  /* 0x0000001200fc7202 */ /* 0x000fe20000000f00 */
[----:B------:R-:W-:-:S02]  /*58a0*/  IMAD.MOV.U32 R3, RZ, RZ, R16 ;  /* 0x000000ffff037224 */ /* 0x000fc400078e0010 */
[----:B------:R-:W-:Y:S01]  /*58b0*/  @P4 FMUL.FTZ R13, R13, R5 ;  /* 0x000000050d0d4220 */ /* 0x000fe20000410000 */
[----:B------:R-:W-:Y:S01]  /*58c0*/  SHF.R.S32.HI R5, RZ, 0x1f, R250 ;  /* 0x0000001fff057819 */ /* 0x000fe200000114fa */
[----:B------:R-:W-:Y:S01]  /*58d0*/  @P4 FMUL.FTZ R14, R14, R252 ;  /* 0x000000fc0e0e4220 */ /* 0x000fe20000410000 */
[----:B------:R-:W-:Y:S01]  /*58e0*/  @!P2 IADD3 R252, P3, R250, R251, RZ ;  /* 0x000000fbfafca210 */ /* 0x000fe20007f7e0ff */
[----:B------:R-:W-:Y:S02]  /*58f0*/  IMAD.MOV.U32 R0, RZ, RZ, R19 ;  /* 0x000000ffff007224 */ /* 0x000fe400078e0013 */
[----:B------:R0:W5:Y:S01]  /*5900*/  LDL.LU.64 R18, [R1+0x7c8] ;  /* 0x0007c80001127983 */ /* 0x0001620000300a00 */
[----:B------:R-:W-:Y:S02]  /*5910*/  @!P2 LEA.HI.X.SX32 R251, R251, R5, 0x1, P3 ;  /* 0x00000005fbfba211 */ /* 0x000fe400018f0eff */
[----:B------:R-:W-:Y:S01]  /*5920*/  @!P2 LEA R4, P3, R252, c[0x0][0x198], 0x2 ;  /* 0x00006600fc04aa11 */ /* 0x000fe200078610ff */
[----:B------:R0:W5:Y:S01]  /*5930*/  LDL.LU.64 R16, [R1+0x7c0] ;  /* 0x0007c00001107983 */ /* 0x0001620000300a00 */
[----:B------:R-:W-:-:S02]  /*5940*/  @P4 FMUL.FTZ R12, R12, R3 ;  /* 0x000000030c0c4220 */ /* 0x000fc40000410000 */
[----:B------:R-:W-:Y:S01]  /*5950*/  @!P2 LEA.HI.X R5, R252, c[0x0][0x19c], R251, 0x2, P3 ;  /* 0x00006700fc05aa11 */ /* 0x000fe200018f14fb */
[----:B------:R-:W-:Y:S01]  /*5960*/  @P4 FMUL.FTZ R15, R15, R0 ;  /* 0x000000000f0f4220 */ /* 0x000fe20000410000 */
[----:B------:R0:W5:Y:S04]  /*5970*/  LDL.LU R8, [R1+0x7b8] ;  /* 0x0007b80001087983 */ /* 0x0001680000300800 */
[----:B------:R0:W5:Y:S04]  /*5980*/  LDL.LU R7, [R1+0x7b4] ;  /* 0x0007b40001077983 */ /* 0x0001680000300800 */
[----:B------:R0:W5:Y:S04]  /*5990*/  LDL.LU R6, [R1+0x7b0] ;  /* 0x0007b00001067983 */ /* 0x0001680000300800 */
[----:B------:R0:W5:Y:S04]  /*59a0*/  LDL.LU R3, [R1+0x7ac] ;  /* 0x0007ac0001037983 */ /* 0x0001680000300800 */
[----:B------:R0:W5:Y:S04]  /*59b0*/  LDL.LU R0, [R1+0x7a8] ;  /* 0x0007a80001007983 */ /* 0x0001680000300800 */
[----:B------:R1:W-:Y:S04]  /*59c0*/  @!P2 STG.E.128 [R4.64], R12 ;  /* 0x0000000c0400a986 */ /* 0x0003e8000c101d24 */
[----:B-1----:R0:W5:Y:S02]  /*59d0*/  LDL.LU.64 R4, [R1+0x7a0] ;  /* 0x0007a00001047983 */ /* 0x0021640000300a00 */
.L_x_2230:
[----:B--2---:R-:W-:Y:S05]  /*59e0*/  BSYNC B1 ;  /* 0x0000000000017941 */ /* 0x004fea0003800000 */
.L_x_2229:
        /* <DEDUP_REMOVED lines=23> */
[----:B---3--:R-:W-:-:S03]  /*5b60*/  IMAD.MOV.U32 R15, RZ, RZ, 0xe0 ;  /* 0x000000e0ff0f7424 */ /* 0x008fc600078e00ff */
        /* <DEDUP_REMOVED lines=40> */
.L_x_2232:
[----:B--2---:R-:W-:Y:S05]  /*5df0*/  BSYNC B1 ;  /* 0x0000000000017941 */ /* 0x004fea0003800000 */
.L_x_2231:
        /* <DEDUP_REMOVED lines=64> */
.L_x_2234:
[----:B--2---:R-:W-:Y:S05]  /*6200*/  BSYNC B1 ;  /* 0x0000000000017941 */ /* 0x004fea0003800000 */
.L_x_2233:
        /* <DEDUP_REMOVED lines=22> */
[----:B------:R4:W-:Y:S02]  /*6370*/  STL [R1+0x7b8], R8 ;  /* 0x0007b80801007387 */ /* 0x0009e40000100800 */
[----:B---3--:R-:W-:-:S02]  /*6380*/  @P4 MOV R15, 0xe0 ;  /* 0x000000e0000f4802 */ /* 0x008fc40000000f00 */
        /* <DEDUP_REMOVED lines=40> */
.L_x_2236:
[----:B--2---:R-:W-:Y:S05]  /*6610*/  BSYNC B1 ;  /* 0x0000000000017941 */ /* 0x004fea0003800000 */
.L_x_2235:
        /* <DEDUP_REMOVED lines=22> */
[----:B--2---:R-:W2:Y:S02]  /*6780*/  S2R R15, SR_CTAID.X ;  /* 0x00000000000f7919 */ /* 0x004ea40000002500 */
[----:B------:R-:W-:-:S02]  /*6790*/  @P4 MOV R252, 0xe0 ;  /* 0x000000e000fc4802 */ /* 0x000fc40000000f00 */
[----:B---3--:R-:W3:Y:S04]  /*67a0*/  LDL R8, [R1+0x398] ;  /* 0x0003980001087983 */ /* 0x008ee80000100800 */
[----:B------:R4:W-:Y:S04]  /*67b0*/  STL [R1+0x7b4], R7 ;  /* 0x0007b40701007387 */ /* 0x0009e80000100800 */
[----:B----4-:R-:W4:Y:S04]  /*67c0*/  LDL R7, [R1+0x39c] ;  /* 0x00039c0001077983 */ /* 0x010f280000100800 */
[----:B------:R0:W-:Y:S01]  /*67d0*/  STL [R1+0x7b0], R6 ;  /* 0x0007b00601007387 */ /* 0x0001e20000100800 */
[----:B--2---:R-:W-:-:S03]  /*67e0*/  @P4 IMAD R15, R2, c[0x0][0x1d8], R15 ;  /* 0x00007600020f4a24 */ /* 0x004fc600078e020f */
[----:B0-----:R-:W2:Y:S04]  /*67f0*/  LDL R6, [R1+0x3a0] ;  /* 0x0003a00001067983 */ /* 0x001ea80000100800 */
[----:B------:R-:W-:Y:S04]  /*6800*/  STL [R1+0x7ac], R3 ;  /* 0x0007ac0301007387 */ /* 0x000fe80000100800 */
[----:B------:R0:W-:Y:S04]  /*6810*/  STL [R1+0x7a8], R0 ;  /* 0x0007a80001007387 */ /* 0x0001e80000100800 */
[----:B-----5:R1:W-:Y:S01]  /*6820*/  STL.64 [R1+0x7a0], R4 ;  /* 0x0007a00401007387 */ /* 0x0203e20000100a00 */
[----:B0-----:R-:W-:Y:S01]  /*6830*/  @P4 IMAD R0, R15, R252, 0x24 ;  /* 0x000000240f004424 */ /* 0x001fe200078e02fc */
[----:B------:R-:W-:-:S05]  /*6840*/  @P4 MOV R252, 0x4 ;  /* 0x0000000400fc4802 */ /* 0x000fca0000000f00 */
[----:B------:R-:W-:Y:S01]  /*6850*/  @P4 IMAD.WIDE R12, R0, R252, c[0x0][0x230] ;  /* 0x00008c00000c4625 */ /* 0x000fe200078e02fc */
[----:B-1----:R-:W2:Y:S05]  /*6860*/  LDL R4, [R1+0x3a4] ;  /* 0x0003a40001047983 */ /* 0x002eaa0000100800 */
[----:B------:R-:W2:Y:S01]  /*6870*/  @P4 LDG.E.128 R12, [R12.64] ;  /* 0x000000240c0c4981 */ /* 0x000ea2000c1e1d00 */
[----:B---3--:R-:W-:Y:S02]  /*6880*/  FADD.FTZ R28, R8, R28 ;  /* 0x0000001c081c7221 */ /* 0x008fe40000010000 */
[----:B----4-:R-:W-:Y:S02]  /*6890*/  FADD.FTZ R29, R7, R29 ;  /* 0x0000001d071d7221 */ /* 0x010fe40000010000 */
[----:B--2---:R-:W-:Y:S01]  /*68a0*/  FADD.FTZ R30, R6, R30 ;  /* 0x0000001e061e7221 */ /* 0x004fe20000010000 */
        /* <DEDUP_REMOVED lines=23> */
.L_x_2238:
[----:B--2---:R-:W-:Y:S05]  /*6a20*/  BSYNC B1 ;  /* 0x0000000000017941 */ /* 0x004fea0003800000 */
.L_x_2237:
        /* <DEDUP_REMOVED lines=23> */
[----:B------:R-:W-:-:S02]  /*6ba0*/  @P4 IMAD.MOV.U32 R252, RZ, RZ, 0xe0 ;  /* 0x000000e0fffc4424 */ /* 0x000fc400078e00ff */
        /* <DEDUP_REMOVED lines=40> */
.L_x_2240:
[----:B--2---:R-:W-:Y:S05]  /*6e30*/  BSYNC B1 ;  /* 0x0000000000017941 */ /* 0x004fea0003800000 */
.L_x_2239:
        /* <DEDUP_REMOVED lines=33> */
[----:B0-----:R-:W-:-:S02]  /*7050*/  @P4 IMAD R0, R15, R252, 0x2c ;  /* 0x0000002c0f004424 */ /* 0x001fc400078e02fc */
[----:B------:R-:W-:-:S04]  /*7060*/  @P4 IMAD.MOV.U32 R252, RZ, RZ, 0x4 ;  /* 0x00000004fffc4424 */ /* 0x000fc800078e00ff */
        /* <DEDUP_REMOVED lines=29> */
.L_x_2242:
[----:B--2---:R-:W-:Y:S05]  /*7240*/  BSYNC B1 ;  /* 0x0000000000017941 */ /* 0x004fea0003800000 */
.L_x_2241:
        /* <DEDUP_REMOVED lines=64> */
.L_x_2244:
[----:B--2---:R-:W-:Y:S05]  /*7650*/  BSYNC B1 ;  /* 0x0000000000017941 */ /* 0x004fea0003800000 */
.L_x_2243:
        /* <DEDUP_REMOVED lines=64> */
.L_x_2246:
[----:B--2---:R-:W-:Y:S05]  /*7a60*/  BSYNC B1 ;  /* 0x0000000000017941 */ /* 0x004fea0003800000 */
.L_x_2245:
        /* <DEDUP_REMOVED lines=64> */
.L_x_2248:
[----:B--2---:R-:W-:Y:S05]  /*7e70*/  BSYNC B1 ;  /* 0x0000000000017941 */ /* 0x004fea0003800000 */
.L_x_2247:
        /* <DEDUP_REMOVED lines=64> */
.L_x_2250:
[----:B--2---:R-:W-:Y:S05]  /*8280*/  BSYNC B1 ;  /* 0x0000000000017941 */ /* 0x004fea0003800000 */
.L_x_2249:
[----:B------:R-:W-:Y:S01]  /*8290*/  BSSY B1, `(.L_x_2251) ;  /* 0x0000040000017945 */ /* 0x000fe20003800000 */
[----:B------:R-:W-:Y:S05]  /*82a0*/  @P1 BRA `(.L_x_2252) ;  /* 0x000003e000001947 */ /* 0x000fea0003800000 */
[----:B------:R-:W-:Y:S01]  /*82b0*/  MOV R251, c[0x0][0x1d4] ;  /* 0x0000750000fb7a02 */ /* 0x000fe20000000f00 */
[----:B-----5:R2:W-:Y:S01]  /*82c0*/  STL.64 [R1+0x7a0], R4 ;  /* 0x0007a00401007387 */ /* 0x0205e20000100a00 */
[----:B------:R-:W-:-:S02]  /*82d0*/  CS2R R58, SRZ ;  /* 0x00000000003a7805 */ /* 0x000fc4000001ff00 */
[C---:B------:R-:W-:Y:S01]  /*82e0*/  LEA R56, R251.reuse, R0, 0x4 ;  /* 0x00000000fb387211 */ /* 0x040fe200078e20ff */
[----:B------:R-:W-:-:S04]  /*82f0*/  IMAD R252, R251, 0xe0, RZ ;  /* 0x000000e0fbfc7824 */ /* 0x000fc800078e02ff */
        /* <DEDUP_REMOVED lines=57> */
.L_x_2252:
[----:B--2---:R-:W-:Y:S05]  /*8690*/  BSYNC B1 ;  /* 0x0000000000017941 */ /* 0x004fea0003800000 */
.L_x_2251:
        /* <DEDUP_REMOVED lines=64> */
.L_x_2254:
[----:B--2---:R-:W-:Y:S05]  /*8aa0*/  BSYNC B1 ;  /* 0x0000000000017941 */ /* 0x004fea0003800000 */
.L_x_2253:
        /* <DEDUP_REMOVED lines=64> */
.L_x_2256:
[----:B--2---:R-:W-:Y:S05]  /*8eb0*/  BSYNC B1 ;  /* 0x0000000000017941 */ /* 0x004fea0003800000 */
.L_x_2255:
        /* <DEDUP_REMOVED lines=64> */
.L_x_2258:
[----:B--2---:R-:W-:Y:S05]  /*92c0*/  BSYNC B1 ;  /* 0x0000000000017941 */ /* 0x004fea0003800000 */
.L_x_2257:
        /* <DEDUP_REMOVED lines=64> */
.L_x_2260:
[----:B--2---:R-:W-:Y:S05]  /*96d0*/  BSYNC B1 ;  /* 0x0000000000017941 */ /* 0x004fea0003800000 */
.L_x_2259:
        /* <DEDUP_REMOVED lines=64> */
.L_x_2262:
[----:B--2---:R-:W-:Y:S05]  /*9ae0*/  BSYNC B1 ;  /* 0x0000000000017941 */ /* 0x004fea0003800000 */
.L_x_2261:
        /* <DEDUP_REMOVED lines=64> */
.L_x_2264:
[----:B--2---:R-:W-:Y:S05]  /*9ef0*/  BSYNC B1 ;  /* 0x0000000000017941 */ /* 0x004fea0003800000 */
.L_x_2263:
        /* <DEDUP_REMOVED lines=64> */
.L_x_2266:
[----:B--2---:R-:W-:Y:S05]  /*a300*/  BSYNC B1 ;  /* 0x0000000000017941 */ /* 0x004fea0003800000 */
.L_x_2265:
        /* <DEDUP_REMOVED lines=64> */
.L_x_2268:
[----:B--2---:R-:W-:Y:S05]  /*a710*/  BSYNC B1 ;  /* 0x0000000000017941 */ /* 0x004fea0003800000 */
.L_x_2267:
        /* <DEDUP_REMOVED lines=64> */
.L_x_2270:
[----:B--2---:R-:W-:Y:S05]  /*ab20*/  BSYNC B1 ;  /* 0x0000000000017941 */ /* 0x004fea0003800000 */
.L_x_2269:
        /* <DEDUP_REMOVED lines=64> */
.L_x_2272:
[----:B--2---:R-:W-:Y:S05]  /*af30*/  BSYNC B1 ;  /* 0x0000000000017941 */ /* 0x004fea0003800000 */
.L_x_2271:
        /* <DEDUP_REMOVED lines=64> */
.L_x_2274:
[----:B--2---:R-:W-:Y:S05]  /*b340*/  BSYNC B1 ;  /* 0x0000000000017941 */ /* 0x004fea0003800000 */
.L_x_2273:
        /* <DEDUP_REMOVED lines=64> */
.L_x_2276:
[----:B--2---:R-:W-:Y:S05]  /*b750*/  BSYNC B1 ;  /* 0x0000000000017941 */ /* 0x004fea0003800000 */
.L_x_2275:
        /* <DEDUP_REMOVED lines=64> */
.L_x_2278:
[----:B--2---:R-:W-:Y:S05]  /*bb60*/  BSYNC B1 ;  /* 0x0000000000017941 */ /* 0x004fea0003800000 */
.L_x_2277:
        /* <DEDUP_REMOVED lines=64> */
.L_x_2280:
[----:B--2---:R-:W-:Y:S05]  /*bf70*/  BSYNC B1 ;  /* 0x0000000000017941 */ /* 0x004fea0003800000 */
.L_x_2279:
        /* <DEDUP_REMOVED lines=64> */
.L_x_2282:
[----:B--2---:R-:W-:Y:S05]  /*c380*/  BSYNC B1 ;  /* 0x0000000000017941 */ /* 0x004fea0003800000 */
.L_x_2281:
        /* <DEDUP_REMOVED lines=64> */
.L_x_2284:
[----:B--2---:R-:W-:Y:S05]  /*c790*/  BSYNC B1 ;  /* 0x0000000000017941 */ /* 0x004fea0003800000 */
.L_x_2283:
        /* <DEDUP_REMOVED lines=64> */
.L_x_2286:
[----:B--2---:R-:W-:Y:S05]  /*cba0*/  BSYNC B1 ;  /* 0x0000000000017941 */ /* 0x004fea0003800000 */
.L_x_2285:
        /* <DEDUP_REMOVED lines=64> */
.L_x_2288:
[----:B--2---:R-:W-:Y:S05]  /*cfb0*/  BSYNC B1 ;  /* 0x0000000000017941 */ /* 0x004fea0003800000 */
.L_x_2287:
        /* <DEDUP_REMOVED lines=64> */
.L_x_2290:
[----:B--2---:R-:W-:Y:S05]  /*d3c0*/  BSYNC B1 ;  /* 0x0000000000017941 */ /* 0x004fea0003800000 */
.L_x_2289:
        /* <DEDUP_REMOVED lines=64> */
.L_x_2292:
[----:B--2---:R-:W-:Y:S05]  /*d7d0*/  BSYNC B1 ;  /* 0x0000000000017941 */ /* 0x004fea0003800000 */
.L_x_2291:
        /* <DEDUP_REMOVED lines=64> */
.L_x_2294:
[----:B--2---:R-:W-:Y:S05]  /*dbe0*/  BSYNC B1 ;  /* 0x0000000000017941 */ /* 0x004fea0003800000 */
.L_x_2293:
        /* <DEDUP_REMOVED lines=64> */
.L_x_2296:
[----:B--2---:R-:W-:Y:S05]  /*dff0*/  BSYNC B1 ;  /* 0x0000000000017941 */ /* 0x004fea0003800000 */
.L_x_2295:
        /* <DEDUP_REMOVED lines=64> */
.L_x_2298:
[----:B--2---:R-:W-:Y:S05]  /*e400*/  BSYNC B1 ;  /* 0x0000000000017941 */ /* 0x004fea0003800000 */
.L_x_2297:
        /* <DEDUP_REMOVED lines=64> */
.L_x_2300:
[----:B--2---:R-:W-:Y:S05]  /*e810*/  BSYNC B1 ;  /* 0x0000000000017941 */ /* 0x004fea0003800000 */
.L_x_2299:
        /* <DEDUP_REMOVED lines=64> */
.L_x_2302:
[----:B--2---:R-:W-:Y:S05]  /*ec20*/  BSYNC B1 ;  /* 0x0000000000017941 */ /* 0x004fea0003800000 */
.L_x_2301:
        /* <DEDUP_REMOVED lines=64> */
.L_x_2304:
[----:B--2---:R-:W-:Y:S05]  /*f030*/  BSYNC B1 ;  /* 0x0000000000017941 */ /* 0x004fea0003800000 */
.L_x_2303:
        /* <DEDUP_REMOVED lines=64> */
.L_x_2306:
[----:B--2---:R-:W-:Y:S05]  /*f440*/  BSYNC B1 ;  /* 0x0000000000017941 */ /* 0x004fea0003800000 */
.L_x_2305:
        /* <DEDUP_REMOVED lines=64> */
.L_x_2308:
[----:B--2---:R-:W-:Y:S05]  /*f850*/  BSYNC B1 ;  /* 0x0000000000017941 */ /* 0x004fea0003800000 */
.L_x_2307:
        /* <DEDUP_REMOVED lines=64> */
.L_x_2310:
[----:B--2---:R-:W-:Y:S05]  /*fc60*/  BSYNC B1 ;  /* 0x0000000000017941 */ /* 0x004fea0003800000 */
.L_x_2309:
        /* <DEDUP_REMOVED lines=64> */
.L_x_2312:
[----:B--2---:R-:W-:Y:S05]  /*10070*/  BSYNC B1 ;  /* 0x0000000000017941 */ /* 0x004fea0003800000 */
.L_x_2311:
        /* <DEDUP_REMOVED lines=64> */
.L_x_2314:
[----:B--2---:R-:W-:Y:S05]  /*10480*/  BSYNC B1 ;  /* 0x0000000000017941 */ /* 0x004fea0003800000 */
.L_x_2313:
        /* <DEDUP_REMOVED lines=64> */
.L_x_2316:
[----:B--2---:R-:W-:Y:S05]  /*10890*/  BSYNC B1 ;  /* 0x0000000000017941 */ /* 0x004fea0003800000 */
.L_x_2315:
        /* <DEDUP_REMOVED lines=64> */
.L_x_2318:
[----:B--2---:R-:W-:Y:S05]  /*10ca0*/  BSYNC B1 ;  /* 0x0000000000017941 */ /* 0x004fea0003800000 */
.L_x_2317:
        /* <DEDUP_REMOVED lines=64> */
.L_x_2320:
[----:B--2---:R-:W-:Y:S05]  /*110b0*/  BSYNC B1 ;  /* 0x0000000000017941 */ /* 0x004fea0003800000 */
.L_x_2319:
        /* <DEDUP_REMOVED lines=64> */
.L_x_2322:
[----:B--2---:R-:W-:Y:S05]  /*114c0*/  BSYNC B1 ;  /* 0x0000000000017941 */ /* 0x004fea0003800000 */
.L_x_2321:
        /* <DEDUP_REMOVED lines=64> */
.L_x_2324:
[----:B--2---:R-:W-:Y:S05]  /*118d0*/  BSYNC B1 ;  /* 0x0000000000017941 */ /* 0x004fea0003800000 */
.L_x_2323:
        /* <DEDUP_REMOVED lines=64> */
.L_x_2326:
[----:B--2---:R-:W-:Y:S05]  /*11ce0*/  BSYNC B1 ;  /* 0x0000000000017941 */ /* 0x004fea0003800000 */
.L_x_2325:
        /* <DEDUP_REMOVED lines=64> */
.L_x_2328:
[----:B--2---:R-:W-:Y:S05]  /*120f0*/  BSYNC B1 ;  /* 0x0000000000017941 */ /* 0x004fea0003800000 */
.L_x_2327:
        /* <DEDUP_REMOVED lines=64> */
.L_x_2330:
[----:B--2---:R-:W-:Y:S05]  /*12500*/  BSYNC B1 ;  /* 0x0000000000017941 */ /* 0x004fea0003800000 */
.L_x_2329:
        /* <DEDUP_REMOVED lines=64> */
.L_x_2332:
[----:B--2---:R-:W-:Y:S05]  /*12910*/  BSYNC B1 ;  /* 0x0000000000017941 */ /* 0x004fea0003800000 */
.L_x_2331:
        /* <DEDUP_REMOVED lines=64> */
.L_x_2334:
[----:B--2---:R-:W-:Y:S05]  /*12d20*/  BSYNC B1 ;  /* 0x0000000000017941 */ /* 0x004fea0003800000 */
.L_x_2333:
        /* <DEDUP_REMOVED lines=64> */
.L_x_2336:
[----:B--2---:R-:W-:Y:S05]  /*13130*/  BSYNC B1 ;  /* 0x0000000000017941 */ /* 0x004fea0003800000 */
.L_x_2335:
        /* <DEDUP_REMOVED lines=64> */
.L_x_2338:
[----:B--2---:R-:W-:Y:S05]  /*13540*/  BSYNC B1 ;  /* 0x0000000000017941 */ /* 0x004fea0003800000 */
.L_x_2337:
        /* <DEDUP_REMOVED lines=64> */
.L_x_2340:
[----:B--2---:R-:W-:Y:S05]  /*13950*/  BSYNC B1 ;  /* 0x0000000000017941 */ /* 0x004fea0003800000 */
.L_x_2339:
        /* <DEDUP_REMOVED lines=64> */
.L_x_2342:
[----:B--2---:R-:W-:Y:S05]  /*13d60*/  BSYNC B1 ;  /* 0x0000000000017941 */ /* 0x004fea0003800000 */
.L_x_2341:
        /* <DEDUP_REMOVED lines=64> */
.L_x_2344:
[----:B--2---:R-:W-:Y:S05]  /*14170*/  BSYNC B1 ;  /* 0x0000000000017941 */ /* 0x004fea0003800000 */
.L_x_2343:
[----:B------:R-:W-:Y:S01]  /*14180*/  MOV R251, c[0x0][0x1d4] ;  /* 0x0000750000fb7a02 */ /* 0x000fe20000000f00 */
[----:B------:R-:W-:Y:S04]  /*14190*/  BSSY B1, `(.L_x_2345) ;  /* 0x000003d000017945 */ /* 0x000fe80003800000 */
[----:B-----5:R-:W-:Y:S01]  /*141a0*/  IMAD R0, R251, 0x3f, R0 ;  /* 0x0000003ffb007824 */ /* 0x020fe200078e0200 */
[----:B------:R-:W-:Y:S05]  /*141b0*/  @P1 BRA `(.L_x_2346) ;  /* 0x000003a000001947 */ /* 0x000fea0003800000 */
[----:B------:R-:W-:Y:S01]  /*141c0*/  IMAD R251, R251, 0xe0, RZ ;  /* 0x000000e0fbfb7824 */ /* 0x000fe200078e02ff */
[----:B------:R-:W-:Y:S01]  /*141d0*/  SHF.L.U32 R252, R0, 0x2, RZ ;  /* 0x0000000200fc7819 */ /* 0x000fe200000006ff */
[----:B------:R2:W-:Y:S01]  /*141e0*/  STL.64 [R1+0x7a0], R4 ;  /* 0x0007a00401007387 */ /* 0x0005e20000100a00 */
[----:B------:R-:W-:-:S02]  /*141f0*/  CS2R R246, SRZ ;  /* 0x0000000000f67805 */ /* 0x000fc4000001ff00 */
        /* <DEDUP_REMOVED lines=16> */
[----:B---3--:R-:W3:Y:S01]  /*14300*/  LDL R8, [R1+0x38] ;  /* 0x0000380001087983 */ /* 0x008ee20000100800 */
[----:B--2---:R-:W-:-:S03]  /*14310*/  @P4 IMAD R251, R2, c[0x0][0x1d8], R251 ;  /* 0x0000760002fb4a24 */ /* 0x004fc600078e02fb */
[----:B------:R2:W-:Y:S01]  /*14320*/  STL [R1+0x7b0], R7 ;  /* 0x0007b00701007387 */ /* 0x0005e20000100800 */
[----:B------:R-:W-:Y:S02]  /*14330*/  @P4 IMAD R251, R251, R0, 0xfc ;  /* 0x000000fcfbfb4424 */ /* 0x000fe400078e0200 */
[----:B------:R-:W-:-:S04]  /*14340*/  @P4 IMAD.MOV.U32 R0, RZ, RZ, 0x4 ;  /* 0x00000004ff004424 */ /* 0x000fc800078e00ff */
[----:B------:R-:W-:Y:S01]  /*14350*/  @P4 IMAD.WIDE R12, R251, R0, c[0x0][0x230] ;  /* 0x00008c00fb0c4625 */ /* 0x000fe200078e0200 */
[----:B--2---:R-:W2:Y:S04]  /*14360*/  LDL R7, [R1+0x3c] ;  /* 0x00003c0001077983 */ /* 0x004ea80000100800 */
[----:B------:R4:W-:Y:S04]  /*14370*/  STL [R1+0x7ac], R6 ;  /* 0x0007ac0601007387 */ /* 0x0009e80000100800 */
[----:B------:R-:W2:Y:S04]  /*14380*/  @P4 LDG.E.128 R12, [R12.64] ;  /* 0x000000240c0c4981 */ /* 0x000ea8000c1e1d00 */
[----:B----4-:R-:W4:Y:S04]  /*14390*/  LDL R6, [R1+0x40] ;  /* 0x0000400001067983 */ /* 0x010f280000100800 */
[----:B------:R-:W-:Y:S04]  /*143a0*/  STL [R1+0x7a8], R3 ;  /* 0x0007a80301007387 */ /* 0x000fe80000100800 */
[----:B-----5:R0:W-:Y:S04]  /*143b0*/  STL.64 [R1+0x7a0], R4 ;  /* 0x0007a00401007387 */ /* 0x0201e80000100a00 */
[----:B0-----:R-:W4:Y:S01]  /*143c0*/  LDL R4, [R1+0x44] ;  /* 0x0000440001047983 */ /* 0x001f220000100800 */
[----:B---3--:R-:W-:-:S02]  /*143d0*/  FADD.FTZ R244, R8, R244 ;  /* 0x000000f408f47221 */ /* 0x008fc40000010000 */
[----:B--2---:R-:W-:Y:S01]  /*143e0*/  FADD.FTZ R245, R7, R245 ;  /* 0x000000f507f57221 */ /* 0x004fe20000010000 */
[----:B------:R-:W-:Y:S02]  /*143f0*/  MOV R5, R13 ;  /* 0x0000000d00057202 */ /* 0x000fe40000000f00 */
[----:B------:R-:W-:Y:S01]  /*14400*/  MOV R0, R14 ;  /* 0x0000000e00007202 */ /* 0x000fe20000000f00 */
[----:B----4-:R-:W-:Y:S01]  /*14410*/  FADD.FTZ R246, R6, R246 ;  /* 0x000000f606f67221 */ /* 0x010fe20000010000 */
[----:B------:R-:W-:Y:S01]  /*14420*/  MOV R251, R12 ;  /* 0x0000000c00fb7202 */ /* 0x000fe20000000f00 */
[----:B------:R-:W-:Y:S01]  /*14430*/  @P4 FMUL.FTZ R245, R245, R5 ;  /* 0x00000005f5f54220 */ /* 0x000fe20000410000 */
[----:B------:R-:W-:Y:S01]  /*14440*/  SHF.R.S32.HI R5, RZ, 0x1f, R250 ;  /* 0x0000001fff057819 */ /* 0x000fe200000114fa */
[----:B------:R-:W-:Y:S01]  /*14450*/  @P4 FMUL.FTZ R246, R246, R0 ;  /* 0x00000000f6f64220 */ /* 0x000fe20000410000 */
[----:B------:R-:W-:Y:S01]  /*14460*/  @!P2 IADD3 R0, P3, R250, R252, RZ ;  /* 0x000000fcfa00a210 */ /* 0x000fe20007f7e0ff */
[----:B------:R-:W-:-:S02]  /*14470*/  @P4 FMUL.FTZ R244, R244, R251 ;  /* 0x000000fbf4f44220 */ /* 0x000fc40000410000 */
[----:B------:R-:W-:Y:S01]  /*14480*/  IMAD.MOV.U32 R3, RZ, RZ, R15 ;  /* 0x000000ffff037224 */ /* 0x000fe200078e000f */
[----:B------:R-:W-:Y:S01]  /*14490*/  @!P2 LEA.HI.X.SX32 R251, R252, R5, 0x1, P3 ;  /* 0x00000005fcfba211 */ /* 0x000fe200018f0eff */
[----:B------:R0:W5:Y:S04]  /*144a0*/  LDL.LU.64 R14, [R1+0x7c0] ;  /* 0x0007c000010e7983 */ /* 0x0001680000300a00 */
[----:B------:R0:W5:Y:S04]  /*144b0*/  LDL.LU.64 R12, [R1+0x7b8] ;  /* 0x0007b800010c7983 */ /* 0x0001680000300a00 */
[----:B------:R0:W5:Y:S01]  /*144c0*/  LDL.LU R8, [R1+0x7b4] ;  /* 0x0007b40001087983 */ /* 0x0001620000300800 */
[----:B------:R-:W-:Y:S01]  /*144d0*/  FADD.FTZ R247, R4, R247 ;  /* 0x000000f704f77221 */ /* 0x000fe20000010000 */
[----:B------:R-:W-:-:S02]  /*144e0*/  @!P2 LEA R4, P3, R0, c[0x0][0x198], 0x2 ;  /* 0x000066000004aa11 */ /* 0x000fc400078610ff */
[----:B------:R0:W5:Y:S01]  /*144f0*/  LDL.LU R7, [R1+0x7b0] ;  /* 0x0007b00001077983 */ /* 0x0001620000300800 */
[----:B------:R-:W-:Y:S01]  /*14500*/  @P4 FMUL.FTZ R247, R247, R3 ;  /* 0x00000003f7f74220 */ /* 0x000fe20000410000 */
[----:B------:R-:W-:Y:S02]  /*14510*/  @!P2 LEA.HI.X R5, R0, c[0x0][0x19c], R251, 0x2, P3 ;  /* 0x000067000005aa11 */ /* 0x000fe400018f14fb */
[----:B------:R0:W5:Y:S04]  /*14520*/  LDL.LU R6, [R1+0x7ac] ;  /* 0x0007ac0001067983 */ /* 0x0001680000300800 */
[----:B------:R0:W5:Y:S04]  /*14530*/  LDL.LU R3, [R1+0x7a8] ;  /* 0x0007a80001037983 */ /* 0x0001680000300800 */
[----:B------:R2:W-:Y:S04]  /*14540*/  @!P2 STG.E.128 [R4.64], R244 ;  /* 0x000000f40400a986 */ /* 0x0005e8000c101d24 */
[----:B--2---:R0:W5:Y:S02]  /*14550*/  LDL.LU.64 R4, [R1+0x7a0] ;  /* 0x0007a00001047983 */ /* 0x0041640000300a00 */
.L_x_2346:
[----:B--2---:R-:W-:Y:S05]  /*14560*/  BSYNC B1 ;  /* 0x0000000000017941 */ /* 0x004fea0003800000 */
.L_x_2345:
[----:B------:R-:W-:Y:S01]  /*14570*/  BSSY B1, `(.L_x_2347) ;  /* 0x000023e000017945 */ /* 0x000fe20003800000 */
[----:B------:R-:W-:Y:S05]  /*14580*/  @P1 BRA `(.L_x_2348) ;  /* 0x000023c000001947 */ /* 0x000fea0003800000 */
[----:B------:R-:W2:Y:S04]  /*14590*/  LDL R252, [R1+0x724] ;  /* 0x0007240001fc7983 */ /* 0x000ea80000100800 */
[----:B------:R3:W-:Y:S04]  /*145a0*/  STL [R1+0x81c], R206 ;  /* 0x00081cce01007387 */ /* 0x0007e80000100800 */
[----:B---3--:R-:W3:Y:S04]  /*145b0*/  LDL R206, [R1+0x720] ;  /* 0x0007200001ce7983 */ /* 0x008ee80000100800 */
[----:B------:R4:W-:Y:S04]  /*145c0*/  STL [R1+0x818], R191 ;  /* 0x000818bf01007387 */ /* 0x0009e80000100800 */
[----:B----4-:R-:W4:Y:S04]  /*145d0*/  LDL R191, [R1+0x734] ;  /* 0x0007340001bf7983 */ /* 0x010f280000100800 */
        /* <DEDUP_REMOVED lines=12> */
[----:B------:R0:W-:Y:S04]  /*146a0*/  STL.64 [R1+0x7f8], R202 ;  /* 0x0007f8ca01007387 */ /* 0x0001e80000100a00 */
        /* <DEDUP_REMOVED lines=18> */
[----:B-----5:R-:W-:Y:S04]  /*147d0*/  STL [R1+0x7c8], R246 ;  /* 0x0007c8f601007387 */ /* 0x020fe80000100800 */
        /* <DEDUP_REMOVED lines=9> */
[----:B------:R1:W-:Y:S04]  /*14870*/  STL [R1+0x7a0], R2 ;  /* 0x0007a00201007387 */ /* 0x0003e80000100800 */
[----:B------:R-:W3:Y:S01]  /*14880*/  S2R R203, SR_CTAID.X ;  /* 0x0000000000cb7919 */ /* 0x000ee20000002500 */
[----:B------:R-:W-:-:S02]  /*14890*/  ISETP.NE.U32.AND P1, PT, RZ, c[0x0][0x218], PT ;  /* 0x00008600ff007a0c */ /* 0x000fc40003f25070 */
[----:B------:R-:W-:Y:S01]  /*148a0*/  MOV R0, c[0x0][0x220] ;  /* 0x0000880000007a02 */ /* 0x000fe20000000f00 */
[----:B0-----:R-:W2:Y:S04]  /*148b0*/  LDL R249, [R1+0x700] ;  /* 0x0007000001f97983 */ /* 0x001ea80000100800 */
[----:B-1----:R-:W2:Y:S01]  /*148c0*/  LDL R2, [R1+0x30] ;  /* 0x0000300001027983 */ /* 0x002ea20000100800 */
[----:B------:R-:W-:-:S03]  /*148d0*/  ISETP.NE.AND.EX P2, PT, RZ, c[0x0][0x21c], PT, P1 ;  /* 0x00008700ff007a0c */ /* 0x000fc60003f45310 */
[----:B------:R-:W4:Y:S04]  /*148e0*/  LDL R246, [R1+0x6f0] ;  /* 0x0006f00001f67983 */ /* 0x000f280000100800 */
[----:B------:R-:W4:Y:S04]  /*148f0*/  LDL R242, [R1+0x6d0] ;  /* 0x0006d00001f27983 */ /* 0x000f280000100800 */
[----:B------:R-:W4:Y:S02]  /*14900*/  LDL R250, [R1+0x714] ;  /* 0x0007140001fa7983 */ /* 0x000f240000100800 */
[----:B------:R-:W-:Y:S01]  /*14910*/  @P2 MOV R251, 0x4 ;  /* 0x0000000400fb2802 */ /* 0x000fe20000000f00 */
[----:B---3--:R-:W-:Y:S01]  /*14920*/  @P2 IMAD R0, R203, R0, UR40 ;  /* 0x00000028cb002e24 */ /* 0x008fe2000f8e0200 */
[----:B------:R-:W3:Y:S04]  /*14930*/  LDL R247, [R1+0x704] ;  /* 0x0007040001f77983 */ /* 0x000ee80000100800 */
[----:B------:R-:W-:Y:S01]  /*14940*/  @P2 IADD3 R0, R0, -0x1, RZ ;  /* 0xffffffff00002810 */ /* 0x000fe20007ffe0ff */
[----:B------:R-:W3:Y:S04]  /*14950*/  LDL R243, [R1+0x6f4] ;  /* 0x0006f40001f37983 */ /* 0x000ee80000100800 */
[----:B------:R-:W3:Y:S04]  /*14960*/  LDL R235, [R1+0x6c4] ;  /* 0x0006c40001eb7983 */ /* 0x000ee80000100800 */
[----:B------:R-:W3:Y:S04]  /*14970*/  LDL R231, [R1+0x6b4] ;  /* 0x0006b40001e77983 */ /* 0x000ee80000100800 */
[----:B------:R-:W3:Y:S04]  /*14980*/  LDL R227, [R1+0x6a4] ;  /* 0x0006a40001e37983 */ /* 0x000ee80000100800 */
[----:B------:R-:W3:Y:S04]  /*14990*/  LDL R223, [R1+0x694] ;  /* 0x0006940001df7983 */ /* 0x000ee80000100800 */
[----:B------:R-:W3:Y:S04]  /*149a0*/  LDL R219, [R1+0x684] ;  /* 0x0006840001db7983 */ /* 0x000ee80000100800 */
[----:B------:R-:W3:Y:S01]  /*149b0*/  LDL R3, [R1+0x634] ;  /* 0x0006340001037983 */ /* 0x000ee20000100800 */
[----:B--2---:R-:W-:-:S04]  /*149c0*/  @P2 IMAD R0, R0, c[0x0][0x220], R2 ;  /* 0x0000880000002a24 */ /* 0x004fc800078e0202 */
[----:B------:R-:W-:-:S04]  /*149d0*/  @P2 IMAD.WIDE R238, R0, R251, c[0x0][0x218] ;  /* 0x0000860000ee2625 */ /* 0x000fc800078e02fb */
[----:B------:R-:W-:Y:S01]  /*149e0*/  FMUL.FTZ R0, R211, R230 ;  /* 0x000000e6d3007220 */ /* 0x000fe20000410000 */
[----:B------:R0:W2:Y:S01]  /*149f0*/  @P2 LDG.E R248, [R238.64] ;  /* 0x00000024eef82981 */ /* 0x0000a2000c1e1900 */
[----:B------:R-:W-:Y:S02]  /*14a00*/  FMUL.FTZ R251, R215, R234 ;  /* 0x000000ead7fb7220 */ /* 0x000fe40000410000 */
[----:B------:R-:W-:Y:S01]  /*14a10*/  FFMA.FTZ R0, R222, R202, R0 ;  /* 0x000000cade007223 */ /* 0x000fe20000010000 */
[----:B------:R-:W2:Y:S01]  /*14a20*/  LDL R234, [R1+0x6b0] ;  /* 0x0006b00001ea7983 */ /* 0x000ea20000100800 */
[----:B------:R-:W-:Y:S02]  /*14a30*/  FFMA.FTZ R251, R207, R226, R251 ;  /* 0x000000e2cffb7223 */ /* 0x000fe400000100fb */
[----:B------:R-:W-:Y:S01]  /*14a40*/  FFMA.FTZ R0, R195, R214, R0 ;  /* 0x000000d6c3007223 */ /* 0x000fe20000010000 */
[----:B------:R-:W2:Y:S01]  /*14a50*/  LDL R230, [R1+0x6a0] ;  /* 0x0006a00001e67983 */ /* 0x000ea20000100800 */
[----:B------:R-:W-:-:S02]  /*14a60*/  FFMA.FTZ R251, R199, R218, R251 ;  /* 0x000000dac7fb7223 */ /* 0x000fc400000100fb */
[----:B----4-:R-:W-:Y:S01]  /*14a70*/  FFMA.FTZ R0, R191, R5, R0 ;  /* 0x00000005bf007223 */ /* 0x010fe20000010000 */
[----:B------:R-:W4:Y:S01]  /*14a80*/  LDL R199, [R1+0x6e0] ;  /* 0x0006e00001c77983 */ /* 0x000f220000100800 */
[----:B------:R-:W-:Y:S02]  /*14a90*/  FFMA.FTZ R251, R210, R4, R251 ;  /* 0x00000004d2fb7223 */ /* 0x000fe400000100fb */
[----:B------:R-:W-:Y:S01]  /*14aa0*/  FFMA.FTZ R0, R252, R9, R0 ;  /* 0x00000009fc007223 */ /* 0x000fe20000010000 */
[----:B0-----:R-:W2:Y:S04]  /*14ab0*/  LDL R238, [R1+0x6c0] ;  /* 0x0006c00001ee7983 */ /* 0x001ea80000100800 */
[----:B------:R-:W2:Y:S04]  /*14ac0*/  LDL R252, [R1+0x710] ;  /* 0x0007100001fc7983 */ /* 0x000ea80000100800 */
        /* <DEDUP_REMOVED lines=16> */
[----:B---3--:R-:W-:-:S03]  /*14bd0*/  FFMA.FTZ R0, R247, R17, R0 ;  /* 0x00000011f7007223 */ /* 0x008fc60000010000 */
[----:B------:R-:W3:Y:S01]  /*14be0*/  LDL R247, [R1+0x604] ;  /* 0x0006040001f77983 */ /* 0x000ee20000100800 */
[----:B------:R-:W-:-:S03]  /*14bf0*/  FFMA.FTZ R0, R243, R21, R0 ;  /* 0x00000015f3007223 */ /* 0x000fc60000010000 */
[----:B------:R-:W3:Y:S01]  /*14c00*/  LDL R243, [R1+0x5f4] ;  /* 0x0005f40001f37983 */ /* 0x000ee20000100800 */
[----:B--2---:R-:W-:-:S03]  /*14c10*/  FFMA.FTZ R251, R252, R12, R251 ;  /* 0x0000000cfcfb7223 */ /* 0x004fc600000100fb */
[----:B------:R-:W2:Y:S01]  /*14c20*/  LDL R252, [R1+0x610] ;  /* 0x0006100001fc7983 */ /* 0x000ea20000100800 */
[----:B------:R-:W-:-:S03]  /*14c30*/  FFMA.FTZ R251, R249, R16, R251 ;  /* 0x00000010f9fb7223 */ /* 0x000fc600000100fb */
[----:B------:R-:W2:Y:S01]  /*14c40*/  LDL R249, [R1+0x600] ;  /* 0x0006000001f97983 */ /* 0x000ea20000100800 */
[----:B------:R-:W-:-:S03]  /*14c50*/  FFMA.FTZ R251, R246, R20, R251 ;  /* 0x00000014f6fb7223 */ /* 0x000fc600000100fb */
[----:B------:R-:W2:Y:S01]  /*14c60*/  LDL R246, [R1+0x5f0] ;  /* 0x0005f00001f67983 */ /* 0x000ea20000100800 */
[----:B----4-:R-:W-:-:S03]  /*14c70*/  FFMA.FTZ R251, R199, R24, R251 ;  /* 0x00000018c7fb7223 */ /* 0x010fc600000100fb */
[----:B------:R-:W4:Y:S01]  /*14c80*/  LDL R199, [R1+0x620] ;  /* 0x0006200001c77983 */ /* 0x000f220000100800 */
        /* <DEDUP_REMOVED lines=8> */
[----:B------:R-:W-:Y:S02]  /*14d10*/  FFMA.FTZ R251, R226, R44, R251 ;  /* 0x0000002ce2fb7223 */ /* 0x000fe400000100fb */
[----:B------:R-:W-:Y:S01]  /*14d20*/  FFMA.FTZ R0, R195, R25, R0 ;  /* 0x00000019c3007223 */ /* 0x000fe20000010000 */
[----:B------:R-:W3:Y:S01]  /*14d30*/  LDL R226, [R1+0x590] ;  /* 0x0005900001e27983 */ /* 0x000ee20000100800 */
[----:B------:R-:W-:-:S03]  /*14d40*/  FFMA.FTZ R251, R222, R48, R251 ;  /* 0x00000030defb7223 */ /* 0x000fc600000100fb */
        /* <DEDUP_REMOVED lines=30> */
[----:B------:R-:W3:Y:S04]  /*14f30*/  LDL R211, [R1+0x564] ;  /* 0x0005640001d37983 */ /* 0x000ee80000100800 */
[----:B------:R-:W3:Y:S04]  /*14f40*/  LDL R206, [R1+0x540] ;  /* 0x0005400001ce7983 */ /* 0x000ee80000100800 */
[----:B------:R-:W3:Y:S04]  /*14f50*/  LDL R207, [R1+0x554] ;  /* 0x0005540001cf7983 */ /* 0x000ee80000100800 */
        /* <DEDUP_REMOVED lines=12> */
[----:B------:R-:W3:Y:S01]  /*15020*/  LDL R195, [R1+0x534] ;  /* 0x0005340001c37983 */ /* 0x000ee20000100800 */
        /* <DEDUP_REMOVED lines=13> */
[----:B------:R-:W2:Y:S04]  /*15100*/  LDL R238, [R1+0x490] ;  /* 0x0004900001ee7983 */ /* 0x000ea80000100800 */
[----:B------:R-:W2:Y:S04]  /*15110*/  LDL R239, [R1+0x4a4] ;  /* 0x0004a40001ef7983 */ /* 0x000ea80000100800 */
        /* <DEDUP_REMOVED lines=25> */
[----:B------:R-:W2:Y:S04]  /*152b0*/  LDL R226, [R1+0x460] ;  /* 0x0004600001e27983 */ /* 0x000ea80000100800 */
[----:B------:R-:W2:Y:S04]  /*152c0*/  LDL R227, [R1+0x474] ;  /* 0x0004740001e37983 */ /* 0x000ea80000100800 */
[----:B------:R-:W2:Y:S04]  /*152d0*/  LDL R219, [R1+0x450] ;  /* 0x0004500001db7983 */ /* 0x000ea80000100800 */
[----:B------:R-:W2:Y:S04]  /*152e0*/  LDL R223, [R1+0x464] ;  /* 0x0004640001df7983 */ /* 0x000ea80000100800 */
[----:B------:R-:W2:Y:S04]  /*152f0*/  LDL R211, [R1+0x440] ;  /* 0x0004400001d37983 */ /* 0x000ea80000100800 */
[----:B------:R-:W2:Y:S04]  /*15300*/  LDL R215, [R1+0x454] ;  /* 0x0004540001d77983 */ /* 0x000ea80000100800 */
[----:B------:R-:W2:Y:S04]  /*15310*/  LDL R202, [R1+0x780] ;  /* 0x0007800001ca7983 */ /* 0x000ea80000100800 */
[----:B------:R-:W2:Y:S01]  /*15320*/  LDL R207, [R1+0x444] ;  /* 0x0004440001cf7983 */ /* 0x000ea20000100800 */
[----:B----4-:R-:W-:-:S03]  /*15330*/  FFMA.FTZ R251, R199, R132, R251 ;  /* 0x00000084c7fb7223 */ /* 0x010fc600000100fb */
[----:B------:R-:W4:Y:S01]  /*15340*/  LDL R199, [R1+0x4f4] ;  /* 0x0004f40001c77983 */ /* 0x000f220000100800 */
[----:B---3--:R-:W-:-:S03]  /*15350*/  FFMA.FTZ R0, R195, R133, R0 ;  /* 0x00000085c3007223 */ /* 0x008fc60000010000 */
[----:B------:R-:W3:Y:S01]  /*15360*/  LDL R195, [R1+0x504] ;  /* 0x0005040001c37983 */ /* 0x000ee20000100800 */
[----:B--2---:R-:W-:-:S03]  /*15370*/  FFMA.FTZ R251, R191, R136, R251 ;  /* 0x00000088bffb7223 */ /* 0x004fc600000100fb */
[----:B------:R-:W2:Y:S01]  /*15380*/  LDL R191, [R1+0x514] ;  /* 0x0005140001bf7983 */ /* 0x000ea20000100800 */
[----:B------:R-:W-:-:S03]  /*15390*/  FFMA.FTZ R0, R3, R137, R0 ;  /* 0x0000008903007223 */ /* 0x000fc60000010000 */
[----:B------:R-:W4:Y:S01]  /*153a0*/  LDL R3, [R1+0x784] ;  /* 0x0007840001037983 */ /* 0x000f220000100800 */
[----:B------:R-:W-:Y:S01]  /*153b0*/  FFMA.FTZ R251, R206, R140, R251 ;  /* 0x0000008ccefb7223 */ /* 0x000fe200000100fb */
[----:B------:R-:W-:Y:S02]  /*153c0*/  ISETP.NE.U32.AND P1, PT, RZ, c[0x0][0x228], PT ;  /* 0x00008a00ff007a0c */ /* 0x000fe40003f25070 */
[----:B------:R-:W4:Y:S01]  /*153d0*/  LDL.LU R206, [R1+0x81c] ;  /* 0x00081c0001ce7983 */ /* 0x000f220000300800 */
        /* <DEDUP_REMOVED lines=8> */
[----:B------:R-:W-:-:S03]  /*15460*/  ISETP.NE.AND.EX P1, PT, RZ, c[0x0][0x22c], PT, P1 ;  /* 0x00008b00ff007a0c */ /* 0x000fc60003f25310 */
[----:B------:R-:W-:-:S04]  /*15470*/  FFMA.FTZ R251, R234, R176, R251 ;  /* 0x000000b0eafb7223 */ /* 0x000fc800000100fb */
[----:B------:R-:W-:-:S04]  /*15480*/  FFMA.FTZ R251, R230, R180, R251 ;  /* 0x000000b4e6fb7223 */ /* 0x000fc800000100fb */
[----:B------:R-:W-:-:S04]  /*15490*/  FFMA.FTZ R251, R226, R184, R251 ;  /* 0x000000b8e2fb7223 */ /* 0x000fc800000100fb */
[----:B------:R-:W-:Y:S01]  /*154a0*/  FFMA.FTZ R251, R219, R188, R251 ;  /* 0x000000bcdbfb7223 */ /* 0x000fe200000100fb */
[----:B------:R-:W-:-:S03]  /*154b0*/  @P1 MOV R252, 0x4 ;  /* 0x0000000400fc1802 */ /* 0x000fc60000000f00 */
[----:B------:R-:W-:-:S04]  /*154c0*/  FFMA.FTZ R251, R211, R192, R251 ;  /* 0x000000c0d3fb7223 */ /* 0x000fc800000100fb */
[----:B------:R-:W-:Y:S02]  /*154d0*/  FFMA.FTZ R251, R202, R196, R251 ;  /* 0x000000c4cafb7223 */ /* 0x000fe400000100fb */
[----:B------:R-:W-:-:S04]  /*154e0*/  @P1 IMAD.WIDE R202, R203, R252, c[0x0][0x228] ;  /* 0x00008a00cbca1625 */ /* 0x000fc800078e02fc */
[----:B--2---:R-:W-:Y:S02]  /*154f0*/  FFMA.FTZ R0, R191, R141, R0 ;  /* 0x0000008dbf007223 */ /* 0x004fe40000010000 */
[----:B------:R-:W2:Y:S02]  /*15500*/  LDL.LU R191, [R1+0x818] ;  /* 0x0008180001bf7983 */ /* 0x000ea40000300800 */
[----:B---3--:R-:W-:Y:S02]  /*15510*/  FFMA.FTZ R0, R195, R145, R0 ;  /* 0x00000091c3007223 */ /* 0x008fe40000010000 */
[----:B------:R-:W3:Y:S02]  /*15520*/  LDL.LU R210, [R1+0x814] ;  /* 0x0008140001d27983 */ /* 0x000ee40000300800 */
[----:B----4-:R-:W-:Y:S02]  /*15530*/  FFMA.FTZ R0, R199, R149, R0 ;  /* 0x00000095c7007223 */ /* 0x010fe40000010000 */
        /* <DEDUP_REMOVED lines=10> */
[----:B------:R-:W2:Y:S02]  /*155e0*/  LDL R246, [R1+0x18] ;  /* 0x0000180001f67983 */ /* 0x000ea40000100800 */
[----:B------:R-:W-:Y:S02]  /*155f0*/  FFMA.FTZ R0, R235, R173, R0 ;  /* 0x000000adeb007223 */ /* 0x000fe40000010000 */
[----:B------:R-:W2:Y:S02]  /*15600*/  LDL R243, [R1+0x758] ;  /* 0x0007580001f37983 */ /* 0x000ea40000100800 */
[----:B------:R-:W-:-:S02]  /*15610*/  FFMA.FTZ R0, R231, R177, R0 ;  /* 0x000000b1e7007223 */ /* 0x000fc40000010000 */
[----:B------:R-:W3:Y:S02]  /*15620*/  LDL R242, [R1+0x28] ;  /* 0x0000280001f27983 */ /* 0x000ee40000100800 */
[----:B------:R-:W-:Y:S02]  /*15630*/  FFMA.FTZ R0, R227, R181, R0 ;  /* 0x000000b5e3007223 */ /* 0x000fe40000010000 */
[----:B------:R-:W3:Y:S02]  /*15640*/  LDL R239, [R1+0x768] ;  /* 0x0007680001ef7983 */ /* 0x000ee40000100800 */
[----:B------:R-:W-:Y:S02]  /*15650*/  FFMA.FTZ R0, R223, R185, R0 ;  /* 0x000000b9df007223 */ /* 0x000fe40000010000 */
[----:B------:R-:W4:Y:S02]  /*15660*/  LDL R238, [R1+0x8] ;  /* 0x0000080001ee7983 */ /* 0x000f240000100800 */
[----:B------:R-:W-:-:S02]  /*15670*/  FFMA.FTZ R0, R215, R189, R0 ;  /* 0x000000bdd7007223 */ /* 0x000fc40000010000 */
[----:B------:R-:W4:Y:S02]  /*15680*/  LDL R235, [R1+0x748] ;  /* 0x0007480001eb7983 */ /* 0x000f240000100800 */
[----:B------:R-:W-:Y:S02]  /*15690*/  FFMA.FTZ R0, R207, R193, R0 ;  /* 0x000000c1cf007223 */ /* 0x000fe40000010000 */
[----:B------:R-:W4:Y:S02]  /*156a0*/  LDL R234, [R1+0x1c] ;  /* 0x00001c0001ea7983 */ /* 0x000f240000100800 */
[----:B------:R-:W-:Y:S02]  /*156b0*/  FFMA.FTZ R0, R3, R197, R0 ;  /* 0x000000c503007223 */ /* 0x000fe40000010000 */
[----:B------:R-:W4:Y:S04]  /*156c0*/  LDL R230, [R1+0x2c] ;  /* 0x00002c0001e67983 */ /* 0x000f280000100800 */
[----:B------:R-:W4:Y:S04]  /*156d0*/  LDL R215, [R1+0x76c] ;  /* 0x00076c0001d77983 */ /* 0x000f280000100800 */
[----:B------:R-:W4:Y:S04]  /*156e0*/  LDL R211, [R1+0x708] ;  /* 0x0007080001d37983 */ /* 0x000f280000100800 */
[----:B------:R-:W4:Y:S04]  /*156f0*/  LDL R226, [R1+0xc] ;  /* 0x00000c0001e27983 */ /* 0x000f280000100800 */
[----:B------:R-:W4:Y:S04]  /*15700*/  LDL R207, [R1+0x74c] ;  /* 0x00074c0001cf7983 */ /* 0x000f280000100800 */
[----:B------:R-:W4:Y:S04]  /*15710*/  LDL R219, [R1+0x718] ;  /* 0x0007180001db7983 */ /* 0x000f280000100800 */
[----:B------:R0:W4:Y:S04]  /*15720*/  @P1 LDG.E R3, [R202.64] ;  /* 0x00000024ca031981 */ /* 0x000128000c1e1900 */
[----:B0-----:R-:W4:Y:S04]  /*15730*/  LDL.LU.64 R202, [R1+0x7f8] ;  /* 0x0007f80001ca7983 */ /* 0x001f280000300a00 */
[----:B------:R-:W4:Y:S04]  /*15740*/  LDL R231, [R1+0x738] ;  /* 0x0007380001e77983 */ /* 0x000f280000100800 */
[----:B------:R-:W4:Y:S04]  /*15750*/  LDL R227, [R1+0x728] ;  /* 0x0007280001e37983 */ /* 0x000f280000100800 */
[----:B------:R-:W4:Y:S01]  /*15760*/  LDL R223, [R1+0x75c] ;  /* 0x00075c0001df7983 */ /* 0x000f220000100800 */
[----:B------:R-:W-:-:S02]  /*15770*/  FFMA.FTZ R251, R200, UR10, R251 ;  /* 0x0000000ac8fb7c23 */ /* 0x000fc400080100fb */
[----:B------:R-:W-:Y:S01]  /*15780*/  FFMA.FTZ R0, R201, UR9, R0 ;  /* 0x00000009c9007c23 */ /* 0x000fe20008010000 */
[----:B------:R-:W4:Y:S01]  /*15790*/  LDL R247, [R1+0x73c] ;  /* 0x00073c0001f77983 */ /* 0x000f220000100800 */
[----:B------:R-:W-:Y:S02]  /*157a0*/  FFMA.FTZ R251, R204, UR14, R251 ;  /* 0x0000000eccfb7c23 */ /* 0x000fe400080100fb */
[----:B------:R-:W-:Y:S01]  /*157b0*/  FFMA.FTZ R0, R205, UR13, R0 ;  /* 0x0000000dcd007c23 */ /* 0x000fe20008010000 */
[----:B------:R-:W4:Y:S01]  /*157c0*/  LDL R249, [R1+0x6f8] ;  /* 0x0006f80001f97983 */ /* 0x000f220000100800 */
[----:B------:R-:W-:Y:S02]  /*157d0*/  FFMA.FTZ R251, R208, UR18, R251 ;  /* 0x00000012d0fb7c23 */ /* 0x000fe400080100fb */
[----:B------:R-:W-:Y:S01]  /*157e0*/  FFMA.FTZ R0, R209, UR17, R0 ;  /* 0x00000011d1007c23 */ /* 0x000fe20008010000 */
[----:B------:R-:W4:Y:S01]  /*157f0*/  LDL R250, [R1+0x648] ;  /* 0x0006480001fa7983 */ /* 0x000f220000100800 */
        /* <DEDUP_REMOVED lines=17> */
[----:B------:R-:W-:-:S04]  /*15910*/  FFMA.FTZ R0, R245, UR58, R0 ;  /* 0x0000003af5007c23 */ /* 0x000fc80008010000 */
[----:B------:R-:W-:Y:S02]  /*15920*/  FADD.FTZ R252, R252, R0 ;  /* 0x00000000fcfc7221 */ /* 0x000fe40000010000 */
[----:B--2---:R-:W-:Y:S02]  /*15930*/  FMUL.FTZ R243, R243, R246 ;  /* 0x000000f6f3f37220 */ /* 0x004fe40000410000 */
[----:B------:R-:W2:Y:S02]  /*15940*/  LDL R246, [R1+0x6e8] ;  /* 0x0006e80001f67983 */ /* 0x000ea40000100800 */
[----:B---3--:R-:W-:Y:S02]  /*15950*/  FFMA.FTZ R239, R239, R242, R243 ;  /* 0x000000f2efef7223 */ /* 0x008fe400000100f3 */
[----:B------:R-:W3:Y:S04]  /*15960*/  LDL R243, [R1+0x72c] ;  /* 0x00072c0001f37983 */ /* 0x000ee80000100800 */
[----:B------:R-:W2:Y:S01]  /*15970*/  LDL R242, [R1+0x6d8] ;  /* 0x0006d80001f27983 */ /* 0x000ea20000100800 */
[----:B----4-:R-:W-:-:S03]  /*15980*/  FFMA.FTZ R235, R235, R238, R239 ;  /* 0x000000eeebeb7223 */ /* 0x010fc600000100ef */
[----:B------:R-:W4:Y:S04]  /*15990*/  LDL R239, [R1+0x71c] ;  /* 0x00071c0001ef7983 */ /* 0x000f280000100800 */
[----:B------:R-:W4:Y:S01]  /*159a0*/  LDL R238, [R1+0x6c8] ;  /* 0x0006c80001ee7983 */ /* 0x000f220000100800 */
[----:B------:R-:W-:-:S03]  /*159b0*/  FFMA.FTZ R251, R231, R6, R235 ;  /* 0x00000006e7fb7223 */ /* 0x000fc600000100eb */
[----:B------:R-:W4:Y:S04]  /*159c0*/  LDL R235, [R1+0x70c] ;  /* 0x00070c0001eb7983 */ /* 0x000f280000100800 */
[----:B------:R-:W4:Y:S01]  /*159d0*/  LDL R231, [R1+0x6fc] ;  /* 0x0006fc0001e77983 */ /* 0x000f220000100800 */
[----:B------:R-:W-:-:S03]  /*159e0*/  FFMA.FTZ R0, R227, R10, R251 ;  /* 0x0000000ae3007223 */ /* 0x000fc600000100fb */
[----:B------:R-:W4:Y:S01]  /*159f0*/  LDL R227, [R1+0x6ec] ;  /* 0x0006ec0001e37983 */ /* 0x000f220000100800 */
[----:B------:R-:W-:-:S03]  /*15a00*/  FMUL.FTZ R251, R223, R234 ;  /* 0x000000eadffb7220 */ /* 0x000fc60000410000 */
[----:B------:R-:W4:Y:S01]  /*15a10*/  LDL R223, [R1+0x6dc] ;  /* 0x0006dc0001df7983 */ /* 0x000f220000100800 */
[----:B------:R-:W-:-:S03]  /*15a20*/  FFMA.FTZ R251, R215, R230, R251 ;  /* 0x000000e6d7fb7223 */ /* 0x000fc600000100fb */
[----:B------:R-:W4:Y:S01]  /*15a30*/  LDL R234, [R1+0x6b8] ;  /* 0x0006b80001ea7983 */ /* 0x000f220000100800 */
[----:B------:R-:W-:-:S03]  /*15a40*/  FFMA.FTZ R251, R207, R226, R251 ;  /* 0x000000e2cffb7223 */ /* 0x000fc600000100fb */
[----:B------:R-:W4:Y:S04]  /*15a50*/  LDL R215, [R1+0x6cc] ;  /* 0x0006cc0001d77983 */ /* 0x000f280000100800 */
[----:B------:R-:W4:Y:S04]  /*15a60*/  LDL R230, [R1+0x6a8] ;  /* 0x0006a80001e67983 */ /* 0x000f280000100800 */
[----:B------:R-:W4:Y:S01]  /*15a70*/  LDL R207, [R1+0x6bc] ;  /* 0x0006bc0001cf7983 */ /* 0x000f220000100800 */
[----:B------:R-:W-:-:S03]  /*15a80*/  FFMA.FTZ R0, R219, R14, R0 ;  /* 0x0000000edb007223 */ /* 0x000fc60000010000 */
[----:B------:R-:W4:Y:S01]  /*15a90*/  LDL R226, [R1+0x698] ;  /* 0x0006980001e27983 */ /* 0x000f220000100800 */
[----:B------:R-:W-:-:S03]  /*15aa0*/  FFMA.FTZ R0, R211, R18, R0 ;  /* 0x00000012d3007223 */ /* 0x000fc60000010000 */
[----:B------:R-:W4:Y:S04]  /*15ab0*/  LDL R219, [R1+0x688] ;  /* 0x0006880001db7983 */ /* 0x000f280000100800 */
[----:B------:R-:W4:Y:S01]  /*15ac0*/  LDL R211, [R1+0x678] ;  /* 0x0006780001d37983 */ /* 0x000f220000100800 */
[----:B------:R-:W-:Y:S02]  /*15ad0*/  FFMA.FTZ R251, R247, R7, R251 ;  /* 0x00000007f7fb7223 */ /* 0x000fe400000100fb */
[----:B------:R-:W-:Y:S01]  /*15ae0*/  FFMA.FTZ R0, R249, R22, R0 ;  /* 0x00000016f9007223 */ /* 0x000fe20000010000 */
[----:B------:R-:W4:Y:S04]  /*15af0*/  LDL R247, [R1+0x638] ;  /* 0x0006380001f77983 */ /* 0x000f280000100800 */
[----:B------:R-:W4:Y:S01]  /*15b00*/  LDL R249, [R1+0x68c] ;  /* 0x00068c0001f97983 */ /* 0x000f220000100800 */
[----:B---3--:R-:W-:-:S02]  /*15b10*/  FFMA.FTZ R251, R243, R11, R251 ;  /* 0x0000000bf3fb7223 */ /* 0x008fc400000100fb */
[----:B--2---:R-:W-:Y:S01]  /*15b20*/  FFMA.FTZ R0, R246, R26, R0 ;  /* 0x0000001af6007223 */ /* 0x004fe20000010000 */
[----:B------:R-:W2:Y:S01]  /*15b30*/  LDL R243, [R1+0x628] ;  /* 0x0006280001f37983 */ /* 0x000ea20000100800 */
[----:B----4-:R-:W-:-:S03]  /*15b40*/  FFMA.FTZ R251, R239, R15, R251 ;  /* 0x0000000feffb7223 */ /* 0x010fc600000100fb */
[----:B------:R-:W3:Y:S01]  /*15b50*/  LDL R246, [R1+0x67c] ;  /* 0x00067c0001f67983 */ /* 0x000ee20000100800 */
[----:B------:R-:W-:-:S03]  /*15b60*/  FFMA.FTZ R0, R242, R30, R0 ;  /* 0x0000001ef2007223 */ /* 0x000fc60000010000 */
[----:B------:R-:W4:Y:S01]  /*15b70*/  LDL R239, [R1+0x618] ;  /* 0x0006180001ef7983 */ /* 0x000f220000100800 */
        /* <DEDUP_REMOVED lines=193> */
[----:B------:R-:W-:Y:S02]  /*16790*/  FADD.FTZ R249, R0, R252 ;  /* 0x000000fc00f97221 */ /* 0x000fe40000010000 */
[----:B------:R-:W-:Y:S02]  /*167a0*/  IMAD.MOV.U32 R252, RZ, RZ, c[0x0][0x1e8] ;  /* 0x00007a00fffc7624 */ /* 0x000fe400078e00ff */
        /* <DEDUP_REMOVED lines=8> */
[----:B---3--:R-:W-:-:S04]  /*16830*/  @P1 SEL R0, R0, RZ, !P3 ;  /* 0x000000ff00001207 */ /* 0x008fc80005800000 */
[----:B------:R-:W-:Y:S01]  /*16840*/  @P1 IADD3 R0, R0, R251, RZ ;  /* 0x000000fb00001210 */ /* 0x000fe20007ffe0ff */
[----:B--2---:R-:W-:-:S03]  /*16850*/  FFMA.FTZ R251, R243, UR52, R252 ;  /* 0x00000034f3fb7c23 */ /* 0x004fc600080100fc */
        /* <DEDUP_REMOVED lines=15> */
.L_x_2348:
[----:B------:R-:W-:Y:S05]  /*16950*/  BSYNC B1 ;  /* 0x0000000000017941 */ /* 0x000fea0003800000 */
.L_x_2347:
[----:B0-----:R-:W2:Y:S02]  /*16960*/  LDL.LU R0, [R1+0x30] ;  /* 0x0000300001007983 */ /* 0x001ea40000300800 */
[----:B--2---:R-:W-:-:S04]  /*16970*/  IADD3 R0, R0, 0x100, RZ ;  /* 0x0000010000007810 */ /* 0x004fc80007ffe0ff */
[----:B------:R-:W-:Y:S01]  /*16980*/  ISETP.GE.AND P0, PT, R0, UR6, PT ;  /* 0x0000000600007c0c */ /* 0x000fe2000bf06270 */
[----:B------:R0:W-:-:S12]  /*16990*/  STL [R1+0x30], R0 ;  /* 0x0000300001007387 */ /* 0x0001d80000100800 */
[----:B0-----:R-:W-:Y:S01]  /*169a0*/  @P0 CALL.REL.NOINC `(.L_x_2218) ;  /* 0x0000001000000944 */ /* 0x001fe20003c00000 */
[----:B------:R-:W-:Y:S05]  /*169b0*/  BRA `(.L_x_2349) ;  /* 0xfffed19000007947 */ /* 0x000fea000383ffff */
.L_x_2218:
[----:B------:R-:W-:Y:S05]  /*169c0*/  BSYNC B0 ;  /* 0x0000000000007941 */ /* 0x000fea0003800000 */
.L_x_2217:
[----:B------:R-:W2:Y:S01]  /*169d0*/  LDL.LU R251, [R1+0x34] ;  /* 0x0000340001fb7983 */ /* 0x000ea20000300800 */
[----:B------:R-:W-:Y:S03]  /*169e0*/  BSSY B0, `(.L_x_2350) ;  /* 0x0000092000007945 */ /* 0x000fe60003800000 */
[----:B--2---:R-:W0:Y:S02]  /*169f0*/  SHFL.BFLY PT, R0, R251, 0x10, 0x1f ;  /* 0x0e001f00fb007f89 */ /* 0x004e2400000e0000 */
[----:B0-----:R-:W-:Y:S02]  /*16a00*/  FMNMX.FTZ R0, R0, R251, !PT ;  /* 0x000000fb00007209 */ /* 0x001fe40007810000 */
[----:B------:R-:W0:Y:S04]  /*16a10*/  S2R R251, SR_TID.X ;  /* 0x0000000000fb7919 */ /* 0x000e280000002100 */
[----:B-----5:R-:W2:Y:S01]  /*16a20*/  SHFL.BFLY PT, R3, R0, 0x8, 0x1f ;  /* 0x0d001f0000037f89 */ /* 0x020ea200000e0000 */
[----:B01----:R-:W-:-:S02]  /*16a30*/  SHF.R.S32.HI R8, RZ, 0x1f, R251 ;  /* 0x0000001fff087819 */ /* 0x003fc400000114fb */
[----:B--2---:R-:W-:Y:S01]  /*16a40*/  FMNMX.FTZ R3, R0, R3, !PT ;  /* 0x0000000300037209 */ /* 0x004fe20007810000 */
[----:B------:R-:W-:Y:S01]  /*16a50*/  IMAD.MOV.U32 R0, RZ, RZ, -0x800001 ;  /* 0xff7fffffff007424 */ /* 0x000fe200078e00ff */
[----:B------:R-:W-:-:S03]  /*16a60*/  LEA.HI R7, R8, R251, RZ, 0x5 ;  /* 0x000000fb08077211 */ /* 0x000fc600078f28ff */
        /* <DEDUP_REMOVED lines=33> */
[----:B------:R-:W3:Y:S01]  /*16c80*/  S2R R251, SR_CTAID.Y ;  /* 0x0000000000fb7919 */ /* 0x000ee20000002600 */
[----:B------:R-:W-:Y:S02]  /*16c90*/  ISETP.NE.U32.AND P0, PT, RZ, c[0x0][0x200], PT ;  /* 0x00008000ff007a0c */ /* 0x000fe40003f05070 */
[----:B------:R-:W-:Y:S02]  /*16ca0*/  SHF.R.S32.HI R4, RZ, 0x1f, R7 ;  /* 0x0000001fff047819 */ /* 0x000fe40000011407 */
[----:B------:R-:W-:Y:S01]  /*16cb0*/  ISETP.NE.AND.EX P0, PT, RZ, c[0x0][0x204], PT, P0 ;  /* 0x00008100ff007a0c */ /* 0x000fe20003f05300 */
[----:B---3--:R-:W-:-:S05]  /*16cc0*/  IMAD R6, R251, c[0x0][0x1d4], RZ ;  /* 0x00007500fb067a24 */ /* 0x008fca00078e02ff */
[----:B0-----:R-:W-:Y:S02]  /*16cd0*/  SHF.R.S32.HI R5, RZ, 0x1f, R6 ;  /* 0x0000001fff057819 */ /* 0x001fe40000011406 */
[----:B------:R-:W-:Y:S02]  /*16ce0*/  IADD3 R11, P2, P3, R6, c[0x0][0x200], R7 ;  /* 0x00008000060b7a10 */ /* 0x000fe40007b5e007 */
[----:B------:R-:W-:Y:S02]  /*16cf0*/  MOV R6, RZ ;  /* 0x000000ff00067202 */ /* 0x000fe40000000f00 */
[----:B------:R-:W-:Y:S02]  /*16d00*/  IADD3.X R5, R5, c[0x0][0x204], R4, P2, P3 ;  /* 0x0000810005057a10 */ /* 0x000fe400017e6404 */
[----:B--2---:R-:W-:Y:S02]  /*16d10*/  IADD3 R9, R10, 0x840, RZ ;  /* 0x000008400a097810 */ /* 0x004fe40007ffe0ff */
.L_x_2357:
[----:B------:R-:W-:Y:S01]  /*16d20*/  BSSY B2, `(.L_x_2354) ;  /* 0x000000b000027945 */ /* 0x000fe20003800000 */
[----:B0-----:R-:W-:Y:S05]  /*16d30*/  @!P0 BRA `(.L_x_2355) ;  /* 0x0000005000008947 */ /* 0x001fea0003800000 */
[----:B------:R-:W-:-:S06]  /*16d40*/  IMAD.MOV.U32 R4, RZ, RZ, R11 ;  /* 0x000000ffff047224 */ /* 0x000fcc00078e000b */
[----:B------:R-:W2:Y:S01]  /*16d50*/  LDG.E.U8 R4, [R4.64] ;  /* 0x0000002404047981 */ /* 0x000ea2000c1e1100 */
[----:B------:R-:W-:Y:S01]  /*16d60*/  HFMA2.MMA R10, -RZ, RZ, 0, 0 ;  /* 0x00000000ff0a7435 */ /* 0x000fe200000001ff */
[----:B--2---:R-:W-:-:S13]  /*16d70*/  ISETP.NE.AND P2, PT, R4, RZ, PT ;  /* 0x000000ff0400720c */ /* 0x004fda0003f45270 */
[----:B------:R-:W-:Y:S05]  /*16d80*/  @P2 BRA `(.L_x_2356) ;  /* 0x0000004000002947 */ /* 0x000fea0003800000 */
.L_x_2355:
[----:B------:R-:W0:Y:S02]  /*16d90*/  LDS R4, [R9] ;  /* 0x0000000009047984 */ /* 0x000e240000000800 */
[----:B01----:R-:W-:-:S04]  /*16da0*/  FADD.FTZ R4, -R12, R4 ;  /* 0x000000040c047221 */ /* 0x003fc80000010100 */
[----:B------:R-:W-:-:S04]  /*16db0*/  FMUL.FTZ R4, R4, 1.4426950216293334961 ;  /* 0x3fb8aa3b04047820 */ /* 0x000fc80000410000 */
[----:B------:R0:W1:Y:S03]  /*16dc0*/  MUFU.EX2 R10, R4 ;  /* 0x00000004000a7308 */ /* 0x0000660000000800 */
.L_x_2356:
[----:B------:R-:W-:Y:S05]  /*16dd0*/  BSYNC B2 ;  /* 0x0000000000027941 */ /* 0x000fea0003800000 */
.L_x_2354:
        /* <DEDUP_REMOVED lines=9> */
.L_x_2353:
[----:B------:R-:W-:Y:S05]  /*16e70*/  BSYNC B1 ;  /* 0x0000000000017941 */ /* 0x000fea0003800000 */
.L_x_2352:
        /* <DEDUP_REMOVED lines=14> */
.L_x_2370:
[----:B------:R-:W-:Y:S01]  /*16f60*/  BSSY B1, `(.L_x_2358) ;  /* 0x000000a000017945 */ /* 0x000fe20003800000 */
[----:B------:R-:W-:Y:S05]  /*16f70*/  @!P0 BRA `(.L_x_2359) ;  /* 0x0000004000008947 */ /* 0x000fea0003800000 */
[----:B------:R-:W2:Y:S02]  /*16f80*/  LDG.E.U8 R3, [R4.64] ;  /* 0x0000002404037981 */ /* 0x000ea4000c1e1100 */
[----:B--2---:R-:W-:-:S13]  /*16f90*/  ISETP.NE.AND P2, PT, R3, RZ, PT ;  /* 0x000000ff0300720c */ /* 0x004fda0003f45270 */
[----:B------:R-:W-:Y:S01]  /*16fa0*/  @P2 IMAD.MOV.U32 R3, RZ, RZ, RZ ;  /* 0x000000ffff032224 */ /* 0x000fe200078e00ff */
[----:B------:R-:W-:Y:S05]  /*16fb0*/  @P2 BRA `(.L_x_2360) ;  /* 0x0000004000002947 */ /* 0x000fea0003800000 */
.L_x_2359:
[----:B------:R-:W0:Y:S02]  /*16fc0*/  LDS R3, [R0+-0x800] ;  /* 0xfff8000000037984 */ /* 0x000e240000000800 */
[----:B01----:R-:W-:-:S04]  /*16fd0*/  FADD.FTZ R3, -R12, R3 ;  /* 0x000000030c037221 */ /* 0x003fc80000010100 */
[----:B------:R-:W-:-:S06]  /*16fe0*/  FMUL.FTZ R3, R3, 1.4426950216293334961 ;  /* 0x3fb8aa3b03037820 */ /* 0x000fcc0000410000 */
[----:B------:R-:W0:Y:S02]  /*16ff0*/  MUFU.EX2 R3, R3 ;  /* 0x0000000300037308 */ /* 0x000e240000000800 */
.L_x_2360:
[----:B------:R-:W-:Y:S05]  /*17000*/  BSYNC B1 ;  /* 0x0000000000017941 */ /* 0x000fea0003800000 */
.L_x_2358:
        /* <DEDUP_REMOVED lines=8> */
.L_x_2362:
[----:B0-----:R-:W0:Y:S02]  /*17090*/  LDS R3, [R0+-0x400] ;  /* 0xfffc000000037984 */ /* 0x001e240000000800 */
[----:B01----:R-:W-:-:S04]  /*170a0*/  FADD.FTZ R3, -R12, R3 ;  /* 0x000000030c037221 */ /* 0x003fc80000010100 */
[----:B------:R-:W-:-:S06]  /*170b0*/  FMUL.FTZ R3, R3, 1.4426950216293334961 ;  /* 0x3fb8aa3b03037820 */ /* 0x000fcc0000410000 */
[----:B------:R-:W0:Y:S02]  /*170c0*/  MUFU.EX2 R3, R3 ;  /* 0x0000000300037308 */ /* 0x000e240000000800 */
.L_x_2363:
[----:B------:R-:W-:Y:S05]  /*170d0*/  BSYNC B1 ;  /* 0x0000000000017941 */ /* 0x000fea0003800000 */
.L_x_2361:
[----:B0-----:R0:W-:Y:S01]  /*170e0*/  STS [R0+-0x400], R3 ;  /* 0xfffc000300007388 */ /* 0x0011e20000000800 */
[----:B------:R-:W-:Y:S01]  /*170f0*/  BSSY B1, `(.L_x_2364) ;  /* 0x000000b000017945 */ /* 0x000fe20003800000 */
[----:B------:R-:W-:Y:S01]  /*17100*/  FADD.FTZ R6, R6, R3 ;  /* 0x0000000306067221 */ /* 0x000fe20000010000 */
[----:B------:R-:W-:Y:S05]  /*17110*/  @!P0 BRA `(.L_x_2365) ;  /* 0x0000004000008947 */ /* 0x000fea0003800000 */
[----:B0-----:R-:W2:Y:S02]  /*17120*/  LDG.E.U8 R3, [R4.64+0x200] ;  /* 0x0002002404037981 */ /* 0x001ea4000c1e1100 */
[----:B--2---:R-:W-:Y:S01]  /*17130*/  ISETP.NE.AND P2, PT, R3, RZ, PT ;  /* 0x000000ff0300720c */ /* 0x004fe20003f45270 */
[----:B------:R-:W-:-:S12]  /*17140*/  HFMA2.MMA R3, -RZ, RZ, 0, 0 ;  /* 0x00000000ff037435 */ /* 0x000fd800000001ff */
[----:B------:R-:W-:Y:S05]  /*17150*/  @P2 BRA `(.L_x_2366) ;  /* 0x0000004000002947 */ /* 0x000fea0003800000 */
.L_x_2365:
[----:B0-----:R-:W0:Y:S02]  /*17160*/  LDS R3, [R0] ;  /* 0x0000000000037984 */ /* 0x001e240000000800 */
[----:B01----:R-:W-:-:S04]  /*17170*/  FADD.FTZ R3, -R12, R3 ;  /* 0x000000030c037221 */ /* 0x003fc80000010100 */
[----:B------:R-:W-:-:S06]  /*17180*/  FMUL.FTZ R3, R3, 1.4426950216293334961 ;  /* 0x3fb8aa3b03037820 */ /* 0x000fcc0000410000 */
[----:B------:R-:W0:Y:S02]  /*17190*/  MUFU.EX2 R3, R3 ;  /* 0x0000000300037308 */ /* 0x000e240000000800 */
.L_x_2366:
[----:B------:R-:W-:Y:S05]  /*171a0*/  BSYNC B1 ;  /* 0x0000000000017941 */ /* 0x000fea0003800000 */
.L_x_2364:
        /* <DEDUP_REMOVED lines=8> */
.L_x_2368:
[----:B0-----:R-:W0:Y:S02]  /*17230*/  LDS R3, [R0+0x400] ;  /* 0x0004000000037984 */ /* 0x001e240000000800 */
[----:B01----:R-:W-:-:S04]  /*17240*/  FADD.FTZ R3, -R12, R3 ;  /* 0x000000030c037221 */ /* 0x003fc80000010100 */
[----:B------:R-:W-:-:S06]  /*17250*/  FMUL.FTZ R3, R3, 1.4426950216293334961 ;  /* 0x3fb8aa3b03037820 */ /* 0x000fcc0000410000 */
[----:B------:R-:W0:Y:S02]  /*17260*/  MUFU.EX2 R3, R3 ;  /* 0x0000000300037308 */ /* 0x000e240000000800 */
.L_x_2369:
[----:B------:R-:W-:Y:S05]  /*17270*/  BSYNC B1 ;  /* 0x0000000000017941 */ /* 0x000fea0003800000 */
.L_x_2367:
[----:B------:R-:W-:Y:S01]  /*17280*/  IADD3 R7, R7, 0x400, RZ ;  /* 0x0000040007077810 */ /* 0x000fe20007ffe0ff */
[----:B0-----:R0:W-:Y:S01]  /*17290*/  STS [R0+0x400], R3 ;  /* 0x0004000300007388 */ /* 0x0011e20000000800 */
[----:B------:R-:W-:Y:S01]  /*172a0*/  IADD3 R4, P3, R4, 0x400, RZ ;  /* 0x0000040004047810 */ /* 0x000fe20007f7e0ff */
[----:B------:R-:W-:Y:S01]  /*172b0*/  FADD.FTZ R6, R6, R3 ;  /* 0x0000000306067221 */ /* 0x000fe20000010000 */
[----:B------:R-:W-:-:S03]  /*172c0*/  ISETP.GE.AND P2, PT, R7, UR40, PT ;  /* 0x0000002807007c0c */ /* 0x000fc6000bf46270 */
[----:B------:R-:W-:Y:S01]  /*172d0*/  IMAD.X R5, RZ, RZ, R5, P3 ;  /* 0x000000ffff057224 */ /* 0x000fe200018e0605 */
[----:B0-----:R-:W-:-:S09]  /*172e0*/  IADD3 R0, R0, 0x1000, RZ ;  /* 0x0000100000007810 */ /* 0x001fd20007ffe0ff */
[----:B------:R-:W-:Y:S05]  /*172f0*/  @!P2 BRA `(.L_x_2370) ;  /* 0xfffffc600000a947 */ /* 0x000fea000383ffff */
.L_x_2351:
[----:B------:R-:W-:Y:S05]  /*17300*/  BSYNC B0 ;  /* 0x0000000000007941 */ /* 0x000fea0003800000 */
.L_x_2350:
[----:B------:R2:W3:Y:S04]  /*17310*/  LDL R15, [R1+0x77c] ;  /* 0x00077c00010f7983 */ /* 0x0004e80000100800 */
[----:B------:R-:W4:Y:S04]  /*17320*/  SHFL.BFLY PT, R3, R6, 0x10, 0x1f ;  /* 0x0e001f0006037f89 */ /* 0x000f2800000e0000 */
[----:B------:R-:W5:Y:S01]  /*17330*/  S2R R11, SR_TID.X ;  /* 0x00000000000b7919 */ /* 0x000f620000002100 */
[----:B----4-:R-:W-:Y:S01]  /*17340*/  FADD.FTZ R3, R3, R6 ;  /* 0x0000000603037221 */ /* 0x010fe20000010000 */
[----:B-----5:R-:W-:-:S04]  /*17350*/  LOP3.LUT P0, RZ, R11, 0x1f, RZ, 0xc0, !PT ;  /* 0x0000001f0bff7812 */ /* 0x020fc8000780c0ff */
[----:B------:R-:W4:Y:S01]  /*17360*/  SHFL.BFLY PT, R0, R3, 0x8, 0x1f ;  /* 0x0d001f0003007f89 */ /* 0x000f2200000e0000 */
[----:B------:R-:W-:-:S04]  /*17370*/  LOP3.LUT R9, R11, 0x1f, RZ, 0xc0, !PT ;  /* 0x0000001f0b097812 */ /* 0x000fc800078ec0ff */
[----:B------:R-:W-:-:S04]  /*17380*/  ISETP.GT.U32.AND P2, PT, R9, 0x7, PT ;  /* 0x000000070900780c */ /* 0x000fc80003f44070 */
[----:B------:R-:W-:-:S04]  /*17390*/  @!P0 SHF.R.U32.HI R6, RZ, 0x3, R11 ;  /* 0x00000003ff068819 */ /* 0x000fc8000001160b */
[----:B------:R-:W-:Y:S01]  /*173a0*/  @!P0 LOP3.LUT R10, R6, 0x1ffffffc, RZ, 0xc0, !PT ;  /* 0x1ffffffc060a8812 */ /* 0x000fe200078ec0ff */
[----:B----4-:R-:W-:-:S05]  /*173b0*/  FADD.FTZ R0, R3, R0 ;  /* 0x0000000003007221 */ /* 0x010fca0000010000 */
[----:B0-----:R-:W0:Y:S02]  /*173c0*/  SHFL.BFLY PT, R5, R0, 0x4, 0x1f ;  /* 0x0c801f0000057f89 */ /* 0x001e2400000e0000 */
[----:B0-----:R-:W-:-:S05]  /*173d0*/  FADD.FTZ R5, R0, R5 ;  /* 0x0000000500057221 */ /* 0x001fca0000010000 */
[----:B------:R-:W0:Y:S02]  /*173e0*/  SHFL.BFLY PT, R4, R5, 0x2, 0x1f ;  /* 0x0c401f0005047f89 */ /* 0x000e2400000e0000 */
[----:B0-----:R-:W-:-:S05]  /*173f0*/  FADD.FTZ R4, R5, R4 ;  /* 0x0000000405047221 */ /* 0x001fca0000010000 */
[----:B------:R-:W0:Y:S02]  /*17400*/  SHFL.BFLY PT, R7, R4, 0x1, 0x1f ;  /* 0x0c201f0004077f89 */ /* 0x000e2400000e0000 */
[----:B0-----:R-:W-:-:S05]  /*17410*/  FADD.FTZ R7, R4, R7 ;  /* 0x0000000704077221 */ /* 0x001fca0000010000 */
[----:B------:R-:W-:Y:S01]  /*17420*/  @!P0 STS [R10+0x20], R7 ;  /* 0x000020070a008388 */ /* 0x000fe20000000800 */
[----:B---3--:R-:W-:-:S04]  /*17430*/  @!P2 SHF.L.U32 R15, R11, 0x2, RZ ;  /* 0x000000020b0fa819 */ /* 0x008fc800000006ff */
        /* <DEDUP_REMOVED lines=41> */
.L_x_2375:
        /* <DEDUP_REMOVED lines=13> */
.L_x_2374:
[----:B0-2---:R-:W-:Y:S05]  /*177a0*/  BSYNC B1 ;  /* 0x0000000000017941 */ /* 0x005fea0003800000 */
.L_x_2373:
[----:B------:R-:W-:Y:S05]  /*177b0*/  @!P1 BRA `(.L_x_2372) ;  /* 0x0000021000009947 */ /* 0x000fea0003800000 */
[C---:B------:R-:W-:Y:S01]  /*177c0*/  LEA R0, R3.reuse, 0x800, 0x2 ;  /* 0x0000080003007811 */ /* 0x040fe200078e10ff */
[----:B-1----:R-:W-:Y:S01]  /*177d0*/  IMAD.U32 R7, RZ, RZ, UR4 ;  /* 0x00000004ff077e24 */ /* 0x002fe2000f8e00ff */
[----:B------:R-:W-:Y:S02]  /*177e0*/  IADD3 R11, P0, R3, R4, RZ ;  /* 0x00000004030b7210 */ /* 0x000fe40007f1e0ff */
[----:B------:R-:W-:Y:S01]  /*177f0*/  ISETP.NE.AND P2, PT, R14, RZ, PT ;  /* 0x000000ff0e00720c */ /* 0x000fe20003f45270 */
[----:B------:R-:W-:Y:S01]  /*17800*/  IMAD R0, R7, -0x4, R0 ;  /* 0xfffffffc07007824 */ /* 0x000fe200078e0200 */
[----:B------:R-:W-:-:S02]  /*17810*/  LEA.HI.X.SX32 R4, R3, R5, 0x1, P0 ;  /* 0x0000000503047211 */ /* 0x000fc400000f0eff */
[C---:B------:R-:W-:Y:S02]  /*17820*/  LEA R10, P0, R11.reuse, c[0x0][0x260], 0x2 ;  /* 0x000098000b0a7a11 */ /* 0x040fe400078010ff */
[----:B------:R-:W-:Y:S02]  /*17830*/  IADD3 R0, R0, 0x840, RZ ;  /* 0x0000084000007810 */ /* 0x000fe40007ffe0ff */
[----:B------:R-:W-:-:S03]  /*17840*/  LEA.HI.X R11, R11, c[0x0][0x264], R4, 0x2, P0 ;  /* 0x000099000b0b7a11 */ /* 0x000fc600000f1404 */
.L_x_2376:
[----:B------:R-:W0:Y:S01]  /*17850*/  LDS R4, [R0+-0x800] ;  /* 0xfff8000000047984 */ /* 0x000e220000000800 */
[----:B------:R-:W-:Y:S02]  /*17860*/  MOV R5, R11 ;  /* 0x0000000b00057202 */ /* 0x000fe40000000f00 */
[----:B------:R-:W-:Y:S01]  /*17870*/  IADD3 R3, R3, 0x400, RZ ;  /* 0x0000040003037810 */ /* 0x000fe20007ffe0ff */
[----:B------:R-:W1:Y:S03]  /*17880*/  LDS R6, [R0+-0x400] ;  /* 0xfffc000000067984 */ /* 0x000e660000000800 */
[----:B------:R-:W-:Y:S01]  /*17890*/  ISETP.GE.AND P0, PT, R3, UR40, PT ;  /* 0x0000002803007c0c */ /* 0x000fe2000bf06270 */
[----:B------:R-:W2:Y:S04]  /*178a0*/  LDS R7, [R0] ;  /* 0x0000000000077984 */ /* 0x000ea80000000800 */
[----:B------:R-:W3:Y:S01]  /*178b0*/  LDS R9, [R0+0x400] ;  /* 0x0004000000097984 */ /* 0x000ee20000000800 */
        /* <DEDUP_REMOVED lines=8> */
[----:B---3--:R-:W-:-:S03]  /*17940*/  FMUL.FTZ R9, R9, R13 ;  /* 0x0000000d09097220 */ /* 0x008fc60000410000 */
        /* <DEDUP_REMOVED lines=8> */
.L_x_2372:
[----:B------:R-:W-:Y:S05]  /*179d0*/  BSYNC B0 ;  /* 0x0000000000007941 */ /* 0x000fea0003800000 */
.L_x_2371:
[----:B--2---:R-:W2:Y:S01]  /*179e0*/  LDL.LU R0, [R1+0x790] ;  /* 0x0007900001007983 */ /* 0x004ea20000300800 */
[----:B------:R-:W-:Y:S01]  /*179f0*/  USHF.R.S32.HI UR5, URZ, 0x1f, UR39 ;  /* 0x0000001f3f057899 */ /* 0x000fe20008011427 */
[----:B------:R-:W-:Y:S01]  /*17a00*/  BSSY B0, `(.L_x_2377) ;  /* 0x0000027000007945 */ /* 0x000fe20003800000 */
[----:B------:R-:W-:Y:S01]  /*17a10*/  ULDC UR6, c[0x0][0x1d4] ;  /* 0x0000750000067ab9 */ /* 0x000fe20000000800 */
[----:B------:R-:W3:Y:S01]  /*17a20*/  S2R R3, SR_TID.X ;  /* 0x0000000000037919 */ /* 0x000ee20000002100 */
[----:B------:R-:W-:Y:S01]  /*17a30*/  ULEA.HI UR5, UR5, UR39, URZ, 0x2 ;  /* 0x0000002705057291 */ /* 0x000fe2000f8f103f */
[----:B------:R-:W-:Y:S01]  /*17a40*/  IMAD.MOV.U32 R11, RZ, RZ, RZ ;  /* 0x000000ffff0b7224 */ /* 0x000fe200078e00ff */
[----:B------:R-:W-:Y:S01]  /*17a50*/  UIMAD UR6, UR6, 0xe0, URZ ;  /* 0x000000e0060678a4 */ /* 0x000fe2000f8e023f */
[----:B------:R-:W4:Y:S01]  /*17a60*/  S2R R45, SR_CTAID.X ;  /* 0x00000000002d7919 */ /* 0x000f220000002500 */
[----:B------:R-:W-:Y:S01]  /*17a70*/  ULOP3.LUT UR5, UR5, 0xfffffffc, URZ, 0xc0, !UPT ;  /* 0xfffffffc05057892 */ /* 0x000fe2000f8ec03f */
[----:B01----:R-:W-:-:S03]  /*17a80*/  CS2R R6, SRZ ;  /* 0x0000000000067805 */ /* 0x003fc6000001ff00 */
[----:B------:R-:W-:Y:S01]  /*17a90*/  UIADD3 UR5, UR39, -UR5, URZ ;  /* 0x8000000527057290 */ /* 0x000fe2000fffe03f */
[----:B---3--:R-:W-:-:S04]  /*17aa0*/  LEA.HI R8, R8, R3, RZ, 0x6 ;  /* 0x0000000308087211 */ /* 0x008fc800078f30ff */
[----:B------:R-:W-:-:S04]  /*17ab0*/  SHF.R.S32.HI R13, RZ, 0x6, R8 ;  /* 0x00000006ff0d7819 */ /* 0x000fc80000011408 */
[----:B------:R-:W-:Y:S01]  /*17ac0*/  ISETP.NE.AND P0, PT, R13, UR5, PT ;  /* 0x000000050d007c0c */ /* 0x000fe2000bf05270 */
[----:B--2---:R-:W-:Y:S01]  /*17ad0*/  IMAD R4, R0, c[0x0][0x1d8], RZ ;  /* 0x0000760000047a24 */ /* 0x004fe200078e02ff */
[----:B------:R-:W-:-:S03]  /*17ae0*/  LOP3.LUT R0, R8, 0xffffffc0, RZ, 0xc0, !PT ;  /* 0xffffffc008007812 */ /* 0x000fc600078ec0ff */
[----:B----4-:R-:W-:Y:S01]  /*17af0*/  IMAD R41, R4, c[0x0][0x1d0], R45 ;  /* 0x0000740004297a24 */ /* 0x010fe200078e022d */
[----:B------:R-:W-:Y:S01]  /*17b00*/  IADD3 R15, -R0, R3, RZ ;  /* 0x00000003000f7210 */ /* 0x000fe20007ffe1ff */
[----:B------:R-:W-:Y:S01]  /*17b10*/  CS2R R4, SRZ ;  /* 0x0000000000047805 */ /* 0x000fe2000001ff00 */
[----:B------:R-:W0:Y:S02]  /*17b20*/  S2R R3, SR_CTAID.Y ;  /* 0x0000000000037919 */ /* 0x000e240000002600 */
[C---:B------:R-:W-:Y:S02]  /*17b30*/  ISETP.GT.AND P2, PT, R15.reuse, 0x37, PT ;  /* 0x000000370f00780c */ /* 0x040fe40003f44270 */
[----:B------:R-:W-:Y:S02]  /*17b40*/  SHF.L.U32 R0, R15, 0x2, RZ ;  /* 0x000000020f007819 */ /* 0x000fe400000006ff */
[----:B------:R-:W-:-:S03]  /*17b50*/  ISETP.NE.OR P1, PT, RZ, c[0x0][0x1ec], P2 ;  /* 0x00007b00ff007a0c */ /* 0x000fc60001725670 */
[----:B------:R-:W-:Y:S01]  /*17b60*/  IMAD R41, R41, UR6, R0 ;  /* 0x0000000629297c24 */ /* 0x000fe2000f8e0200 */
[----:B------:R-:W-:-:S04]  /*17b70*/  ISETP.NE.OR P1, PT, R13, UR5, P1 ;  /* 0x000000050d007c0c */ /* 0x000fc80008f25670 */
[----:B------:R-:W-:Y:S01]  /*17b80*/  SHF.R.S32.HI R43, RZ, 0x1f, R41 ;  /* 0x0000001fff2b7819 */ /* 0x000fe20000011429 */
[----:B0-----:R-:W-:-:S04]  /*17b90*/  IMAD R3, R3, c[0x0][0x1d8], R45 ;  /* 0x0000760003037a24 */ /* 0x001fc800078e022d */
[----:B------:R-:W-:-:S05]  /*17ba0*/  IMAD R14, R3, UR6, R0 ;  /* 0x00000006030e7c24 */ /* 0x000fca000f8e0200 */
        /* <DEDUP_REMOVED lines=11> */
.L_x_2379:
[----:B-----5:R0:W-:Y:S02]  /*17c60*/  STS.128 [R15.X16+0x440], R4 ;  /* 0x000440040f007388 */ /* 0x0201e4000000cc00 */
.L_x_2378:
[----:B------:R-:W-:Y:S05]  /*17c70*/  BSYNC B0 ;  /* 0x0000000000007941 */ /* 0x000fea0003800000 */
.L_x_2377:
        /* <DEDUP_REMOVED lines=11> */
[----:B------:R-:W-:Y:S02]  /*17d30*/  SHF.R.S32.HI R21, RZ, 0x1f, R19 ;  /* 0x0000001fff157819 */ /* 0x000fe40000011413 */
[----:B------:R-:W-:-:S04]  /*17d40*/  IADD3 R8, P1, R14, R19, RZ ;  /* 0x000000130e087210 */ /* 0x000fc80007f3e0ff */
[----:B------:R-:W-:Y:S02]  /*17d50*/  IADD3.X R9, R12, R21, RZ, P1, !PT ;  /* 0x000000150c097210 */ /* 0x000fe40000ffe4ff */
        /* <DEDUP_REMOVED lines=8> */
[----:B------:R-:W-:Y:S01]  /*17de0*/  IMAD R9, R2, c[0x0][0x1d8], R45 ;  /* 0x0000760002097a24 */ /* 0x000fe200078e022d */
[----:B------:R-:W-:Y:S01]  /*17df0*/  ULOP3.LUT UR6, URZ, UR6, URZ, 0x33, !UPT ;  /* 0x000000063f067292 */ /* 0x000fe2000f8e333f */
[----:B------:R-:W-:Y:S01]  /*17e00*/  IADD3 R8, -R8, -0x2, -R13 ;  /* 0xfffffffe08087810 */ /* 0x000fe20007ffe90d */
[----:B------:R-:W-:Y:S01]  /*17e10*/  IMAD.MOV.U32 R23, RZ, RZ, 0x4 ;  /* 0x00000004ff177424 */ /* 0x000fe200078e00ff */
[----:B------:R-:W-:Y:S01]  /*17e20*/  BSSY B2, `(.L_x_2384) ;  /* 0x0000024000027945 */ /* 0x000fe20003800000 */
[----:B------:R-:W-:Y:S01]  /*17e30*/  UISETP.LT.AND UP0, UPT, UR6, UR5, UPT ;  /* 0x000000050600728c */ /* 0x000fe2000bf01270 */
[----:B------:R-:W-:Y:S01]  /*17e40*/  IMAD R22, R9, 0xe0, R0 ;  /* 0x000000e009167824 */ /* 0x000fe200078e0200 */
[----:B------:R-:W-:Y:S01]  /*17e50*/  MOV R27, R25 ;  /* 0x00000019001b7202 */ /* 0x000fe20000000f00 */
[----:B------:R-:W-:Y:S01]  /*17e60*/  CS2R R10, SRZ ;  /* 0x00000000000a7805 */ /* 0x000fe2000001ff00 */
[----:B------:R-:W-:Y:S01]  /*17e70*/  USEL UR5, UR6, UR5, !UP0 ;  /* 0x0000000506057287 */ /* 0x000fe2000c000000 */
[----:B------:R-:W-:-:S05]  /*17e80*/  IMAD.WIDE R22, R22, R23, c[0x0][0x238] ;  /* 0x00008e0016167625 */ /* 0x000fca00078e0217 */
[----:B------:R-:W-:Y:S02]  /*17e90*/  IADD3 R18, R8, -UR5, RZ ;  /* 0x8000000508127c10 */ /* 0x000fe4000fffe0ff */
[----:B------:R-:W-:Y:S02]  /*17ea0*/  CS2R R8, SRZ ;  /* 0x0000000000087805 */ /* 0x000fe4000001ff00 */
[----:B------:R-:W-:-:S13]  /*17eb0*/  LOP3.LUT P1, RZ, R18, 0x4, RZ, 0xc0, !PT ;  /* 0x0000000412ff7812 */ /* 0x000fda000782c0ff */
[----:B------:R-:W-:Y:S05]  /*17ec0*/  @P1 BRA `(.L_x_2385) ;  /* 0x0000019000001947 */ /* 0x000fea0003800000 */
[----:B------:R-:W-:-:S04]  /*17ed0*/  IADD3 R19, P1, R41, R19, RZ ;  /* 0x0000001329137210 */ /* 0x000fc80007f3e0ff */
[----:B------:R-:W-:Y:S02]  /*17ee0*/  IADD3.X R10, R43, R21, RZ, P1, !PT ;  /* 0x000000152b0a7210 */ /* 0x000fe40000ffe4ff */
[----:B------:R-:W-:-:S04]  /*17ef0*/  LEA R8, P1, R19, c[0x0][0x1a0], 0x2 ;  /* 0x0000680013087a11 */ /* 0x000fc800078210ff */
[----:B------:R-:W-:Y:S02]  /*17f00*/  LEA.HI.X R9, R19, c[0x0][0x1a4], R10, 0x2, P1 ;  /* 0x0000690013097a11 */ /* 0x000fe400008f140a */
[----:B------:R1:W2:Y:S04]  /*17f10*/  LDS R19, [R13.X4+0x840] ;  /* 0x000840000d137984 */ /* 0x0002a80000004800 */
[----:B------:R-:W5:Y:S01]  /*17f20*/  LDG.E.128 R8, [R8.64] ;  /* 0x0000002408087981 */ /* 0x000f62000c1e1d00 */
        /* <DEDUP_REMOVED lines=14> */
.L_x_2386:
[----:B-12--5:R-:W-:Y:S01]  /*18010*/  FFMA.FTZ R8, R19, R8, RZ ;  /* 0x0000000813087223 */ /* 0x026fe200000100ff */
[----:B------:R-:W-:Y:S01]  /*18020*/  IADD3 R27, R25, 0x4, RZ ;  /* 0x00000004191b7810 */ /* 0x000fe20007ffe0ff */
[C---:B------:R-:W-:Y:S02]  /*18030*/  FFMA.FTZ R9, R19.reuse, R9, RZ ;  /* 0x0000000913097223 */ /* 0x040fe400000100ff */
[C---:B------:R-:W-:Y:S02]  /*18040*/  FFMA.FTZ R10, R19.reuse, R10, RZ ;  /* 0x0000000a130a7223 */ /* 0x040fe400000100ff */
[----:B------:R-:W-:Y:S02]  /*18050*/  FFMA.FTZ R11, R19, R11, RZ ;  /* 0x0000000b130b7223 */ /* 0x000fe400000100ff */
.L_x_2385:
[----:B------:R-:W-:Y:S05]  /*18060*/  BSYNC B2 ;  /* 0x0000000000027941 */ /* 0x000fea0003800000 */
.L_x_2384:
[----:B------:R-:W-:-:S13]  /*18070*/  LOP3.LUT P1, RZ, R18, 0xfffffffc, RZ, 0xc0, !PT ;  /* 0xfffffffc12ff7812 */ /* 0x000fda000782c0ff */
[----:B------:R-:W-:Y:S05]  /*18080*/  @!P1 BRA `(.L_x_2383) ;  /* 0x000003d000009947 */ /* 0x000fea0003800000 */
[C---:B------:R-:W-:Y:S01]  /*18090*/  IMAD R19, R27.reuse, 0xe0, RZ ;  /* 0x000000e01b137824 */ /* 0x040fe200078e02ff */
[----:B------:R-:W-:Y:S02]  /*180a0*/  LEA R18, R27, 0x10, 0x2 ;  /* 0x000000101b127811 */ /* 0x000fe400078e10ff */
[----:B------:R-:W-:Y:S02]  /*180b0*/  MOV R31, UR4 ;  /* 0x00000004001f7c02 */ /* 0x000fe40008000f00 */
[----:B------:R-:W-:Y:S02]  /*180c0*/  SHF.R.S32.HI R21, RZ, 0x1f, R19 ;  /* 0x0000001fff157819 */ /* 0x000fe40000011413 */
[-C--:B------:R-:W-:Y:S01]  /*180d0*/  IADD3 R29, P4, R14, R19.reuse, RZ ;  /* 0x000000130e1d7210 */ /* 0x080fe20007f9e0ff */
[----:B------:R-:W-:Y:S01]  /*180e0*/  IMAD R18, R31, -0x4, R18 ;  /* 0xfffffffc1f127824 */ /* 0x000fe200078e0212 */
[----:B------:R-:W-:Y:S02]  /*180f0*/  IADD3 R26, P3, R41, R19, RZ ;  /* 0x00000013291a7210 */ /* 0x000fe40007f7e0ff */
[----:B------:R-:W-:Y:S01]  /*18100*/  ISETP.NE.AND P1, PT, RZ, c[0x0][0x1ec], PT ;  /* 0x00007b00ff007a0c */ /* 0x000fe20003f25270 */
[----:B------:R-:W-:Y:S01]  /*18110*/  IMAD.X R30, R12, 0x1, R21, P4 ;  /* 0x000000010c1e7824 */ /* 0x000fe200020e0615 */
[----:B------:R-:W-:-:S02]  /*18120*/  LEA R20, P5, R26, c[0x0][0x1a0], 0x2 ;  /* 0x000068001a147a11 */ /* 0x000fc400078a10ff */
[----:B------:R-:W-:Y:S02]  /*18130*/  IADD3.X R21, R43, R21, RZ, P3, !PT ;  /* 0x000000152b157210 */ /* 0x000fe40001ffe4ff */
[C---:B------:R-:W-:Y:S02]  /*18140*/  LEA R28, P4, R29.reuse, c[0x0][0x1a0], 0x2 ;  /* 0x000068001d1c7a11 */ /* 0x040fe400078810ff */
[----:B------:R-:W-:Y:S02]  /*18150*/  LEA.HI.X R21, R26, c[0x0][0x1a4], R21, 0x2, P5 ;  /* 0x000069001a157a11 */ /* 0x000fe400028f1415 */
[----:B------:R-:W-:Y:S02]  /*18160*/  LEA.HI.X R19, R29, c[0x0][0x1a4], R30, 0x2, P4 ;  /* 0x000069001d137a11 */ /* 0x000fe400020f141e */
[----:B------:R-:W-:Y:S02]  /*18170*/  IADD3 R26, R18, 0x840, RZ ;  /* 0x00000840121a7810 */ /* 0x000fe40007ffe0ff */
.L_x_2389:
[----:B------:R-:W-:Y:S02]  /*18180*/  MOV R18, R28 ;  /* 0x0000001c00127202 */ /* 0x000fe40000000f00 */
[----:B------:R1:W5:Y:S01]  /*18190*/  LDG.E.128 R28, [R20.64] ;  /* 0x00000024141c7981 */ /* 0x000362000c1e1d00 */
[----:B------:R-:W-:Y:S01]  /*181a0*/  ISETP.NE.AND P3, PT, R248, RZ, PT ;  /* 0x000000fff800720c */ /* 0x000fe20003f65270 */
[----:B------:R-:W-:-:S12]  /*181b0*/  @P1 BRA `(.L_x_2387) ;  /* 0x000000b000001947 */ /* 0x000fd80003800000 */
[----:B------:R-:W2:Y:S04]  /*181c0*/  @P3 LDG.E.128 R36, [R22.64] ;  /* 0x0000002416243981 */ /* 0x000ea8000c1e1d00 */
[----:B------:R-:W3:Y:S02]  /*181d0*/  LDS.128 R32, [R15.X16+0x440] ;  /* 0x000440000f207984 */ /* 0x000ee4000000cc00 */
[----:B---3-5:R-:W-:-:S02]  /*181e0*/  FADD.FTZ R28, R28, R32 ;  /* 0x000000201c1c7221 */ /* 0x028fc40000010000 */
[----:B------:R-:W-:Y:S02]  /*181f0*/  FADD.FTZ R29, R29, R33 ;  /* 0x000000211d1d7221 */ /* 0x000fe40000010000 */
[----:B------:R-:W-:Y:S02]  /*18200*/  FADD.FTZ R30, R30, R34 ;  /* 0x000000221e1e7221 */ /* 0x000fe40000010000 */
[----:B------:R-:W-:Y:S02]  /*18210*/  FADD.FTZ R31, R31, R35 ;  /* 0x000000231f1f7221 */ /* 0x000fe40000010000 */
[----:B--2---:R-:W-:Y:S02]  /*18220*/  @P3 FMUL.FTZ R28, R28, R36 ;  /* 0x000000241c1c3220 */ /* 0x004fe40000410000 */
[----:B------:R-:W-:Y:S02]  /*18230*/  @P3 FMUL.FTZ R29, R29, R37 ;  /* 0x000000251d1d3220 */ /* 0x000fe40000410000 */
[----:B------:R-:W-:-:S02]  /*18240*/  @P3 FMUL.FTZ R30, R30, R38 ;  /* 0x000000261e1e3220 */ /* 0x000fc40000410000 */
[----:B------:R-:W-:-:S05]  /*18250*/  @P3 FMUL.FTZ R31, R31, R39 ;  /* 0x000000271f1f3220 */ /* 0x000fca0000410000 */
[----:B------:R2:W-:Y:S02]  /*18260*/  STG.E.128 [R18.64], R28 ;  /* 0x0000001c12007986 */ /* 0x0005e4000c101d24 */
.L_x_2387:
[----:B------:R3:W5:Y:S04]  /*18270*/  LDG.E.128 R36, [R20.64+0xe00] ;  /* 0x000e002414247981 */ /* 0x000768000c1e1d00 */
[----:B------:R-:W4:Y:S02]  /*18280*/  LDS R32, [R26+-0x10] ;  /* 0xfffff0001a207984 */ /* 0x000f240000000800 */
[C---:B----45:R-:W-:Y:S02]  /*18290*/  FFMA.FTZ R33, R32.reuse, R28, R8 ;  /* 0x0000001c20217223 */ /* 0x070fe40000010008 */
[C---:B------:R-:W-:Y:S02]  /*182a0*/  FFMA.FTZ R34, R32.reuse, R29, R9 ;  /* 0x0000001d20227223 */ /* 0x040fe40000010009 */
[----:B--2---:R-:W-:-:S02]  /*182b0*/  FFMA.FTZ R30, R32, R30, R10 ;  /* 0x0000001e201e7223 */ /* 0x004fc4000001000a */
[----:B------:R-:W-:Y:S01]  /*182c0*/  FFMA.FTZ R32, R32, R31, R11 ;  /* 0x0000001f20207223 */ /* 0x000fe2000001000b */
[----:B------:R-:W-:Y:S05]  /*182d0*/  @P1 BRA `(.L_x_2388) ;  /* 0x000000b000001947 */ /* 0x000fea0003800000 */
[----:B---3--:R-:W2:Y:S04]  /*182e0*/  @P3 LDG.E.128 R8, [R22.64] ;  /* 0x0000002416083981 */ /* 0x008ea8000c1e1d00 */
[----:B------:R-:W3:Y:S02]  /*182f0*/  LDS.128 R48, [R15.X16+0x440] ;  /* 0x000440000f307984 */ /* 0x000ee4000000cc00 */
[----:B---3--:R-:W-:Y:S02]  /*18300*/  FADD.FTZ R36, R48, R36 ;  /* 0x0000002430247221 */ /* 0x008fe40000010000 */
[----:B------:R-:W-:Y:S02]  /*18310*/  FADD.FTZ R37, R49, R37 ;  /* 0x0000002531257221 */ /* 0x000fe40000010000 */
[----:B------:R-:W-:-:S02]  /*18320*/  FADD.FTZ R38, R50, R38 ;  /* 0x0000002632267221 */ /* 0x000fc40000010000 */
[----:B------:R-:W-:Y:S02]  /*18330*/  FADD.FTZ R39, R51, R39 ;  /* 0x0000002733277221 */ /* 0x000fe40000010000 */
[----:B--2---:R-:W-:Y:S02]  /*18340*/  @P3 FMUL.FTZ R36, R36, R8 ;  /* 0x0000000824243220 */ /* 0x004fe40000410000 */
[----:B------:R-:W-:Y:S02]  /*18350*/  @P3 FMUL.FTZ R37, R37, R9 ;  /* 0x0000000925253220 */ /* 0x000fe40000410000 */
[----:B------:R-:W-:Y:S02]  /*18360*/  @P3 FMUL.FTZ R38, R38, R10 ;  /* 0x0000000a26263220 */ /* 0x000fe40000410000 */
[----:B------:R-:W-:-:S05]  /*18370*/  @P3 FMUL.FTZ R39, R39, R11 ;  /* 0x0000000b27273220 */ /* 0x000fca0000410000 */
[----:B------:R2:W-:Y:S02]  /*18380*/  STG.E.128 [R18.64+0xe00], R36 ;  /* 0x000e002412007986 */ /* 0x0005e4000c101d24 */
.L_x_2388:
[----:B---3--:R3:W4:Y:S01]  /*18390*/  LDS R11, [R26] ;  /* 0x000000001a0b7984 */ /* 0x0087220000000800 */
[----:B------:R-:W-:Y:S02]  /*183a0*/  IADD3 R28, P3, R18, 0x1c00, RZ ;  /* 0x00001c00121c7810 */ /* 0x000fe40007f7e0ff */
[----:B------:R-:W-:Y:S02]  /*183b0*/  IADD3 R27, R27, 0x8, RZ ;  /* 0x000000081b1b7810 */ /* 0x000fe40007ffe0ff */
[----:B--2---:R-:W-:Y:S02]  /*183c0*/  IADD3.X R19, RZ, R19, RZ, P3, !PT ;  /* 0x00000013ff137210 */ /* 0x004fe40001ffe4ff */
[----:B------:R-:W-:Y:S02]  /*183d0*/  ISETP.GE.AND P3, PT, R27, R24, PT ;  /* 0x000000181b00720c */ /* 0x000fe40003f66270 */
[----:B-1----:R-:W-:Y:S02]  /*183e0*/  IADD3 R20, P4, R20, 0x1c00, RZ ;  /* 0x00001c0014147810 */ /* 0x002fe40007f9e0ff */
[----:B---3--:R-:W-:-:S03]  /*183f0*/  IADD3 R26, R26, 0x20, RZ ;  /* 0x000000201a1a7810 */ /* 0x008fc60007ffe0ff */
[----:B------:R-:W-:Y:S02]  /*18400*/  IMAD.X R21, RZ, RZ, R21, P4 ;  /* 0x000000ffff157224 */ /* 0x000fe400020e0615 */
[C---:B----4-:R-:W-:Y:S02]  /*18410*/  FFMA.FTZ R8, R11.reuse, R36, R33 ;  /* 0x000000240b087223 */ /* 0x050fe40000010021 */
[C---:B------:R-:W-:Y:S02]  /*18420*/  FFMA.FTZ R9, R11.reuse, R37, R34 ;  /* 0x000000250b097223 */ /* 0x040fe40000010022 */
[C---:B------:R-:W-:Y:S02]  /*18430*/  FFMA.FTZ R10, R11.reuse, R38, R30 ;  /* 0x000000260b0a7223 */ /* 0x040fe4000001001e */
[----:B------:R-:W-:Y:S01]  /*18440*/  FFMA.FTZ R11, R11, R39, R32 ;  /* 0x000000270b0b7223 */ /* 0x000fe20000010020 */
[----:B------:R-:W-:Y:S05]  /*18450*/  @!P3 BRA `(.L_x_2389) ;  /* 0xfffffd200000b947 */ /* 0x000fea000383ffff */
.L_x_2383:
[----:B------:R-:W-:Y:S05]  /*18460*/  BSYNC B1 ;  /* 0x0000000000017941 */ /* 0x000fea0003800000 */
.L_x_2382:
[----:B------:R-:W-:-:S13]  /*18470*/  ISETP.GE.AND P1, PT, R25, UR39, PT ;  /* 0x0000002719007c0c */ /* 0x000fda000bf26270 */
[----:B------:R-:W-:Y:S05]  /*18480*/  @P1 BRA `(.L_x_2381) ;  /* 0x00000b8000001947 */ /* 0x000fea0003800000 */
[----:B------:R-:W-:Y:S01]  /*18490*/  MOV R18, UR40 ;  /* 0x0000002800127c02 */ /* 0x000fe20008000f00 */
[----:B------:R-:W-:Y:S01]  /*184a0*/  HFMA2.MMA R20, -RZ, RZ, 0, 2.384185791015625e-07 ;  /* 0x00000004ff147435 */ /* 0x000fe200000001ff */
[----:B------:R-:W-:Y:S01]  /*184b0*/  IMAD R19, R2, c[0x0][0x1d8], R45 ;  /* 0x0000760002137a24 */ /* 0x000fe200078e022d */
[----:B------:R-:W-:Y:S01]  /*184c0*/  BSSY B1, `(.L_x_2390) ;  /* 0x000003b000017945 */ /* 0x000fe20003800000 */
[----:B------:R-:W-:Y:S02]  /*184d0*/  IADD3 R18, -R13, -0x2, R18 ;  /* 0xfffffffe0d127810 */ /* 0x000fe40007ffe112 */
[----:B------:R-:W-:Y:S02]  /*184e0*/  IMAD R19, R19, 0xe0, R0 ;  /* 0x000000e013137824 */ /* 0x000fe400078e0200 */
[----:B------:R-:W-:-:S03]  /*184f0*/  IADD3 R22, R18, -UR4, RZ ;  /* 0x8000000412167c10 */ /* 0x000fc6000fffe0ff */
[----:B------:R-:W-:Y:S01]  /*18500*/  IMAD.WIDE R20, R19, R20, c[0x0][0x238] ;  /* 0x00008e0013147625 */ /* 0x000fe200078e0214 */
[----:B------:R-:W-:-:S13]  /*18510*/  LOP3.LUT P1, RZ, R22, 0x4, RZ, 0xc0, !PT ;  /* 0x0000000416ff7812 */ /* 0x000fda000782c0ff */
[----:B------:R-:W-:Y:S05]  /*18520*/  @P1 BRA `(.L_x_2391) ;  /* 0x0000034000001947 */ /* 0x000fea0003800000 */
[----:B------:R-:W-:Y:S01]  /*18530*/  ISETP.GE.AND P1, PT, R25, c[0x0][0x1d4], PT ;  /* 0x0000750019007a0c */ /* 0x000fe20003f26270 */
[----:B------:R-:W-:-:S12]  /*18540*/  BSSY B2, `(.L_x_2392) ;  /* 0x0000031000027945 */ /* 0x000fd80003800000 */
        /* <DEDUP_REMOVED lines=9> */
[----:B-1----:R-:W-:-:S05]  /*185e0*/  IADD3 R18, RZ, -R19, RZ ;  /* 0x80000013ff127210 */ /* 0x002fca0007ffe0ff */
        /* <DEDUP_REMOVED lines=11> */
[----:B------:R1:W2:Y:S03]  /*186a0*/  LDS R23, [R13.X4+0x840] ;  /* 0x000840000d177984 */ /* 0x0002a60000004800 */
[----:B------:R-:W-:Y:S02]  /*186b0*/  @!P3 IADD3 R18, -R18, RZ, RZ ;  /* 0x000000ff1212b210 */ /* 0x000fe40007ffe1ff */
[----:B------:R-:W-:-:S05]  /*186c0*/  @!P4 LOP3.LUT R18, RZ, c[0x0][0x1d4], RZ, 0x33, !PT ;  /* 0x00007500ff12ca12 */ /* 0x000fca00078e33ff */
        /* <DEDUP_REMOVED lines=20> */
.L_x_2394:
[C---:B-12--5:R-:W-:Y:S02]  /*18810*/  FFMA.FTZ R8, R23.reuse, R28, R8 ;  /* 0x0000001c17087223 */ /* 0x066fe40000010008 */
[C---:B------:R-:W-:Y:S02]  /*18820*/  FFMA.FTZ R9, R23.reuse, R29, R9 ;  /* 0x0000001d17097223 */ /* 0x040fe40000010009 */
[C---:B------:R-:W-:Y:S02]  /*18830*/  FFMA.FTZ R10, R23.reuse, R30, R10 ;  /* 0x0000001e170a7223 */ /* 0x040fe4000001000a */
[----:B------:R-:W-:Y:S02]  /*18840*/  FFMA.FTZ R11, R23, R31, R11 ;  /* 0x0000001f170b7223 */ /* 0x000fe4000001000b */
.L_x_2393:
[----:B------:R-:W-:Y:S05]  /*18850*/  BSYNC B2 ;  /* 0x0000000000027941 */ /* 0x000fea0003800000 */
.L_x_2392:
[----:B------:R-:W-:Y:S02]  /*18860*/  IADD3 R25, R25, 0x4, RZ ;  /* 0x0000000419197810 */ /* 0x000fe40007ffe0ff */
.L_x_2391:
[----:B------:R-:W-:Y:S05]  /*18870*/  BSYNC B1 ;  /* 0x0000000000017941 */ /* 0x000fea0003800000 */
.L_x_2390:
[----:B------:R-:W-:-:S13]  /*18880*/  LOP3.LUT P1, RZ, R22, 0xfffffffc, RZ, 0xc0, !PT ;  /* 0xfffffffc16ff7812 */ /* 0x000fda000782c0ff */
[----:B------:R-:W-:Y:S05]  /*18890*/  @!P1 BRA `(.L_x_2381) ;  /* 0x0000077000009947 */ /* 0x000fea0003800000 */
[----:B------:R-:W-:Y:S01]  /*188a0*/  HFMA2.MMA R22, -RZ, RZ, 0, 1.33514404296875e-05 ;  /* 0x000000e0ff167435 */ /* 0x000fe200000001ff */
[----:B------:R-:W-:Y:S01]  /*188b0*/  USHF.L.U32 UR5, UR4, 0x2, URZ ;  /* 0x0000000204057899 */ /* 0x000fe2000800063f */
[----:B------:R-:W-:-:S05]  /*188c0*/  MOV R23, RZ ;  /* 0x000000ff00177202 */ /* 0x000fca0000000f00 */
[----:B------:R-:W-:-:S03]  /*188d0*/  LEA R26, R25, -UR5, 0x2 ;  /* 0x80000005191a7c11 */ /* 0x000fc6000f8e10ff */
[----:B------:R-:W-:-:S05]  /*188e0*/  IMAD R22, R25, R22, 0x380 ;  /* 0x0000038019167424 */ /* 0x000fca00078e0216 */
.L_x_2401:
        /* <DEDUP_REMOVED lines=18> */
[----:B------:R-:W-:Y:S01]  /*18a10*/  IMAD R31, R16, R29, RZ ;  /* 0x0000001d101f7224 */ /* 0x000fe200078e02ff */
[----:B------:R-:W-:-:S10]  /*18a20*/  HFMA2.MMA R16, -RZ, RZ, 0, 0 ;  /* 0x00000000ff107435 */ /* 0x000fd400000001ff */
        /* <DEDUP_REMOVED lines=8> */
[----:B------:R-:W-:-:S04]  /*18ab0*/  @!P1 IADD3 R16, R16, -R29, RZ ;  /* 0x8000001d10109210 */ /* 0x000fc80007ffe0ff */
[----:B------:R-:W-:Y:S02]  /*18ac0*/  @!P3 IADD3 R16, -R16, RZ, RZ ;  /* 0x000000ff1010b210 */ /* 0x000fe40007ffe1ff */
[----:B------:R-:W-:-:S05]  /*18ad0*/  @!P4 LOP3.LUT R16, RZ, c[0x0][0x1d4], RZ, 0x33, !PT ;  /* 0x00007500ff10ca12 */ /* 0x000fca00078e33ff */
        /* <DEDUP_REMOVED lines=21> */
.L_x_2397:
[C---:B-12--5:R-:W-:Y:S02]  /*18c30*/  FFMA.FTZ R8, R24.reuse, R28, R8 ;  /* 0x0000001c18087223 */ /* 0x066fe40000010008 */
[C---:B------:R-:W-:Y:S02]  /*18c40*/  FFMA.FTZ R9, R24.reuse, R29, R9 ;  /* 0x0000001d18097223 */ /* 0x040fe40000010009 */
[C---:B------:R-:W-:Y:S02]  /*18c50*/  FFMA.FTZ R10, R24.reuse, R30, R10 ;  /* 0x0000001e180a7223 */ /* 0x040fe4000001000a */
[----:B------:R-:W-:Y:S02]  /*18c60*/  FFMA.FTZ R11, R24, R31, R11 ;  /* 0x0000001f180b7223 */ /* 0x000fe4000001000b */
.L_x_2396:
[----:B------:R-:W-:Y:S05]  /*18c70*/  BSYNC B1 ;  /* 0x0000000000017941 */ /* 0x000fea0003800000 */
.L_x_2395:
        /* <DEDUP_REMOVED lines=21> */
[----:B------:R-:W-:-:S05]  /*18dd0*/  @!P1 IMAD.IADD R16, R16, 0x1, -R29 ;  /* 0x0000000110109824 */ /* 0x000fca00078e0a1d */
        /* <DEDUP_REMOVED lines=25> */
.L_x_2400:
[C---:B-12--5:R-:W-:Y:S02]  /*18f70*/  FFMA.FTZ R8, R24.reuse, R28, R8 ;  /* 0x0000001c18087223 */ /* 0x066fe40000010008 */
[C---:B------:R-:W-:Y:S02]  /*18f80*/  FFMA.FTZ R9, R24.reuse, R29, R9 ;  /* 0x0000001d18097223 */ /* 0x040fe40000010009 */
[C---:B------:R-:W-:Y:S02]  /*18f90*/  FFMA.FTZ R10, R24.reuse, R30, R10 ;  /* 0x0000001e180a7223 */ /* 0x040fe4000001000a */
[----:B------:R-:W-:Y:S02]  /*18fa0*/  FFMA.FTZ R11, R24, R31, R11 ;  /* 0x0000001f180b7223 */ /* 0x000fe4000001000b */
.L_x_2399:
[----:B------:R-:W-:Y:S05]  /*18fb0*/  BSYNC B1 ;  /* 0x0000000000017941 */ /* 0x000fea0003800000 */
.L_x_2398:
[----:B------:R-:W-:Y:S02]  /*18fc0*/  IADD3 R25, R25, 0x8, RZ ;  /* 0x0000000819197810 */ /* 0x000fe40007ffe0ff */
[----:B------:R-:W-:Y:S02]  /*18fd0*/  IADD3 R23, R23, 0x20, RZ ;  /* 0x0000002017177810 */ /* 0x000fe40007ffe0ff */
[----:B------:R-:W-:-:S02]  /*18fe0*/  ISETP.GE.AND P1, PT, R25, UR39, PT ;  /* 0x0000002719007c0c */ /* 0x000fc4000bf26270 */
[----:B------:R-:W-:-:S11]  /*18ff0*/  IADD3 R22, R22, 0x700, RZ ;  /* 0x0000070016167810 */ /* 0x000fd60007ffe0ff */
[----:B------:R-:W-:Y:S05]  /*19000*/  @!P1 BRA `(.L_x_2401) ;  /* 0xfffff8e000009947 */ /* 0x000fea000383ffff */
.L_x_2381:
[----:B------:R-:W-:Y:S05]  /*19010*/  BSYNC B0 ;  /* 0x0000000000007941 */ /* 0x000fea0003800000 */
.L_x_2380:
        /* <DEDUP_REMOVED lines=14> */
[----:B------:R-:W1:Y:S02]  /*19100*/  LDS R15, [R15.X4+0x840] ;  /* 0x000840000f0f7984 */ /* 0x000e640000004800 */
[----:B------:R-:W-:Y:S05]  /*19110*/  @P0 BRA `(.L_x_2404) ;  /* 0x0000015000000947 */ /* 0x000fea0003800000 */
[----:B0-----:R-:W-:-:S13]  /*19120*/  ISETP.NE.AND P1, PT, R248, RZ, PT ;  /* 0x000000fff800720c */ /* 0x001fda0003f25270 */
[----:B------:R-:W-:Y:S01]  /*19130*/  @P1 IMAD R45, R2, c[0x0][0x1d8], R45 ;  /* 0x00007600022d1a24 */ /* 0x000fe200078e022d */
[----:B------:R-:W-:-:S03]  /*19140*/  @P1 MOV R17, 0x4 ;  /* 0x0000000400111802 */ /* 0x000fc60000000f00 */
[----:B------:R-:W-:-:S04]  /*19150*/  @P1 IMAD R16, R45, 0xe0, R0 ;  /* 0x000000e02d101824 */ /* 0x000fc800078e0200 */
[----:B------:R-:W-:-:S06]  /*19160*/  @P1 IMAD.WIDE R16, R16, R17, c[0x0][0x238] ;  /* 0x00008e0010101625 */ /* 0x000fcc00078e0211 */
[----:B------:R-:W2:Y:S01]  /*19170*/  @P1 LDG.E.128 R16, [R16.64] ;  /* 0x0000002410101981 */ /* 0x000ea2000c1e1d00 */
        /* <DEDUP_REMOVED lines=10> */
[----:B--2---:R-:W-:Y:S02]  /*19220*/  @P1 FMUL.FTZ R20, R20, R16 ;  /* 0x0000001014141220 */ /* 0x004fe40000410000 */
[----:B------:R-:W-:Y:S02]  /*19230*/  @P1 FMUL.FTZ R21, R21, R17 ;  /* 0x0000001115151220 */ /* 0x000fe40000410000 */
[----:B------:R-:W-:Y:S02]  /*19240*/  @P1 FMUL.FTZ R22, R22, R18 ;  /* 0x0000001216161220 */ /* 0x000fe40000410000 */
[----:B------:R-:W-:-:S05]  /*19250*/  @P1 FMUL.FTZ R23, R23, R19 ;  /* 0x0000001317171220 */ /* 0x000fca0000410000 */
[----:B------:R0:W-:Y:S02]  /*19260*/  STG.E.128 [R4.64], R20 ;  /* 0x0000001404007986 */ /* 0x0001e4000c101d24 */
.L_x_2404:
[C---:B01---5:R-:W-:Y:S02]  /*19270*/  FFMA.FTZ R8, R15.reuse, R20, R8 ;  /* 0x000000140f087223 */ /* 0x063fe40000010008 */
[C---:B------:R-:W-:Y:S02]  /*19280*/  FFMA.FTZ R9, R15.reuse, R21, R9 ;  /* 0x000000150f097223 */ /* 0x040fe40000010009 */
[C---:B------:R-:W-:Y:S02]  /*19290*/  FFMA.FTZ R10, R15.reuse, R22, R10 ;  /* 0x000000160f0a7223 */ /* 0x040fe4000001000a */
[----:B------:R-:W-:Y:S02]  /*192a0*/  FFMA.FTZ R11, R15, R23, R11 ;  /* 0x000000170f0b7223 */ /* 0x000fe4000001000b */
.L_x_2403:
[----:B------:R-:W-:Y:S05]  /*192b0*/  BSYNC B0 ;  /* 0x0000000000007941 */ /* 0x000fea0003800000 */
.L_x_2402:
[----:B------:R-:W1:Y:S04]  /*192c0*/  S2R R12, SR_TID.X ;  /* 0x00000000000c7919 */ /* 0x000e680000002100 */
[----:B------:R-:W-:Y:S01]  /*192d0*/  BAR.SYNC.DEFER_BLOCKING 0x0 ;  /* 0x0000000000007b1d */ /* 0x000fe20000010000 */
[----:B-1----:R-:W-:-:S04]  /*192e0*/  IADD3 R2, R12, 0x3f, RZ ;  /* 0x0000003f0c027810 */ /* 0x002fc80007ffe0ff */
        /* <DEDUP_REMOVED lines=26> */
.L_x_2405:
[----:B------:R-:W-:Y:S05]  /*19490*/  @P0 EXIT ;  /* 0x000000000000094d */ /* 0x000fea0003800000 */
[----:B------:R-:W-:-:S05]  /*194a0*/  IMAD.MOV.U32 R2, RZ, RZ, c[0x0][0x258] ;  /* 0x00009600ff027624 */ /* 0x000fca00078e00ff */
        /* <DEDUP_REMOVED lines=15> */
[----:B------:R-:W1:Y:S08]  /*195a0*/  F2I.S8.NTZ R9, R9 ;  /* 0x0000000900097305 */ /* 0x000e700000202100 */
[----:B------:R-:W2:Y:S01]  /*195b0*/  F2I.S8.NTZ R10, R10 ;  /* 0x0000000a000a7305 */ /* 0x000ea20000202100 */
[----:B0-----:R-:W-:-:S04]  /*195c0*/  PRMT R2, R8, 0x8880, RZ ;  /* 0x0000888008027816 */ /* 0x001fc800000000ff */
[----:B------:R-:W-:-:S03]  /*195d0*/  PRMT R2, R2, 0x7710, RZ ;  /* 0x0000771002027816 */ /* 0x000fc600000000ff */
[----:B------:R-:W0:Y:S01]  /*195e0*/  F2I.S8.NTZ R11, R11 ;  /* 0x0000000b000b7305 */ /* 0x000e220000202100 */
[----:B-1----:R-:W-:Y:S02]  /*195f0*/  PRMT R6, R9, 0x8880, RZ ;  /* 0x0000888009067816 */ /* 0x002fe400000000ff */
[----:B------:R-:W-:Y:S02]  /*19600*/  LOP3.LUT R5, R2, 0xff, RZ, 0xc0, !PT ;  /* 0x000000ff02057812 */ /* 0x000fe400078ec0ff */
[----:B------:R-:W-:Y:S02]  /*19610*/  PRMT R4, R6, 0x7710, RZ ;  /* 0x0000771006047816 */ /* 0x000fe400000000ff */
[----:B--2---:R-:W-:Y:S02]  /*19620*/  PRMT R2, R10, 0x8880, RZ ;  /* 0x000088800a027816 */ /* 0x004fe400000000ff */
        /* <DEDUP_REMOVED lines=10> */
.L_x_2406:
        /* <DEDUP_REMOVED lines=11> */
.L_x_4335:


//--------------------- .text._ZN4mmha33masked_multihead_attention_kernelIfLi224ELi256ELi2ELi64ELi128ELb1ELb0EEEv26Multihead_attention_paramsIT_XT5_EE --------------------------
	.section	.text._ZN4mmha33masked_multihead_attention_kernelIfLi224ELi256ELi2ELi64ELi128ELb1ELb0EEEv26Multihead_attention_paramsIT_XT5_EE,"ax",@progbits
	.sectioninfo	@"SHI_REGISTERS=255"
	.align	128
        .global         _ZN4mmha33masked_multihead_attention_kernelIfLi224ELi256ELi2ELi64ELi128ELb1ELb0EEEv26Multihead_attention_paramsIT_XT5_EE
        .type           _ZN4mmha33masked_multihead_attention_kernelIfLi224ELi256ELi2ELi64ELi128ELb1ELb0EEEv26Multihead_attention_paramsIT_XT5_EE,@function
        .size           _ZN4mmha33masked_multihead_attention_kernelIfLi224ELi256ELi2ELi64ELi128ELb1ELb0EEEv26Multihead_attention_paramsIT_XT5_EE,(.L_x_4314 - _ZN4mmha33masked_multihead_attention_kernelIfLi224ELi256ELi2ELi64ELi128ELb1ELb0EEEv26Multihead_attention_paramsIT_XT5_EE)
        .other          _ZN4mmha33masked_multihead_attention_kernelIfLi224ELi256ELi2ELi64ELi128ELb1ELb0EEEv26Multihead_attention_paramsIT_XT5_EE,@"STO_CUDA_ENTRY STV_DEFAULT"
_ZN4mmha33masked_multihead_attention_kernelIfLi224ELi256ELi2ELi64ELi128ELb1ELb0EEEv26Multihead_attention_paramsIT_XT5_EE:
.text._ZN4mmha33masked_multihead_attention_kernelIfLi224ELi256ELi2ELi64ELi128ELb1ELb0EEEv26Multihead_attention_paramsIT_XT5_EE:
        /* <DEDUP_REMOVED lines=12> */
.L_x_2407:
[----:B------:R-:W-:Y:S01]  /*00c0*/  IABS R5, c[0x0][0x1d0] ;  /* 0x0000740000057a13 */ /* 0x000fe20000000000 */
[----:B------:R-:W-:Y:S01]  /*00d0*/  IMAD.MOV.U32 R14, RZ, RZ, 0x4 ;  /* 0x00000004ff0e7424 */ /* 0x000fe200078e00ff */
[----:B0-----:R-:W-:Y:S02]  /*00e0*/  IABS R6, R19 ;  /* 0x0000001300067213 */ /* 0x001fe40000000000 */
[----:B------:R-:W0:Y:S08]  /*00f0*/  I2F.RP R0, R5 ;  /* 0x0000000500007306 */ /* 0x000e300000209400 */
[----:B0-----:R-:W0:Y:S02]  /*0100*/  MUFU.RCP R0, R0 ;  /* 0x0000000000007308 */ /* 0x001e240000001000 */
[----:B0-----:R-:W-:-:S06]  /*0110*/  IADD3 R2, R0, 0xffffffe, RZ ;  /* 0x0ffffffe00027810 */ /* 0x001fcc0007ffe0ff */
[----:B------:R0:W1:Y:S02]  /*0120*/  F2I.FTZ.U32.TRUNC.NTZ R3, R2 ;  /* 0x0000000200037305 */ /* 0x000064000021f000 */
[----:B0-----:R-:W-:Y:S02]  /*0130*/  IMAD.MOV.U32 R2, RZ, RZ, RZ ;  /* 0x000000ffff027224 */ /* 0x001fe400078e00ff */
[----:B-1----:R-:W-:-:S04]  /*0140*/  IMAD.MOV R4, RZ, RZ, -R3 ;  /* 0x000000ffff047224 */ /* 0x002fc800078e0a03 */
[----:B------:R-:W-:-:S04]  /*0150*/  IMAD R7, R4, R5, RZ ;  /* 0x0000000504077224 */ /* 0x000fc800078e02ff */
[----:B------:R-:W-:-:S06]  /*0160*/  IMAD.HI.U32 R3, R3, R7, R2 ;  /* 0x0000000703037227 */ /* 0x000fcc00078e0002 */
[----:B------:R-:W-:-:S04]  /*0170*/  IMAD.HI.U32 R4, R3, R6, RZ ;  /* 0x0000000603047227 */ /* 0x000fc800078e00ff */
[----:B------:R-:W-:Y:S01]  /*0180*/  IMAD.MOV R0, RZ, RZ, -R4 ;  /* 0x000000ffff007224 */ /* 0x000fe200078e0a04 */
[----:B------:R-:W-:Y:S01]  /*0190*/  ISETP.NE.U32.AND P0, PT, RZ, c[0x0][0x240], PT ;  /* 0x00009000ff007a0c */ /* 0x000fe20003f05070 */
[----:B------:R-:W-:-:S04]  /*01a0*/  IMAD.WIDE R2, R19, R14, c[0x0][0x278] ;  /* 0x00009e0013027625 */ /* 0x000fc800078e020e */
[C---:B------:R-:W-:Y:S01]  /*01b0*/  IMAD R0, R5.reuse, R0, R6 ;  /* 0x0000000005007224 */ /* 0x040fe200078e0206 */
[----:B------:R-:W-:Y:S01]  /*01c0*/  ISETP.NE.AND.EX P0, PT, RZ, c[0x0][0x244], PT, P0 ;  /* 0x00009100ff007a0c */ /* 0x000fe20003f05300 */
[----:B------:R-:W-:Y:S01]  /*01d0*/  IMAD.MOV.U32 R16, RZ, RZ, RZ ;  /* 0x000000ffff107224 */ /* 0x000fe200078e00ff */
[----:B------:R-:W2:Y:S02]  /*01e0*/  LDG.E R3, [R2.64] ;  /* 0x0000002402037981 */ /* 0x000ea4000c1e1900 */
        /* <DEDUP_REMOVED lines=111> */
.L_x_2409:
[----:B0-2---:R-:W-:Y:S05]  /*08e0*/  BSYNC B0 ;  /* 0x0000000000007941 */ /* 0x005fea0003800000 */
.L_x_2408:
        /* <DEDUP_REMOVED lines=11> */
.L_x_2411:
[----:B------:R-:W-:Y:S05]  /*09a0*/  BSYNC B0 ;  /* 0x0000000000007941 */ /* 0x000fea0003800000 */
.L_x_2410:
        /* <DEDUP_REMOVED lines=47> */
[----:B------:R-:W-:-:S04]  /*0ca0*/  IMAD.MOV.U32 R23, RZ, RZ, R5 ;  /* 0x000000ffff177224 */ /* 0x000fc800078e0005 */
        /* <DEDUP_REMOVED lines=27> */
.L_x_2414:
        /* <DEDUP_REMOVED lines=9> */
.L_x_2415:
        /* <DEDUP_REMOVED lines=54> */
.L_x_2419:
        /* <DEDUP_REMOVED lines=50> */
[----:B------:R-:W-:Y:S02]  /*1570*/  IMAD.MOV.U32 R32, RZ, RZ, R3 ;  /* 0x000000ffff207224 */ /* 0x000fe400078e0003 */
.L_x_2422:
[----:B0-----:R-:W-:Y:S05]  /*1580*/  BSYNC B2 ;  /* 0x0000000000027941 */ /* 0x001fea0003800000 */
.L_x_2421:
[----:B----4-:R0:W-:Y:S04]  /*1590*/  STS [R21], R24 ;  /* 0x0000001815007388 */ /* 0x0101e80000000800 */
[----:B---3--:R0:W-:Y:S04]  /*15a0*/  STS [R21+0x4], R26 ;  /* 0x0000041a15007388 */ /* 0x0081e80000000800 */
[----:B--2---:R0:W-:Y:S04]  /*15b0*/  STS [R18], R25 ;  /* 0x0000001912007388 */ /* 0x0041e80000000800 */
[----:B-1----:R0:W-:Y:S02]  /*15c0*/  STS [R18+0x4], R27 ;  /* 0x0000041b12007388 */ /* 0x0021e40000000800 */
.L_x_2420:
[----:B------:R-:W-:Y:S05]  /*15d0*/  BSYNC B1 ;  /* 0x0000000000017941 */ /* 0x000fea0003800000 */
.L_x_2418:
[----:B-1----:R1:W-:Y:S04]  /*15e0*/  STS [R19], R32 ;  /* 0x0000002013007388 */ /* 0x0023e80000000800 */
[----:B--2---:R1:W-:Y:S04]  /*15f0*/  STS [R19+0x4], R34 ;  /* 0x0000042213007388 */ /* 0x0043e80000000800 */
[----:B---3--:R1:W-:Y:S04]  /*1600*/  STS [R22], R33 ;  /* 0x0000002116007388 */ /* 0x0083e80000000800 */
[----:B----4-:R1:W-:Y:S02]  /*1610*/  STS [R22+0x4], R35 ;  /* 0x0000042316007388 */ /* 0x0103e40000000800 */
.L_x_2417:
[----:B------:R-:W-:Y:S05]  /*1620*/  BSYNC B0 ;  /* 0x0000000000007941 */ /* 0x000fea0003800000 */
.L_x_2416:
[----:B------:R-:W-:Y:S06]  /*1630*/  BAR.SYNC.DEFER_BLOCKING 0x0 ;  /* 0x0000000000007b1d */ /* 0x000fec0000010000 */
[----:B------:R-:W-:Y:S01]  /*1640*/  BSSY B0, `(.L_x_2423) ;  /* 0x0000005000007945 */ /* 0x000fe20003800000 */
[----:B------:R-:W-:Y:S05]  /*1650*/  @!P6 BRA `(.L_x_2424) ;  /* 0x000000300000e947 */ /* 0x000fea0003800000 */
[----:B------:R-:W-:Y:S01]  /*1660*/  ISETP.NE.AND P0, PT, RZ, c[0x0][0x1ec], PT ;  /* 0x00007b00ff007a0c */ /* 0x000fe20003f05270 */
[----:B01----:R0:W1:-:S12]  /*1670*/  LDS.128 R32, [R14] ;  /* 0x000000000e207984 */ /* 0x0030580000000c00 */
[----:B------:R0:W2:Y:S02]  /*1680*/  @!P0 LDS.128 R24, [R15] ;  /* 0x000000000f188984 */ /* 0x0000a40000000c00 */
.L_x_2424:
[----:B------:R-:W-:Y:S05]  /*1690*/  BSYNC B0 ;  /* 0x0000000000007941 */ /* 0x000fea0003800000 */
.L_x_2423:
[----:B------:R-:W-:Y:S06]  /*16a0*/  BAR.SYNC.DEFER_BLOCKING 0x0 ;  /* 0x0000000000007b1d */ /* 0x000fec0000010000 */
[----:B------:R-:W-:Y:S05]  /*16b0*/  BRA `(.L_x_2413) ;  /* 0x000004c000007947 */ /* 0x000fea0003800000 */
.L_x_2412:
        /* <DEDUP_REMOVED lines=35> */
.L_x_2425:
        /* <DEDUP_REMOVED lines=40> */
.L_x_2426:
[----:B------:R-:W-:Y:S05]  /*1b70*/  BSYNC B0 ;  /* 0x0000000000007941 */ /* 0x000fea0003800000 */
.L_x_2413:
        /* <DEDUP_REMOVED lines=9> */
[----:B------:R-:W-:Y:S02]  /*1c10*/  @!P0 IMAD.SHL.U32 R0, R0, 0x4, RZ ;  /* 0x0000000400008824 */ /* 0x000fe400078e00ff */
[----:B------:R-:W-:Y:S01]  /*1c20*/  @!P0 IMAD.MOV.U32 R5, RZ, RZ, 0x4 ;  /* 0x00000004ff058424 */ /* 0x000fe200078e00ff */
[----:B------:R1:W-:Y:S01]  /*1c30*/  @!P1 STS.128 [R40.X16+0x420], R28 ;  /* 0x0004201c28009388 */ /* 0x0003e2000000cc00 */
[----:B------:R-:W-:-:S04]  /*1c40*/  @!P0 IMAD R0, R17, c[0x0][0x1d4], R0 ;  /* 0x0000750011008a24 */ /* 0x000fc800078e0200 */
[----:B------:R-:W-:-:S04]  /*1c50*/  @!P0 IMAD.WIDE R4, R0, R5, c[0x0][0x198] ;  /* 0x0000660000048625 */ /* 0x000fc800078e0205 */
[----:B--2---:R-:W-:Y:S01]  /*1c60*/  FMUL.FTZ R0, R32, R24 ;  /* 0x0000001820007220 */ /* 0x004fe20000410000 */
[----:B------:R1:W-:Y:S03]  /*1c70*/  @!P0 STG.E.128 [R4.64], R24 ;  /* 0x0000001804008986 */ /* 0x0003e6000c101d24 */
[----:B------:R-:W-:-:S04]  /*1c80*/  FFMA.FTZ R3, R33, R25, R0 ;  /* 0x0000001921037223 */ /* 0x000fc80000010000 */
[----:B------:R-:W-:-:S04]  /*1c90*/  FFMA.FTZ R0, R34, R26, R3 ;  /* 0x0000001a22007223 */ /* 0x000fc80000010003 */
[----:B------:R-:W-:Y:S02]  /*1ca0*/  FFMA.FTZ R0, R35, R27, R0 ;  /* 0x0000001b23007223 */ /* 0x000fe40000010000 */
.L_x_2428:
[----:B------:R-:W-:Y:S05]  /*1cb0*/  BSYNC B0 ;  /* 0x0000000000007941 */ /* 0x000fea0003800000 */
.L_x_2427:
        /* <DEDUP_REMOVED lines=37> */
[----:B------:R-:W-:-:S04]  /*1f10*/  IMAD.MOV.U32 R5, RZ, RZ, 0x4 ;  /* 0x00000004ff057424 */ /* 0x000fc800078e00ff */
[----:B------:R-:W-:-:S04]  /*1f20*/  IMAD R0, R252, c[0x0][0x220], R3 ;  /* 0x00008800fc007a24 */ /* 0x000fc800078e0203 */
[----:B------:R-:W-:-:S04]  /*1f30*/  IMAD R0, R0, c[0x0][0x220], R3 ;  /* 0x0000880000007a24 */ /* 0x000fc800078e0203 */
[----:B------:R-:W-:-:S06]  /*1f40*/  IMAD.WIDE R4, R0, R5, c[0x0][0x218] ;  /* 0x0000860000047625 */ /* 0x000fcc00078e0205 */
[----:B------:R-:W3:Y:S02]  /*1f50*/  LDG.E R4, [R4.64] ;  /* 0x0000002404047981 */ /* 0x000ee4000c1e1900 */
[----:B---3--:R-:W-:-:S05]  /*1f60*/  FADD.FTZ R17, R17, R4 ;  /* 0x0000000411117221 */ /* 0x008fca0000010000 */
.L_x_2431:
[----:B------:R1:W-:Y:S02]  /*1f70*/  STS [R6.X4+0x820], R17 ;  /* 0x0008201106007388 */ /* 0x0003e40000004800 */
.L_x_2430:
[----:B------:R-:W-:Y:S05]  /*1f80*/  BSYNC B0 ;  /* 0x0000000000007941 */ /* 0x000fea0003800000 */
.L_x_2429:
        /* <DEDUP_REMOVED lines=202> */
[----:B------:R3:W1:Y:S04]  /*2c30*/  LDS.64 R98, [R0.X8+0x790] ;  /* 0x0007900000627984 */ /* 0x0006680000008a00 */
[----:B------:R3:W2:Y:S04]  /*2c40*/  LDS.64 R100, [R0.X8+0x7a0] ;  /* 0x0007a00000647984 */ /* 0x0006a80000008a00 */
[----:B------:R3:W3:Y:S04]  /*2c50*/  LDS.64 R102, [R0.X8+0x7b0] ;  /* 0x0007b00000667984 */ /* 0x0006e80000008a00 */
[----:B------:R0:W3:Y:S04]  /*2c60*/  LDS.64 R104, [R0.X8+0x7c0] ;  /* 0x0007c00000687984 */ /* 0x0000e80000008a00 */
[----:B------:R0:W3:Y:S04]  /*2c70*/  LDS.64 R106, [R0.X8+0x7d0] ;  /* 0x0007d000006a7984 */ /* 0x0000e80000008a00 */
[----:B------:R0:W3:Y:S04]  /*2c80*/  LDS.64 R108, [R0.X8+0x7e0] ;  /* 0x0007e000006c7984 */ /* 0x0000e80000008a00 */
[----:B------:R0:W3:Y:S04]  /*2c90*/  LDS.64 R110, [R0.X8+0x7f0] ;  /* 0x0007f000006e7984 */ /* 0x0000e80000008a00 */
[----:B------:R0:W3:Y:S04]  /*2ca0*/  LDS.64 R112, [R0.X8+0x800] ;  /* 0x0008000000707984 */ /* 0x0000e80000008a00 */
[----:B------:R1:W3:Y:S04]  /*2cb0*/  LDS.64 R114, [R0.X8+0x810] ;  /* 0x0008100000727984 */ /* 0x0002e80000008a00 */
[----:B0-----:R0:W-:Y:S04]  /*2cc0*/  STL.64 [R1+0x10], R10 ;  /* 0x0000100a01007387 */ /* 0x0011e80000100a00 */
[----:B-1----:R0:W-:Y:S04]  /*2cd0*/  STL.64 [R1+0x8], R8 ;  /* 0x0000080801007387 */ /* 0x0021e80000100a00 */
[----:B--2---:R0:W-:Y:S02]  /*2ce0*/  STL.64 [R1], R6 ;  /* 0x0000000601007387 */ /* 0x0041e40000100a00 */
.L_x_2432:
[----:B----4-:R-:W-:Y:S01]  /*2cf0*/  BSSY B0, `(.L_x_2433) ;  /* 0x0000a73000007945 */ /* 0x010fe20003800000 */
[----:B---3--:R-:W-:Y:S01]  /*2d00*/  IMAD.SHL.U32 R0, R0, 0x2, RZ ;  /* 0x0000000200007824 */ /* 0x008fe200078e00ff */
[----:B------:R-:W-:Y:S05]  /*2d10*/  @P0 BRA `(.L_x_2434) ;  /* 0x0000a70000000947 */ /* 0x000fea0003800000 */
[----:B------:R-:W-:Y:S02]  /*2d20*/  IMAD R4, R117, 0xe0, RZ ;  /* 0x000000e075047824 */ /* 0x000fe400078e02ff */
[----:B------:R-:W-:-:S02]  /*2d30*/  IMAD R3, R116, c[0x0][0x1d4], R0 ;  /* 0x0000750074037a24 */ /* 0x000fc400078e0200 */
[----:B------:R-:W-:-:S03]  /*2d40*/  IMAD R4, R4, c[0x0][0x1d4], R0 ;  /* 0x0000750004047a24 */ /* 0x000fc600078e0200 */
[----:B0-----:R-:W-:Y:S02]  /*2d50*/  SHF.R.S32.HI R7, RZ, 0x1f, R3 ;  /* 0x0000001fff077819 */ /* 0x001fe40000011403 */
[----:B------:R-:W-:Y:S02]  /*2d60*/  SHF.R.S32.HI R6, RZ, 0x1f, R4 ;  /* 0x0000001fff067819 */ /* 0x000fe40000011404 */
.L_x_2694:
[----:B------:R-:W-:Y:S01]  /*2d70*/  IABS R242, c[0x0][0x1d4] ;  /* 0x0000750000f27a13 */ /* 0x000fe20000000000 */
[----:B------:R-:W-:Y:S01]  /*2d80*/  IMAD.MOV.U32 R8, RZ, RZ, RZ ;  /* 0x000000ffff087224 */ /* 0x000fe200078e00ff */
[----:B------:R-:W0:Y:S02]  /*2d90*/  S2R R243, SR_CTAID.Y ;  /* 0x0000000000f37919 */ /* 0x000e240000002600 */
[----:B------:R-:W1:Y:S08]  /*2da0*/  I2F.RP R7, R242 ;  /* 0x000000f200077306 */ /* 0x000e700000209400 */
[----:B-1----:R-:W1:Y:S02]  /*2db0*/  MUFU.RCP R7, R7 ;  /* 0x0000000700077308 */ /* 0x002e640000001000 */
[----:B-1----:R-:W-:-:S06]  /*2dc0*/  IADD3 R7, R7, 0xffffffe, RZ ;  /* 0x0ffffffe07077810 */ /* 0x002fcc0007ffe0ff */
[----:B------:R-:W1:Y:S02]  /*2dd0*/  F2I.FTZ.U32.TRUNC.NTZ R9, R7 ;  /* 0x0000000700097305 */ /* 0x000e64000021f000 */
[----:B-1----:R-:W-:-:S05]  /*2de0*/  IADD3 R7, RZ, -R9, RZ ;  /* 0x80000009ff077210 */ /* 0x002fca0007ffe0ff */
[----:B------:R-:W-:-:S04]  /*2df0*/  IMAD R7, R7, R242, RZ ;  /* 0x000000f207077224 */ /* 0x000fc800078e02ff */
[----:B------:R-:W-:Y:S01]  /*2e00*/  IMAD.HI.U32 R7, R9, R7, R8 ;  /* 0x0000000709077227 */ /* 0x000fe200078e0008 */
[----:B------:R-:W-:-:S05]  /*2e10*/  IABS R8, R5 ;  /* 0x0000000500087213 */ /* 0x000fca0000000000 */
[----:B------:R-:W-:-:S04]  /*2e20*/  IMAD.HI.U32 R7, R7, R8, RZ ;  /* 0x0000000807077227 */ /* 0x000fc800078e00ff */
[----:B------:R-:W-:-:S04]  /*2e30*/  IMAD.MOV R7, RZ, RZ, -R7 ;  /* 0x000000ffff077224 */ /* 0x000fc800078e0a07 */
[----:B------:R-:W-:-:S05]  /*2e40*/  IMAD R7, R242, R7, R8 ;  /* 0x00000007f2077224 */ /* 0x000fca00078e0208 */
[----:B------:R-:W-:-:S13]  /*2e50*/  ISETP.GT.U32.AND P0, PT, R242, R7, PT ;  /* 0x00000007f200720c */ /* 0x000fda0003f04070 */
[----:B------:R-:W-:Y:S01]  /*2e60*/  @!P0 IMAD.IADD R7, R7, 0x1, -R242 ;  /* 0x0000000107078824 */ /* 0x000fe200078e0af2 */
[----:B------:R-:W-:-:S04]  /*2e70*/  ISETP.NE.U32.AND P0, PT, RZ, c[0x0][0x200], PT ;  /* 0x00008000ff007a0c */ /* 0x000fc80003f05070 */
[----:B------:R-:W-:Y:S02]  /*2e80*/  ISETP.NE.AND.EX P0, PT, RZ, c[0x0][0x204], PT, P0 ;  /* 0x00008100ff007a0c */ /* 0x000fe40003f05300 */
[----:B------:R-:W-:-:S11]  /*2e90*/  ISETP.GT.U32.AND P1, PT, R242, R7, PT ;  /* 0x00000007f200720c */ /* 0x000fd60003f24070 */
[----:B0-----:R-:W-:Y:S02]  /*2ea0*/  @P0 IMAD R8, R243, c[0x0][0x1d4], RZ ;  /* 0x00007500f3080a24 */ /* 0x001fe400078e02ff */
[----:B------:R-:W-:Y:S01]  /*2eb0*/  @!P1 IMAD.IADD R7, R7, 0x1, -R242 ;  /* 0x0000000107079824 */ /* 0x000fe200078e0af2 */
[----:B------:R-:W-:Y:S02]  /*2ec0*/  @P0 SHF.R.S32.HI R242, RZ, 0x1f, R5 ;  /* 0x0000001ffff20819 */ /* 0x000fe40000011405 */
[--C-:B------:R-:W-:Y:S02]  /*2ed0*/  @P0 SHF.R.S32.HI R9, RZ, 0x1f, R8.reuse ;  /* 0x0000001fff090819 */ /* 0x100fe40000011408 */
[----:B------:R-:W-:-:S04]  /*2ee0*/  @P0 IADD3 R8, P1, P2, R5, c[0x0][0x200], R8 ;  /* 0x0000800005080a10 */ /* 0x000fc80007a3e008 */
[----:B------:R-:W-:-:S05]  /*2ef0*/  @P0 IADD3.X R9, R242, c[0x0][0x204], R9, P1, P2 ;  /* 0x00008100f2090a10 */ /* 0x000fca0000fe4409 */
[----:B------:R-:W3:Y:S01]  /*2f00*/  @P0 LDG.E.U8 R8, [R8.64] ;  /* 0x0000002408080981 */ /* 0x000ee2000c1e1100 */
[C---:B------:R-:W-:Y:S01]  /*2f10*/  ISETP.GE.AND P1, PT, R5.reuse, UR39, PT ;  /* 0x0000002705007c0c */ /* 0x040fe2000bf26270 */
[----:B------:R-:W-:Y:S01]  /*2f20*/  BSSY B1, `(.L_x_2435) ;  /* 0x000002b000017945 */ /* 0x000fe20003800000 */
[----:B------:R-:W-:Y:S02]  /*2f30*/  ISETP.GE.AND P2, PT, R5, RZ, PT ;  /* 0x000000ff0500720c */ /* 0x000fe40003f46270 */
[----:B------:R-:W-:Y:S02]  /*2f40*/  ISETP.NE.AND P3, PT, RZ, c[0x0][0x1d4], PT ;  /* 0x00007500ff007a0c */ /* 0x000fe40003f65270 */
[----:B------:R-:W-:-:S09]  /*2f50*/  MOV R243, c[0x0][0x1d4] ;  /* 0x0000750000f37a02 */ /* 0x000fd20000000f00 */
[----:B------:R-:W-:Y:S02]  /*2f60*/  @!P2 IMAD.MOV R7, RZ, RZ, -R7 ;  /* 0x000000ffff07a224 */ /* 0x000fe400078e0a07 */
[----:B------:R-:W-:Y:S02]  /*2f70*/  @!P3 LOP3.LUT R7, RZ, c[0x0][0x1d4], RZ, 0x33, !PT ;  /* 0x00007500ff07ba12 */ /* 0x000fe400078e33ff */
[----:B---3--:R-:W-:Y:S01]  /*2f80*/  ISETP.NE.AND P0, PT, R8, RZ, P0 ;  /* 0x000000ff0800720c */ /* 0x008fe20000705270 */
[----:B------:R-:W-:Y:S01]  /*2f90*/  IMAD R8, R243, 0xe0, RZ ;  /* 0x000000e0f3087824 */ /* 0x000fe200078e02ff */
[----:B------:R-:W-:Y:S06]  /*2fa0*/  @P1 BRA `(.L_x_2436) ;  /* 0x0000022000001947 */ /* 0x000fec0003800000 */
[----:B------:R-:W-:Y:S01]  /*2fb0*/  IMAD.SHL.U32 R9, R7, 0x4, RZ ;  /* 0x0000000407097824 */ /* 0x000fe200078e00ff */
[----:B------:R-:W-:Y:S01]  /*2fc0*/  BSSY B2, `(.L_x_2437) ;  /* 0x000000a000027945 */ /* 0x000fe20003800000 */
[----:B------:R-:W-:Y:S01]  /*2fd0*/  ISETP.NE.AND P4, PT, RZ, c[0x0][0x1ec], PT ;  /* 0x00007b00ff007a0c */ /* 0x000fe20003f85270 */
[----:B------:R-:W-:Y:S02]  /*2fe0*/  CS2R R10, SRZ ;  /* 0x00000000000a7805 */ /* 0x000fe4000001ff00 */
[----:B------:R-:W-:-:S13]  /*2ff0*/  ISETP.GE.AND P2, PT, R9, R8, PT ;  /* 0x000000080900720c */ /* 0x000fda0003f46270 */
[----:B------:R-:W-:Y:S05]  /*3000*/  @P2 BRA `(.L_x_2438) ;  /* 0x0000005000002947 */ /* 0x000fea0003800000 */
[----:B------:R-:W-:-:S04]  /*3010*/  IADD3 R11, P3, R4, R9, RZ ;  /* 0x00000009040b7210 */ /* 0x000fc80007f7e0ff */
[----:B------:R-:W-:Y:S02]  /*3020*/  LEA.HI.X.SX32 R242, R9, R6, 0x1, P3 ;  /* 0x0000000609f27211 */ /* 0x000fe400018f0eff */
[----:B------:R-:W-:-:S04]  /*3030*/  LEA R10, P3, R11, c[0x0][0x198], 0x2 ;  /* 0x000066000b0a7a11 */ /* 0x000fc800078610ff */
[----:B------:R-:W-:-:S06]  /*3040*/  LEA.HI.X R11, R11, c[0x0][0x19c], R242, 0x2, P3 ;  /* 0x000067000b0b7a11 */ /* 0x000fcc00018f14f2 */
[----:B------:R-:W5:Y:S03]  /*3050*/  LDG.E.64 R10, [R10.64] ;  /* 0x000000240a0a7981 */ /* 0x000f66000c1e1b00 */
.L_x_2438:
[----:B------:R-:W-:Y:S05]  /*3060*/  BSYNC B2 ;  /* 0x0000000000027941 */ /* 0x000fea0003800000 */
.L_x_2437:
        /* <DEDUP_REMOVED lines=9> */
[----:B---3-5:R-:W-:Y:S02]  /*3100*/  FADD.FTZ R11, R8, R11 ;  /* 0x0000000b080b7221 */ /* 0x028fe40000010000 */
[----:B------:R-:W-:-:S04]  /*3110*/  IMAD.MOV.U32 R8, RZ, RZ, c[0x0][0x1d4] ;  /* 0x00007500ff087624 */ /* 0x000fc800078e00ff */
[----:B------:R-:W-:Y:S02]  /*3120*/  IMAD R8, R8, 0xe0, RZ ;  /* 0x000000e008087824 */ /* 0x000fe400078e02ff */
[----:B----4-:R-:W-:Y:S02]  /*3130*/  FADD.FTZ R10, R252, R10 ;  /* 0x0000000afc0a7221 */ /* 0x010fe40000010000 */
[----:B------:R-:W0:Y:S02]  /*3140*/  S2R R252, SR_CTAID.X ;  /* 0x0000000000fc7919 */ /* 0x000e240000002500 */
        /* <DEDUP_REMOVED lines=8> */
.L_x_2436:
[----:B0-----:R-:W-:Y:S05]  /*31d0*/  BSYNC B1 ;  /* 0x0000000000017941 */ /* 0x001fea0003800000 */
.L_x_2435:
        /* <DEDUP_REMOVED lines=9> */
[----:B------:R-:W-:-:S04]  /*3270*/  IADD3 R117, P3, R4, R9, RZ ;  /* 0x0000000904757210 */ /* 0x000fc80007f7e0ff */
[----:B-1----:R-:W-:Y:S02]  /*3280*/  LEA.HI.X.SX32 R242, R9, R6, 0x1, P3 ;  /* 0x0000000609f27211 */ /* 0x002fe400018f0eff */
[----:B------:R-:W-:-:S04]  /*3290*/  LEA R116, P3, R117, c[0x0][0x198], 0x2 ;  /* 0x0000660075747a11 */ /* 0x000fc800078610ff */
[----:B------:R-:W-:-:S06]  /*32a0*/  LEA.HI.X R117, R117, c[0x0][0x19c], R242, 0x2, P3 ;  /* 0x0000670075757a11 */ /* 0x000fcc00018f14f2 */
[----:B------:R-:W5:Y:S03]  /*32b0*/  LDG.E.64 R116, [R116.64] ;  /* 0x0000002474747981 */ /* 0x000f66000c1e1b00 */
.L_x_2442:
[----:B------:R-:W-:Y:S05]  /*32c0*/  BSYNC B2 ;  /* 0x0000000000027941 */ /* 0x000fea0003800000 */
.L_x_2441:
[----:B------:R-:W-:Y:S05]  /*32d0*/  @P4 BRA `(.L_x_2440) ;  /* 0x0000016000004947 */ /* 0x000fea0003800000 */
[----:B------:R-:W-:Y:S01]  /*32e0*/  ISETP.NE.AND P3, PT, R2, RZ, PT ;  /* 0x000000ff0200720c */ /* 0x000fe20003f65270 */
[----:B------:R-:W3:-:S12]  /*32f0*/  LDL R8, [R1+0x3c] ;  /* 0x00003c0001087983 */ /* 0x000ed80000100800 */
[----:B-1----:R-:W-:Y:S02]  /*3300*/  @P3 IMAD R242, R16, c[0x0][0x1d8], R252 ;  /* 0x0000760010f23a24 */ /* 0x002fe400078e02fc */
[----:B------:R-:W-:Y:S01]  /*3310*/  @P3 IMAD.MOV.U32 R243, RZ, RZ, 0x4 ;  /* 0x00000004fff33424 */ /* 0x000fe200078e00ff */
[----:B------:R-:W4:Y:S01]  /*3320*/  LDL R252, [R1+0x38] ;  /* 0x0000380001fc7983 */ /* 0x000f220000100800 */
[----:B------:R-:W-:-:S05]  /*3330*/  @P3 IMAD R242, R242, 0xe0, R0 ;  /* 0x000000e0f2f23824 */ /* 0x000fca00078e0200 */
[----:B------:R-:W-:-:S05]  /*3340*/  @P3 IADD3 R242, R242, 0x4, RZ ;  /* 0x00000004f2f23810 */ /* 0x000fca0007ffe0ff */
[----:B------:R-:W-:-:S06]  /*3350*/  @P3 IMAD.WIDE R242, R242, R243, c[0x0][0x230] ;  /* 0x00008c00f2f23625 */ /* 0x000fcc00078e02f3 */
[----:B--2---:R-:W2:Y:S01]  /*3360*/  @P3 LDG.E.64 R242, [R242.64] ;  /* 0x00000024f2f23981 */ /* 0x004ea2000c1e1b00 */
[----:B---3-5:R-:W-:Y:S01]  /*3370*/  FADD.FTZ R117, R8, R117 ;  /* 0x0000007508757221 */ /* 0x028fe20000010000 */
[----:B------:R-:W-:-:S05]  /*3380*/  MOV R8, c[0x0][0x1d4] ;  /* 0x0000750000087a02 */ /* 0x000fca0000000f00 */
        /* <DEDUP_REMOVED lines=11> */
.L_x_2440:
[----:B0-----:R-:W-:Y:S05]  /*3440*/  BSYNC B1 ;  /* 0x0000000000017941 */ /* 0x001fea0003800000 */
.L_x_2439:
        /* <DEDUP_REMOVED lines=15> */
.L_x_2446:
[----:B------:R-:W-:Y:S05]  /*3540*/  BSYNC B2 ;  /* 0x0000000000027941 */ /* 0x000fea0003800000 */
.L_x_2445:
        /* <DEDUP_REMOVED lines=23> */
.L_x_2444:
[----:B0-----:R-:W-:Y:S05]  /*36c0*/  BSYNC B1 ;  /* 0x0000000000017941 */ /* 0x001fea0003800000 */
.L_x_2443:
        /* <DEDUP_REMOVED lines=15> */
.L_x_2450:
[----:B------:R-:W-:Y:S05]  /*37c0*/  BSYNC B2 ;  /* 0x0000000000027941 */ /* 0x000fea0003800000 */
.L_x_2449:
        /* <DEDUP_REMOVED lines=23> */
.L_x_2448:
[----:B0-----:R-:W-:Y:S05]  /*3940*/  BSYNC B1 ;  /* 0x0000000000017941 */ /* 0x001fea0003800000 */
.L_x_2447:
        /* <DEDUP_REMOVED lines=10> */
[----:B------:R-:W-:-:S04]  /*39f0*/  IADD3 R123, P3, R4, R9, RZ ;  /* 0x00000009047b7210 */ /* 0x000fc80007f7e0ff */
[----:B-1----:R-:W-:Y:S02]  /*3a00*/  LEA.HI.X.SX32 R242, R9, R6, 0x1, P3 ;  /* 0x0000000609f27211 */ /* 0x002fe400018f0eff */
[----:B------:R-:W-:-:S04]  /*3a10*/  LEA R122, P3, R123, c[0x0][0x198], 0x2 ;  /* 0x000066007b7a7a11 */ /* 0x000fc800078610ff */
[----:B------:R-:W-:-:S06]  /*3a20*/  LEA.HI.X R123, R123, c[0x0][0x19c], R242, 0x2, P3 ;  /* 0x000067007b7b7a11 */ /* 0x000fcc00018f14f2 */
[----:B------:R-:W5:Y:S03]  /*3a30*/  LDG.E.64 R122, [R122.64] ;  /* 0x000000247a7a7981 */ /* 0x000f66000c1e1b00 */
.L_x_2454:
[----:B------:R-:W-:Y:S05]  /*3a40*/  BSYNC B2 ;  /* 0x0000000000027941 */ /* 0x000fea0003800000 */
.L_x_2453:
        /* <DEDUP_REMOVED lines=23> */
.L_x_2452:
[----:B0-----:R-:W-:Y:S05]  /*3bc0*/  BSYNC B1 ;  /* 0x0000000000017941 */ /* 0x001fea0003800000 */
.L_x_2451:
        /* <DEDUP_REMOVED lines=15> */
.L_x_2458:
[----:B------:R-:W-:Y:S05]  /*3cc0*/  BSYNC B2 ;  /* 0x0000000000027941 */ /* 0x000fea0003800000 */
.L_x_2457:
        /* <DEDUP_REMOVED lines=23> */
.L_x_2456:
[----:B0-----:R-:W-:Y:S05]  /*3e40*/  BSYNC B1 ;  /* 0x0000000000017941 */ /* 0x001fea0003800000 */
.L_x_2455:
        /* <DEDUP_REMOVED lines=15> */
.L_x_2462:
[----:B------:R-:W-:Y:S05]  /*3f40*/  BSYNC B2 ;  /* 0x0000000000027941 */ /* 0x000fea0003800000 */
.L_x_2461:
        /* <DEDUP_REMOVED lines=23> */
.L_x_2460:
[----:B0-----:R-:W-:Y:S05]  /*40c0*/  BSYNC B1 ;  /* 0x0000000000017941 */ /* 0x001fea0003800000 */
.L_x_2459:
        /* <DEDUP_REMOVED lines=15> */
.L_x_2466:
[----:B------:R-:W-:Y:S05]  /*41c0*/  BSYNC B2 ;  /* 0x0000000000027941 */ /* 0x000fea0003800000 */
.L_x_2465:
        /* <DEDUP_REMOVED lines=23> */
.L_x_2464:
[----:B0-----:R-:W-:Y:S05]  /*4340*/  BSYNC B1 ;  /* 0x0000000000017941 */ /* 0x001fea0003800000 */
.L_x_2463:
        /* <DEDUP_REMOVED lines=15> */
.L_x_2470:
[----:B------:R-:W-:Y:S05]  /*4440*/  BSYNC B2 ;  /* 0x0000000000027941 */ /* 0x000fea0003800000 */
.L_x_2469:
[----:B------:R-:W-:Y:S05]  /*4450*/  @P4 BRA `(.L_x_2468) ;  /* 0x0000016000004947 */ /* 0x000fea0003800000 */
[----:B------:R-:W-:Y:S01]  /*4460*/  ISETP.NE.AND P3, PT, R2, RZ, PT ;  /* 0x000000ff0200720c */ /* 0x000fe20003f65270 */
[----:B------:R-:W3:-:S12]  /*4470*/  LDL R8, [R1+0x4] ;  /* 0x0000040001087983 */ /* 0x000ed80000100800 */
[----:B-1----:R-:W-:Y:S01]  /*4480*/  @P3 IMAD R242, R16, c[0x0][0x1d8], R252 ;  /* 0x0000760010f23a24 */ /* 0x002fe200078e02fc */
[----:B------:R-:W-:Y:S01]  /*4490*/  @P3 MOV R243, 0x4 ;  /* 0x0000000400f33802 */ /* 0x000fe20000000f00 */
[----:B------:R-:W4:Y:S02]  /*44a0*/  LDL R252, [R1] ;  /* 0x0000000001fc7983 */ /* 0x000f240000100800 */
        /* <DEDUP_REMOVED lines=17> */
.L_x_2468:
[----:B0-----:R-:W-:Y:S05]  /*45c0*/  BSYNC B1 ;  /* 0x0000000000017941 */ /* 0x001fea0003800000 */
.L_x_2467:
        /* <DEDUP_REMOVED lines=15> */
.L_x_2474:
[----:B------:R-:W-:Y:S05]  /*46c0*/  BSYNC B2 ;  /* 0x0000000000027941 */ /* 0x000fea0003800000 */
.L_x_2473:
[----:B------:R-:W-:Y:S05]  /*46d0*/  @P4 BRA `(.L_x_2472) ;  /* 0x0000011000004947 */ /* 0x000fea0003800000 */
[----:B------:R-:W-:-:S13]  /*46e0*/  ISETP.NE.AND P3, PT, R2, RZ, PT ;  /* 0x000000ff0200720c */ /* 0x000fda0003f65270 */
[----:B-1----:R-:W-:Y:S02]  /*46f0*/  @P3 IMAD R242, R16, c[0x0][0x1d8], R252 ;  /* 0x0000760010f23a24 */ /* 0x002fe400078e02fc */
[----:B------:R-:W-:Y:S02]  /*4700*/  @P3 IMAD.MOV.U32 R243, RZ, RZ, 0x4 ;  /* 0x00000004fff33424 */ /* 0x000fe400078e00ff */
[----:B------:R-:W-:-:S05]  /*4710*/  @P3 IMAD R242, R242, 0xe0, R0 ;  /* 0x000000e0f2f23824 */ /* 0x000fca00078e0200 */
[----:B------:R-:W-:-:S05]  /*4720*/  @P3 IADD3 R242, R242, 0x24, RZ ;  /* 0x00000024f2f23810 */ /* 0x000fca0007ffe0ff */
[----:B------:R-:W-:-:S06]  /*4730*/  @P3 IMAD.WIDE R242, R242, R243, c[0x0][0x230] ;  /* 0x00008c00f2f23625 */ /* 0x000fcc00078e02f3 */
[----:B------:R-:W3:Y:S01]  /*4740*/  @P3 LDG.E.64 R242, [R242.64] ;  /* 0x00000024f2f23981 */ /* 0x000ee2000c1e1b00 */
[----:B-----5:R-:W-:Y:S02]  /*4750*/  FADD.FTZ R132, R250, R132 ;  /* 0x00000084fa847221 */ /* 0x020fe40000010000 */
[----:B------:R-:W-:Y:S02]  /*4760*/  FADD.FTZ R133, R251, R133 ;  /* 0x00000085fb857221 */ /* 0x000fe40000010000 */
[----:B---3--:R-:W-:Y:S01]  /*4770*/  @P3 FMUL.FTZ R132, R132, R242 ;  /* 0x000000f284843220 */ /* 0x008fe20000410000 */
[----:B------:R-:W-:Y:S01]  /*4780*/  SHF.R.S32.HI R242, RZ, 0x1f, R3 ;  /* 0x0000001ffff27819 */ /* 0x000fe20000011403 */
[----:B------:R-:W-:Y:S01]  /*4790*/  @P3 FMUL.FTZ R133, R133, R243 ;  /* 0x000000f385853220 */ /* 0x000fe20000410000 */
[----:B------:R-:W-:-:S04]  /*47a0*/  @!P2 IADD3 R243, P3, R3, R9, RZ ;  /* 0x0000000903f3a210 */ /* 0x000fc80007f7e0ff */
[----:B------:R-:W-:Y:S02]  /*47b0*/  @!P2 LEA.HI.X.SX32 R9, R9, R242, 0x1, P3 ;  /* 0x000000f20909a211 */ /* 0x000fe400018f0eff */
[----:B------:R-:W-:-:S04]  /*47c0*/  @!P2 LEA R242, P3, R243, c[0x0][0x198], 0x2 ;  /* 0x00006600f3f2aa11 */ /* 0x000fc800078610ff */
[----:B------:R-:W-:-:S05]  /*47d0*/  @!P2 LEA.HI.X R243, R243, c[0x0][0x19c], R9, 0x2, P3 ;  /* 0x00006700f3f3aa11 */ /* 0x000fca00018f1409 */
[----:B------:R0:W-:Y:S04]  /*47e0*/  @!P2 STG.E.64 [R242.64], R132 ;  /* 0x00000084f200a986 */ /* 0x0001e8000c101b24 */
.L_x_2472:
[----:B------:R-:W-:Y:S05]  /*47f0*/  BSYNC B1 ;  /* 0x0000000000017941 */ /* 0x000fea0003800000 */
.L_x_2471:
        /* <DEDUP_REMOVED lines=11> */
[----:B01----:R-:W-:Y:S02]  /*48b0*/  LEA.HI.X.SX32 R242, R9, R6, 0x1, P3 ;  /* 0x0000000609f27211 */ /* 0x003fe400018f0eff */
[----:B------:R-:W-:-:S04]  /*48c0*/  LEA R134, P3, R135, c[0x0][0x198], 0x2 ;  /* 0x0000660087867a11 */ /* 0x000fc800078610ff */
[----:B------:R-:W-:-:S06]  /*48d0*/  LEA.HI.X R135, R135, c[0x0][0x19c], R242, 0x2, P3 ;  /* 0x0000670087877a11 */ /* 0x000fcc00018f14f2 */
[----:B------:R-:W5:Y:S03]  /*48e0*/  LDG.E.64 R134, [R134.64] ;  /* 0x0000002486867981 */ /* 0x000f66000c1e1b00 */
.L_x_2478:
[----:B------:R-:W-:Y:S05]  /*48f0*/  BSYNC B2 ;  /* 0x0000000000027941 */ /* 0x000fea0003800000 */
.L_x_2477:
[----:B------:R-:W-:Y:S05]  /*4900*/  @P4 BRA `(.L_x_2476) ;  /* 0x0000011000004947 */ /* 0x000fea0003800000 */
[----:B------:R-:W-:-:S13]  /*4910*/  ISETP.NE.AND P3, PT, R2, RZ, PT ;  /* 0x000000ff0200720c */ /* 0x000fda0003f65270 */
[----:B01----:R-:W-:Y:S02]  /*4920*/  @P3 IMAD R242, R16, c[0x0][0x1d8], R252 ;  /* 0x0000760010f23a24 */ /* 0x003fe400078e02fc */
        /* <DEDUP_REMOVED lines=15> */
.L_x_2476:
[----:B------:R-:W-:Y:S05]  /*4a20*/  BSYNC B1 ;  /* 0x0000000000017941 */ /* 0x000fea0003800000 */
.L_x_2475:
        /* <DEDUP_REMOVED lines=11> */
[----:B01----:R-:W-:Y:S02]  /*4ae0*/  LEA.HI.X.SX32 R242, R9, R6, 0x1, P3 ;  /* 0x0000000609f27211 */ /* 0x003fe400018f0eff */
[----:B------:R-:W-:-:S04]  /*4af0*/  LEA R136, P3, R137, c[0x0][0x198], 0x2 ;  /* 0x0000660089887a11 */ /* 0x000fc800078610ff */
[----:B------:R-:W-:-:S06]  /*4b00*/  LEA.HI.X R137, R137, c[0x0][0x19c], R242, 0x2, P3 ;  /* 0x0000670089897a11 */ /* 0x000fcc00018f14f2 */
[----:B------:R-:W5:Y:S03]  /*4b10*/  LDG.E.64 R136, [R136.64] ;  /* 0x0000002488887981 */ /* 0x000f66000c1e1b00 */
.L_x_2482:
[----:B------:R-:W-:Y:S05]  /*4b20*/  BSYNC B2 ;  /* 0x0000000000027941 */ /* 0x000fea0003800000 */
.L_x_2481:
        /* <DEDUP_REMOVED lines=18> */
.L_x_2480:
[----:B------:R-:W-:Y:S05]  /*4c50*/  BSYNC B1 ;  /* 0x0000000000017941 */ /* 0x000fea0003800000 */
.L_x_2479:
        /* <DEDUP_REMOVED lines=15> */
.L_x_2486:
[----:B------:R-:W-:Y:S05]  /*4d50*/  BSYNC B2 ;  /* 0x0000000000027941 */ /* 0x000fea0003800000 */
.L_x_2485:
        /* <DEDUP_REMOVED lines=18> */
.L_x_2484:
[----:B------:R-:W-:Y:S05]  /*4e80*/  BSYNC B1 ;  /* 0x0000000000017941 */ /* 0x000fea0003800000 */
.L_x_2483:
        /* <DEDUP_REMOVED lines=15> */
.L_x_2490:
[----:B------:R-:W-:Y:S05]  /*4f80*/  BSYNC B2 ;  /* 0x0000000000027941 */ /* 0x000fea0003800000 */
.L_x_2489:
        /* <DEDUP_REMOVED lines=18> */
.L_x_2488:
[----:B------:R-:W-:Y:S05]  /*50b0*/  BSYNC B1 ;  /* 0x0000000000017941 */ /* 0x000fea0003800000 */
.L_x_2487:
        /* <DEDUP_REMOVED lines=15> */
.L_x_2494:
[----:B------:R-:W-:Y:S05]  /*51b0*/  BSYNC B2 ;  /* 0x0000000000027941 */ /* 0x000fea0003800000 */
.L_x_2493:
        /* <DEDUP_REMOVED lines=18> */
.L_x_2492:
[----:B------:R-:W-:Y:S05]  /*52e0*/  BSYNC B1 ;  /* 0x0000000000017941 */ /* 0x000fea0003800000 */
.L_x_2491:
        /* <DEDUP_REMOVED lines=15> */
.L_x_2498:
[----:B------:R-:W-:Y:S05]  /*53e0*/  BSYNC B2 ;  /* 0x0000000000027941 */ /* 0x000fea0003800000 */
.L_x_2497:
        /* <DEDUP_REMOVED lines=18> */
.L_x_2496:
[----:B------:R-:W-:Y:S05]  /*5510*/  BSYNC B1 ;  /* 0x0000000000017941 */ /* 0x000fea0003800000 */
.L_x_2495:
[----:B------:R-:W-:Y:S01]  /*5520*/  BSSY B1, `(.L_x_2499) ;  /* 0x0000022000017945 */ /* 0x000fe20003800000 */
[----:B------:R-:W-:Y:S05]  /*5530*/  @P1 BRA `(.L_x_2500) ;  /* 0x0000020000001947 */ /* 0x000fea0003800000 */
[----:B------:R-:W-:Y:S01]  /*5540*/  IMAD.MOV.U32 R9, RZ, RZ, c[0x0][0x1d4] ;  /* 0x00007500ff097624 */ /* 0x000fe200078e00ff */
[----:B------:R-:W-:Y:S01]  /*5550*/  BSSY B2, `(.L_x_2501) ;  /* 0x000000c000027945 */ /* 0x000fe20003800000 */
[----:B------:R-:W-:Y:S01]  /*5560*/  ISETP.NE.AND P4, PT, RZ, c[0x0][0x1ec], PT ;  /* 0x00007b00ff007a0c */ /* 0x000fe20003f85270 */
[----:B------:R-:W-:Y:S02]  /*5570*/  CS2R R146, SRZ ;  /* 0x0000000000927805 */ /* 0x000fe4000001ff00 */
[----:B------:R-:W-:-:S05]  /*5580*/  LEA R9, R9, R7, 0x4 ;  /* 0x0000000709097211 */ /* 0x000fca00078e20ff */
        /* <DEDUP_REMOVED lines=8> */
.L_x_2502:
[----:B------:R-:W-:Y:S05]  /*5610*/  BSYNC B2 ;  /* 0x0000000000027941 */ /* 0x000fea0003800000 */
.L_x_2501:
        /* <DEDUP_REMOVED lines=18> */
.L_x_2500:
[----:B------:R-:W-:Y:S05]  /*5740*/  BSYNC B1 ;  /* 0x0000000000017941 */ /* 0x000fea0003800000 */
.L_x_2499:
        /* <DEDUP_REMOVED lines=15> */
.L_x_2506:
[----:B------:R-:W-:Y:S05]  /*5840*/  BSYNC B2 ;  /* 0x0000000000027941 */ /* 0x000fea0003800000 */
.L_x_2505:
        /* <DEDUP_REMOVED lines=18> */
.L_x_2504:
[----:B------:R-:W-:Y:S05]  /*5970*/  BSYNC B1 ;  /* 0x0000000000017941 */ /* 0x000fea0003800000 */
.L_x_2503:
        /* <DEDUP_REMOVED lines=15> */
.L_x_2510:
[----:B------:R-:W-:Y:S05]  /*5a70*/  BSYNC B2 ;  /* 0x0000000000027941 */ /* 0x000fea0003800000 */
.L_x_2509:
        /* <DEDUP_REMOVED lines=8> */
[----:B--2--5:R-:W-:Y:S02]  /*5b00*/  FADD.FTZ R150, R24, R150 ;  /* 0x0000009618967221 */ /* 0x024fe40000010000 */
        /* <DEDUP_REMOVED lines=9> */
.L_x_2508:
[----:B------:R-:W-:Y:S05]  /*5ba0*/  BSYNC B1 ;  /* 0x0000000000017941 */ /* 0x000fea0003800000 */
.L_x_2507:
        /* <DEDUP_REMOVED lines=15> */
.L_x_2514:
[----:B------:R-:W-:Y:S05]  /*5ca0*/  BSYNC B2 ;  /* 0x0000000000027941 */ /* 0x000fea0003800000 */
.L_x_2513:
        /* <DEDUP_REMOVED lines=18> */
.L_x_2512:
[----:B------:R-:W-:Y:S05]  /*5dd0*/  BSYNC B1 ;  /* 0x0000000000017941 */ /* 0x000fea0003800000 */
.L_x_2511:
        /* <DEDUP_REMOVED lines=15> */
.L_x_2518:
[----:B------:R-:W-:Y:S05]  /*5ed0*/  BSYNC B2 ;  /* 0x0000000000027941 */ /* 0x000fea0003800000 */
.L_x_2517:
        /* <DEDUP_REMOVED lines=18> */
.L_x_2516:
[----:B------:R-:W-:Y:S05]  /*6000*/  BSYNC B1 ;  /* 0x0000000000017941 */ /* 0x000fea0003800000 */
.L_x_2515:
        /* <DEDUP_REMOVED lines=15> */
.L_x_2522:
[----:B------:R-:W-:Y:S05]  /*6100*/  BSYNC B2 ;  /* 0x0000000000027941 */ /* 0x000fea0003800000 */
.L_x_2521:
        /* <DEDUP_REMOVED lines=18> */
.L_x_2520:
[----:B------:R-:W-:Y:S05]  /*6230*/  BSYNC B1 ;  /* 0x0000000000017941 */ /* 0x000fea0003800000 */
.L_x_2519:
        /* <DEDUP_REMOVED lines=15> */
.L_x_2526:
[----:B------:R-:W-:Y:S05]  /*6330*/  BSYNC B2 ;  /* 0x0000000000027941 */ /* 0x000fea0003800000 */
.L_x_2525:
        /* <DEDUP_REMOVED lines=18> */
.L_x_2524:
[----:B------:R-:W-:Y:S05]  /*6460*/  BSYNC B1 ;  /* 0x0000000000017941 */ /* 0x000fea0003800000 */
.L_x_2523:
        /* <DEDUP_REMOVED lines=15> */
.L_x_2530:
[----:B------:R-:W-:Y:S05]  /*6560*/  BSYNC B2 ;  /* 0x0000000000027941 */ /* 0x000fea0003800000 */
.L_x_2529:
        /* <DEDUP_REMOVED lines=18> */
.L_x_2528:
[----:B------:R-:W-:Y:S05]  /*6690*/  BSYNC B1 ;  /* 0x0000000000017941 */ /* 0x000fea0003800000 */
.L_x_2527:
        /* <DEDUP_REMOVED lines=15> */
.L_x_2534:
[----:B------:R-:W-:Y:S05]  /*6790*/  BSYNC B2 ;  /* 0x0000000000027941 */ /* 0x000fea0003800000 */
.L_x_2533:
        /* <DEDUP_REMOVED lines=18> */
.L_x_2532:
[----:B------:R-:W-:Y:S05]  /*68c0*/  BSYNC B1 ;  /* 0x0000000000017941 */ /* 0x000fea0003800000 */
.L_x_2531:
        /* <DEDUP_REMOVED lines=15> */
.L_x_2538:
[----:B------:R-:W-:Y:S05]  /*69c0*/  BSYNC B2 ;  /* 0x0000000000027941 */ /* 0x000fea0003800000 */
.L_x_2537:
        /* <DEDUP_REMOVED lines=18> */
.L_x_2536:
[----:B------:R-:W-:Y:S05]  /*6af0*/  BSYNC B1 ;  /* 0x0000000000017941 */ /* 0x000fea0003800000 */
.L_x_2535:
        /* <DEDUP_REMOVED lines=15> */
.L_x_2542:
[----:B------:R-:W-:Y:S05]  /*6bf0*/  BSYNC B2 ;  /* 0x0000000000027941 */ /* 0x000fea0003800000 */
.L_x_2541:
        /* <DEDUP_REMOVED lines=18> */
.L_x_2540:
[----:B------:R-:W-:Y:S05]  /*6d20*/  BSYNC B1 ;  /* 0x0000000000017941 */ /* 0x000fea0003800000 */
.L_x_2539:
        /* <DEDUP_REMOVED lines=15> */
.L_x_2546:
[----:B------:R-:W-:Y:S05]  /*6e20*/  BSYNC B2 ;  /* 0x0000000000027941 */ /* 0x000fea0003800000 */
.L_x_2545:
        /* <DEDUP_REMOVED lines=18> */
.L_x_2544:
[----:B------:R-:W-:Y:S05]  /*6f50*/  BSYNC B1 ;  /* 0x0000000000017941 */ /* 0x000fea0003800000 */
.L_x_2543:
        /* <DEDUP_REMOVED lines=15> */
.L_x_2550:
[----:B------:R-:W-:Y:S05]  /*7050*/  BSYNC B2 ;  /* 0x0000000000027941 */ /* 0x000fea0003800000 */
.L_x_2549:
        /* <DEDUP_REMOVED lines=18> */
.L_x_2548:
[----:B------:R-:W-:Y:S05]  /*7180*/  BSYNC B1 ;  /* 0x0000000000017941 */ /* 0x000fea0003800000 */
.L_x_2547:
        /* <DEDUP_REMOVED lines=15> */
.L_x_2554:
[----:B------:R-:W-:Y:S05]  /*7280*/  BSYNC B2 ;  /* 0x0000000000027941 */ /* 0x000fea0003800000 */
.L_x_2553:
        /* <DEDUP_REMOVED lines=18> */
.L_x_2552:
[----:B------:R-:W-:Y:S05]  /*73b0*/  BSYNC B1 ;  /* 0x0000000000017941 */ /* 0x000fea0003800000 */
.L_x_2551:
        /* <DEDUP_REMOVED lines=15> */
.L_x_2558:
[----:B------:R-:W-:Y:S05]  /*74b0*/  BSYNC B2 ;  /* 0x0000000000027941 */ /* 0x000fea0003800000 */
.L_x_2557:
        /* <DEDUP_REMOVED lines=18> */
.L_x_2556:
[----:B------:R-:W-:Y:S05]  /*75e0*/  BSYNC B1 ;  /* 0x0000000000017941 */ /* 0x000fea0003800000 */
.L_x_2555:
        /* <DEDUP_REMOVED lines=15> */
.L_x_2562:
[----:B------:R-:W-:Y:S05]  /*76e0*/  BSYNC B2 ;  /* 0x0000000000027941 */ /* 0x000fea0003800000 */
.L_x_2561:
        /* <DEDUP_REMOVED lines=18> */
.L_x_2560:
[----:B------:R-:W-:Y:S05]  /*7810*/  BSYNC B1 ;  /* 0x0000000000017941 */ /* 0x000fea0003800000 */
.L_x_2559:
        /* <DEDUP_REMOVED lines=15> */
.L_x_2566:
[----:B------:R-:W-:Y:S05]  /*7910*/  BSYNC B2 ;  /* 0x0000000000027941 */ /* 0x000fea0003800000 */
.L_x_2565:
        /* <DEDUP_REMOVED lines=18> */
.L_x_2564:
[----:B------:R-:W-:Y:S05]  /*7a40*/  BSYNC B1 ;  /* 0x0000000000017941 */ /* 0x000fea0003800000 */
.L_x_2563:
        /* <DEDUP_REMOVED lines=15> */
.L_x_2570:
[----:B------:R-:W-:Y:S05]  /*7b40*/  BSYNC B2 ;  /* 0x0000000000027941 */ /* 0x000fea0003800000 */
.L_x_2569:
[----:B------:R-:W-:Y:S05]  /*7b50*/  @P4 BRA `(.L_x_2568) ;  /* 0x0000011000004947 */ /* 0x000fea0003800000 */
[----:B------:R-:W-:-:S13]  /*7b60*/  ISETP.NE.AND P3, PT, R2, RZ, PT ;  /* 0x000000ff0200720c */ /* 0x000fda0003f65270 */
[----:B01----:R-:W-:Y:S01]  /*7b70*/  @P3 IMAD R242, R16, c[0x0][0x1d8], R252 ;  /* 0x0000760010f23a24 */ /* 0x003fe200078e02fc */
[----:B------:R-:W-:-:S03]  /*7b80*/  @P3 MOV R243, 0x4 ;  /* 0x0000000400f33802 */ /* 0x000fc60000000f00 */
        /* <DEDUP_REMOVED lines=14> */
.L_x_2568:
[----:B------:R-:W-:Y:S05]  /*7c70*/  BSYNC B1 ;  /* 0x0000000000017941 */ /* 0x000fea0003800000 */
.L_x_2567:
        /* <DEDUP_REMOVED lines=15> */
.L_x_2574:
[----:B------:R-:W-:Y:S05]  /*7d70*/  BSYNC B2 ;  /* 0x0000000000027941 */ /* 0x000fea0003800000 */
.L_x_2573:
        /* <DEDUP_REMOVED lines=18> */
.L_x_2572:
[----:B------:R-:W-:Y:S05]  /*7ea0*/  BSYNC B1 ;  /* 0x0000000000017941 */ /* 0x000fea0003800000 */
.L_x_2571:
        /* <DEDUP_REMOVED lines=15> */
.L_x_2578:
[----:B------:R-:W-:Y:S05]  /*7fa0*/  BSYNC B2 ;  /* 0x0000000000027941 */ /* 0x000fea0003800000 */
.L_x_2577:
        /* <DEDUP_REMOVED lines=18> */
.L_x_2576:
[----:B------:R-:W-:Y:S05]  /*80d0*/  BSYNC B1 ;  /* 0x0000000000017941 */ /* 0x000fea0003800000 */
.L_x_2575:
        /* <DEDUP_REMOVED lines=15> */
.L_x_2582:
[----:B------:R-:W-:Y:S05]  /*81d0*/  BSYNC B2 ;  /* 0x0000000000027941 */ /* 0x000fea0003800000 */
.L_x_2581:
        /* <DEDUP_REMOVED lines=18> */
.L_x_2580:
[----:B------:R-:W-:Y:S05]  /*8300*/  BSYNC B1 ;  /* 0x0000000000017941 */ /* 0x000fea0003800000 */
.L_x_2579:
        /* <DEDUP_REMOVED lines=15> */
.L_x_2586:
[----:B------:R-:W-:Y:S05]  /*8400*/  BSYNC B2 ;  /* 0x0000000000027941 */ /* 0x000fea0003800000 */
.L_x_2585:
        /* <DEDUP_REMOVED lines=18> */
.L_x_2584:
[----:B------:R-:W-:Y:S05]  /*8530*/  BSYNC B1 ;  /* 0x0000000000017941 */ /* 0x000fea0003800000 */
.L_x_2583:
        /* <DEDUP_REMOVED lines=15> */
.L_x_2590:
[----:B------:R-:W-:Y:S05]  /*8630*/  BSYNC B2 ;  /* 0x0000000000027941 */ /* 0x000fea0003800000 */
.L_x_2589:
        /* <DEDUP_REMOVED lines=18> */
.L_x_2588:
[----:B------:R-:W-:Y:S05]  /*8760*/  BSYNC B1 ;  /* 0x0000000000017941 */ /* 0x000fea0003800000 */
.L_x_2587:
        /* <DEDUP_REMOVED lines=15> */
.L_x_2594:
[----:B------:R-:W-:Y:S05]  /*8860*/  BSYNC B2 ;  /* 0x0000000000027941 */ /* 0x000fea0003800000 */
.L_x_2593:
        /* <DEDUP_REMOVED lines=18> */
.L_x_2592:
[----:B------:R-:W-:Y:S05]  /*8990*/  BSYNC B1 ;  /* 0x0000000000017941 */ /* 0x000fea0003800000 */
.L_x_2591:
        /* <DEDUP_REMOVED lines=15> */
.L_x_2598:
[----:B------:R-:W-:Y:S05]  /*8a90*/  BSYNC B2 ;  /* 0x0000000000027941 */ /* 0x000fea0003800000 */
.L_x_2597:
        /* <DEDUP_REMOVED lines=18> */
.L_x_2596:
[----:B------:R-:W-:Y:S05]  /*8bc0*/  BSYNC B1 ;  /* 0x0000000000017941 */ /* 0x000fea0003800000 */
.L_x_2595:
        /* <DEDUP_REMOVED lines=15> */
.L_x_2602:
[----:B------:R-:W-:Y:S05]  /*8cc0*/  BSYNC B2 ;  /* 0x0000000000027941 */ /* 0x000fea0003800000 */
.L_x_2601:
        /* <DEDUP_REMOVED lines=18> */
.L_x_2600:
[----:B------:R-:W-:Y:S05]  /*8df0*/  BSYNC B1 ;  /* 0x0000000000017941 */ /* 0x000fea0003800000 */
.L_x_2599:
        /* <DEDUP_REMOVED lines=15> */
.L_x_2606:
[----:B------:R-:W-:Y:S05]  /*8ef0*/  BSYNC B2 ;  /* 0x0000000000027941 */ /* 0x000fea0003800000 */
.L_x_2605:
        /* <DEDUP_REMOVED lines=18> */
.L_x_2604:
[----:B------:R-:W-:Y:S05]  /*9020*/  BSYNC B1 ;  /* 0x0000000000017941 */ /* 0x000fea0003800000 */
.L_x_2603:
        /* <DEDUP_REMOVED lines=15> */
.L_x_2610:
[----:B------:R-:W-:Y:S05]  /*9120*/  BSYNC B2 ;  /* 0x0000000000027941 */ /* 0x000fea0003800000 */
.L_x_2609:
        /* <DEDUP_REMOVED lines=18> */
.L_x_2608:
[----:B------:R-:W-:Y:S05]  /*9250*/  BSYNC B1 ;  /* 0x0000000000017941 */ /* 0x000fea0003800000 */
.L_x_2607:
        /* <DEDUP_REMOVED lines=15> */
.L_x_2614:
[----:B------:R-:W-:Y:S05]  /*9350*/  BSYNC B2 ;  /* 0x0000000000027941 */ /* 0x000fea0003800000 */
.L_x_2613:
        /* <DEDUP_REMOVED lines=18> */
.L_x_2612:
[----:B------:R-:W-:Y:S05]  /*9480*/  BSYNC B1 ;  /* 0x0000000000017941 */ /* 0x000fea0003800000 */
.L_x_2611:
        /* <DEDUP_REMOVED lines=15> */
.L_x_2618:
[----:B------:R-:W-:Y:S05]  /*9580*/  BSYNC B2 ;  /* 0x0000000000027941 */ /* 0x000fea0003800000 */
.L_x_2617:
        /* <DEDUP_REMOVED lines=18> */
.L_x_2616:
[----:B------:R-:W-:Y:S05]  /*96b0*/  BSYNC B1 ;  /* 0x0000000000017941 */ /* 0x000fea0003800000 */
.L_x_2615:
        /* <DEDUP_REMOVED lines=15> */
.L_x_2622:
[----:B------:R-:W-:Y:S05]  /*97b0*/  BSYNC B2 ;  /* 0x0000000000027941 */ /* 0x000fea0003800000 */
.L_x_2621:
        /* <DEDUP_REMOVED lines=18> */
.L_x_2620:
[----:B------:R-:W-:Y:S05]  /*98e0*/  BSYNC B1 ;  /* 0x0000000000017941 */ /* 0x000fea0003800000 */
.L_x_2619:
        /* <DEDUP_REMOVED lines=15> */
.L_x_2626:
[----:B------:R-:W-:Y:S05]  /*99e0*/  BSYNC B2 ;  /* 0x0000000000027941 */ /* 0x000fea0003800000 */
.L_x_2625:
        /* <DEDUP_REMOVED lines=18> */
.L_x_2624:
[----:B------:R-:W-:Y:S05]  /*9b10*/  BSYNC B1 ;  /* 0x0000000000017941 */ /* 0x000fea0003800000 */
.L_x_2623:
        /* <DEDUP_REMOVED lines=15> */
.L_x_2630:
[----:B------:R-:W-:Y:S05]  /*9c10*/  BSYNC B2 ;  /* 0x0000000000027941 */ /* 0x000fea0003800000 */
.L_x_2629:
        /* <DEDUP_REMOVED lines=18> */
.L_x_2628:
[----:B------:R-:W-:Y:S05]  /*9d40*/  BSYNC B1 ;  /* 0x0000000000017941 */ /* 0x000fea0003800000 */
.L_x_2627:
        /* <DEDUP_REMOVED lines=15> */
.L_x_2634:
[----:B------:R-:W-:Y:S05]  /*9e40*/  BSYNC B2 ;  /* 0x0000000000027941 */ /* 0x000fea0003800000 */
.L_x_2633:
        /* <DEDUP_REMOVED lines=18> */
.L_x_2632:
[----:B------:R-:W-:Y:S05]  /*9f70*/  BSYNC B1 ;  /* 0x0000000000017941 */ /* 0x000fea0003800000 */
.L_x_2631:
        /* <DEDUP_REMOVED lines=15> */
.L_x_2638:
[----:B------:R-:W-:Y:S05]  /*a070*/  BSYNC B2 ;  /* 0x0000000000027941 */ /* 0x000fea0003800000 */
.L_x_2637:
        /* <DEDUP_REMOVED lines=18> */
.L_x_2636:
[----:B------:R-:W-:Y:S05]  /*a1a0*/  BSYNC B1 ;  /* 0x0000000000017941 */ /* 0x000fea0003800000 */
.L_x_2635:
        /* <DEDUP_REMOVED lines=15> */
.L_x_2642:
[----:B------:R-:W-:Y:S05]  /*a2a0*/  BSYNC B2 ;  /* 0x0000000000027941 */ /* 0x000fea0003800000 */
.L_x_2641:
        /* <DEDUP_REMOVED lines=18> */
.L_x_2640:
[----:B------:R-:W-:Y:S05]  /*a3d0*/  BSYNC B1 ;  /* 0x0000000000017941 */ /* 0x000fea0003800000 */
.L_x_2639:
        /* <DEDUP_REMOVED lines=15> */
.L_x_2646:
[----:B------:R-:W-:Y:S05]  /*a4d0*/  BSYNC B2 ;  /* 0x0000000000027941 */ /* 0x000fea0003800000 */
.L_x_2645:
        /* <DEDUP_REMOVED lines=18> */
.L_x_2644:
[----:B------:R-:W-:Y:S05]  /*a600*/  BSYNC B1 ;  /* 0x0000000000017941 */ /* 0x000fea0003800000 */
.L_x_2643:
        /* <DEDUP_REMOVED lines=15> */
.L_x_2650:
[----:B------:R-:W-:Y:S05]  /*a700*/  BSYNC B2 ;  /* 0x0000000000027941 */ /* 0x000fea0003800000 */
.L_x_2649:
        /* <DEDUP_REMOVED lines=18> */
.L_x_2648:
[----:B------:R-:W-:Y:S05]  /*a830*/  BSYNC B1 ;  /* 0x0000000000017941 */ /* 0x000fea0003800000 */
.L_x_2647:
        /* <DEDUP_REMOVED lines=15> */
.L_x_2654:
[----:B------:R-:W-:Y:S05]  /*a930*/  BSYNC B2 ;  /* 0x0000000000027941 */ /* 0x000fea0003800000 */
.L_x_2653:
        /* <DEDUP_REMOVED lines=18> */
.L_x_2652:
[----:B------:R-:W-:Y:S05]  /*aa60*/  BSYNC B1 ;  /* 0x0000000000017941 */ /* 0x000fea0003800000 */
.L_x_2651:
        /* <DEDUP_REMOVED lines=15> */
.L_x_2658:
[----:B------:R-:W-:Y:S05]  /*ab60*/  BSYNC B2 ;  /* 0x0000000000027941 */ /* 0x000fea0003800000 */
.L_x_2657:
        /* <DEDUP_REMOVED lines=18> */
.L_x_2656:
[----:B------:R-:W-:Y:S05]  /*ac90*/  BSYNC B1 ;  /* 0x0000000000017941 */ /* 0x000fea0003800000 */
.L_x_2655:
        /* <DEDUP_REMOVED lines=15> */
.L_x_2662:
[----:B------:R-:W-:Y:S05]  /*ad90*/  BSYNC B2 ;  /* 0x0000000000027941 */ /* 0x000fea0003800000 */
.L_x_2661:
        /* <DEDUP_REMOVED lines=18> */
.L_x_2660:
[----:B------:R-:W-:Y:S05]  /*aec0*/  BSYNC B1 ;  /* 0x0000000000017941 */ /* 0x000fea0003800000 */
.L_x_2659:
        /* <DEDUP_REMOVED lines=15> */
.L_x_2666:
[----:B------:R-:W-:Y:S05]  /*afc0*/  BSYNC B2 ;  /* 0x0000000000027941 */ /* 0x000fea0003800000 */
.L_x_2665:
        /* <DEDUP_REMOVED lines=18> */
.L_x_2664:
[----:B------:R-:W-:Y:S05]  /*b0f0*/  BSYNC B1 ;  /* 0x0000000000017941 */ /* 0x000fea0003800000 */
.L_x_2663:
        /* <DEDUP_REMOVED lines=15> */
.L_x_2670:
[----:B------:R-:W-:Y:S05]  /*b1f0*/  BSYNC B2 ;  /* 0x0000000000027941 */ /* 0x000fea0003800000 */
.L_x_2669:
        /* <DEDUP_REMOVED lines=18> */
.L_x_2668:
[----:B------:R-:W-:Y:S05]  /*b320*/  BSYNC B1 ;  /* 0x0000000000017941 */ /* 0x000fea0003800000 */
.L_x_2667:
        /* <DEDUP_REMOVED lines=15> */
.L_x_2674:
[----:B------:R-:W-:Y:S05]  /*b420*/  BSYNC B2 ;  /* 0x0000000000027941 */ /* 0x000fea0003800000 */
.L_x_2673:
        /* <DEDUP_REMOVED lines=18> */
.L_x_2672:
[----:B------:R-:W-:Y:S05]  /*b550*/  BSYNC B1 ;  /* 0x0000000000017941 */ /* 0x000fea0003800000 */
.L_x_2671:
        /* <DEDUP_REMOVED lines=15> */
.L_x_2678:
[----:B------:R-:W-:Y:S05]  /*b650*/  BSYNC B2 ;  /* 0x0000000000027941 */ /* 0x000fea0003800000 */
.L_x_2677:
        /* <DEDUP_REMOVED lines=18> */
.L_x_2676:
[----:B------:R-:W-:Y:S05]  /*b780*/  BSYNC B1 ;  /* 0x0000000000017941 */ /* 0x000fea0003800000 */
.L_x_2675:
        /* <DEDUP_REMOVED lines=15> */
.L_x_2682:
[----:B------:R-:W-:Y:S05]  /*b880*/  BSYNC B2 ;  /* 0x0000000000027941 */ /* 0x000fea0003800000 */
.L_x_2681:
        /* <DEDUP_REMOVED lines=18> */
.L_x_2680:
[----:B------:R-:W-:Y:S05]  /*b9b0*/  BSYNC B1 ;  /* 0x0000000000017941 */ /* 0x000fea0003800000 */
.L_x_2679:
        /* <DEDUP_REMOVED lines=15> */
.L_x_2686:
[----:B------:R-:W-:Y:S05]  /*bab0*/  BSYNC B2 ;  /* 0x0000000000027941 */ /* 0x000fea0003800000 */
.L_x_2685:
        /* <DEDUP_REMOVED lines=18> */
.L_x_2684:
[----:B------:R-:W-:Y:S05]  /*bbe0*/  BSYNC B1 ;  /* 0x0000000000017941 */ /* 0x000fea0003800000 */
.L_x_2683:
[----:B------:R-:W-:Y:S01]  /*bbf0*/  MOV R9, c[0x0][0x1d4] ;  /* 0x0000750000097a02 */ /* 0x000fe20000000f00 */
[----:B------:R-:W-:Y:S04]  /*bc00*/  BSSY B1, `(.L_x_2687) ;  /* 0x0000021000017945 */ /* 0x000fe80003800000 */
[----:B------:R-:W-:Y:S01]  /*bc10*/  IMAD R7, R9, 0x3f, R7 ;  /* 0x0000003f09077824 */ /* 0x000fe200078e0207 */
[----:B------:R-:W-:Y:S05]  /*bc20*/  @P1 BRA `(.L_x_2688) ;  /* 0x000001e000001947 */ /* 0x000fea0003800000 */
        /* <DEDUP_REMOVED lines=11> */
.L_x_2690:
[----:B------:R-:W-:Y:S05]  /*bce0*/  BSYNC B2 ;  /* 0x0000000000027941 */ /* 0x000fea0003800000 */
.L_x_2689:
        /* <DEDUP_REMOVED lines=9> */
[----:B01----:R-:W-:Y:S01]  /*bd80*/  SHF.R.S32.HI R242, RZ, 0x1f, R3 ;  /* 0x0000001ffff27819 */ /* 0x003fe20000011403 */
[----:B------:R-:W-:Y:S02]  /*bd90*/  FADD.FTZ R241, R115, R241 ;  /* 0x000000f173f17221 */ /* 0x000fe40000010000 */
[----:B---3--:R-:W-:Y:S02]  /*bda0*/  @P3 FMUL.FTZ R240, R240, R8 ;  /* 0x00000008f0f03220 */ /* 0x008fe40000410000 */
[----:B------:R-:W-:Y:S01]  /*bdb0*/  @P3 FMUL.FTZ R241, R241, R9 ;  /* 0x00000009f1f13220 */ /* 0x000fe20000410000 */
[----:B------:R-:W-:-:S04]  /*bdc0*/  @!P2 IADD3 R9, P3, R3, R7, RZ ;  /* 0x000000070309a210 */ /* 0x000fc80007f7e0ff */
[----:B------:R-:W-:Y:S02]  /*bdd0*/  @!P2 LEA.HI.X.SX32 R7, R7, R242, 0x1, P3 ;  /* 0x000000f20707a211 */ /* 0x000fe400018f0eff */
[----:B------:R-:W-:-:S04]  /*bde0*/  @!P2 LEA R8, P3, R9, c[0x0][0x198], 0x2 ;  /* 0x000066000908aa11 */ /* 0x000fc800078610ff */
[----:B------:R-:W-:-:S05]  /*bdf0*/  @!P2 LEA.HI.X R9, R9, c[0x0][0x19c], R7, 0x2, P3 ;  /* 0x000067000909aa11 */ /* 0x000fca00018f1407 */
[----:B------:R0:W-:Y:S04]  /*be00*/  @!P2 STG.E.64 [R8.64], R240 ;  /* 0x000000f00800a986 */ /* 0x0001e8000c101b24 */
.L_x_2688:
[----:B------:R-:W-:Y:S05]  /*be10*/  BSYNC B1 ;  /* 0x0000000000017941 */ /* 0x000fea0003800000 */
.L_x_2687:
[----:B0-----:R-:W3:Y:S04]  /*be20*/  LDL R8, [R1+0x238] ;  /* 0x0002380001087983 */ /* 0x001ee80000100800 */
[----:B------:R-:W4:Y:S04]  /*be30*/  LDL R7, [R1+0x23c] ;  /* 0x00023c0001077983 */ /* 0x000f280000100800 */
[----:B--2---:R-:W2:Y:S04]  /*be40*/  LDL R252, [R1+0x1f8] ;  /* 0x0001f80001fc7983 */ /* 0x004ea80000100800 */
[----:B-1----:R-:W2:Y:S04]  /*be50*/  LDL R243, [R1+0x1fc] ;  /* 0x0001fc0001f37983 */ /* 0x002ea80000100800 */
[----:B------:R-:W2:Y:S04]  /*be60*/  LDL R242, [R1+0x1f0] ;  /* 0x0001f00001f27983 */ /* 0x000ea80000100800 */
[----:B------:R-:W2:Y:S04]  /*be70*/  LDL R9, [R1+0x1f4] ;  /* 0x0001f40001097983 */ /* 0x000ea80000100800 */
        /* <DEDUP_REMOVED lines=44> */
[----:B------:R-:W2:Y:S01]  /*c140*/  LDL R2, [R1+0x1a8] ;  /* 0x0001a80001027983 */ /* 0x000ea20000100800 */
[----:B---3-5:R-:W-:-:S03]  /*c150*/  FMUL.FTZ R8, R8, R116 ;  /* 0x0000007408087220 */ /* 0x028fc60000410000 */
[----:B------:R-:W3:Y:S01]  /*c160*/  LDL R0, [R1+0x1ac] ;  /* 0x0001ac0001007983 */ /* 0x000ee20000100800 */
[----:B----4-:R-:W-:-:S03]  /*c170*/  FMUL.FTZ R7, R7, R117 ;  /* 0x0000007507077220 */ /* 0x010fc60000410000 */
[----:B------:R-:W4:Y:S04]  /*c180*/  LDL R15, [R1+0x194] ;  /* 0x00019400010f7983 */ /* 0x000f280000100800 */
[----:B------:R-:W3:Y:S04]  /*c190*/  LDL R14, [R1+0x188] ;  /* 0x00018800010e7983 */ /* 0x000ee80000100800 */
[----:B------:R-:W3:Y:S04]  /*c1a0*/  LDL R13, [R1+0x18c] ;  /* 0x00018c00010d7983 */ /* 0x000ee80000100800 */
[----:B------:R-:W3:Y:S04]  /*c1b0*/  LDL R12, [R1+0x180] ;  /* 0x00018000010c7983 */ /* 0x000ee80000100800 */
[----:B------:R-:W3:Y:S04]  /*c1c0*/  LDL R6, [R1+0x178] ;  /* 0x0001780001067983 */ /* 0x000ee80000100800 */
[----:B------:R-:W3:Y:S01]  /*c1d0*/  LDL R5, [R1+0x17c] ;  /* 0x00017c0001057983 */ /* 0x000ee20000100800 */
        /* <DEDUP_REMOVED lines=52> */
[----:B------:R-:W-:Y:S02]  /*c520*/  FFMA.FTZ R8, R242, R142, R8 ;  /* 0x0000008ef2087223 */ /* 0x000fe40000010008 */
[----:B------:R-:W-:Y:S01]  /*c530*/  FFMA.FTZ R7, R29, R143, R7 ;  /* 0x0000008f1d077223 */ /* 0x000fe20000010007 */
[----:B------:R-:W4:Y:S01]  /*c540*/  LDL R242, [R1+0x140] ;  /* 0x0001400001f27983 */ /* 0x000f220000100800 */
        /* <DEDUP_REMOVED lines=17> */
[----:B------:R-:W3:Y:S01]  /*c660*/  LDL R0, [R1+0x16c] ;  /* 0x00016c0001007983 */ /* 0x000ee20000100800 */
        /* <DEDUP_REMOVED lines=171> */
[----:B------:R-:W-:-:S03]  /*d120*/  FFMA.FTZ R7, R9, R239, R7 ;  /* 0x000000ef09077223 */ /* 0x000fc60000010007 */
[----:B------:R-:W1:Y:S01]  /*d130*/  S2R R9, SR_TID.X ;  /* 0x0000000000097919 */ /* 0x000e620000002100 */
[----:B------:R-:W-:-:S03]  /*d140*/  FFMA.FTZ R8, R252, R238, R8 ;  /* 0x000000eefc087223 */ /* 0x000fc60000010008 */
[----:B------:R-:W2:Y:S01]  /*d150*/  S2R R252, SR_CTAID.X ;  /* 0x0000000000fc7919 */ /* 0x000ea20000002500 */
[----:B------:R-:W-:Y:S02]  /*d160*/  FFMA.FTZ R8, R243, R240, R8 ;  /* 0x000000f0f3087223 */ /* 0x000fe40000010008 */
[----:B------:R-:W-:Y:S01]  /*d170*/  FFMA.FTZ R7, R242, R241, R7 ;  /* 0x000000f1f2077223 */ /* 0x000fe20000010007 */
[----:B-1----:R-:W-:-:S03]  /*d180*/  LOP3.LUT R243, R9, 0x1, RZ, 0xc0, !PT ;  /* 0x0000000109f37812 */ /* 0x002fc600078ec0ff */
[----:B------:R-:W-:Y:S01]  /*d190*/  FADD.FTZ R7, R8, R7 ;  /* 0x0000000708077221 */ /* 0x000fe20000010000 */
[----:B------:R-:W-:Y:S05]  /*d1a0*/  BRA.DIV ~URZ, `(.L_x_2691) ;  /* 0x00002eb27f007947 */ /* 0x000fea000b800000 */
[----:B0-----:R0:W1:Y:S02]  /*d1b0*/  SHFL.BFLY PT, R242, R7, 0x1, 0x1f ;  /* 0x0c201f0007f27f89 */ /* 0x00106400000e0000 */
.L_x_2753:
[----:B------:R-:W-:Y:S01]  /*d1c0*/  ISETP.EQ.U32.OR P1, PT, R243, 0x1, P1 ;  /* 0x00000001f300780c */ /* 0x000fe20000f22470 */
[----:B------:R-:W-:Y:S01]  /*d1d0*/  BSSY B1, `(.L_x_2692) ;  /* 0x0000020000017945 */ /* 0x000fe20003800000 */
[----:B01----:R-:W-:-:S11]  /*d1e0*/  FADD.FTZ R7, R7, R242 ;  /* 0x000000f207077221 */ /* 0x003fd60000010000 */
[----:B------:R-:W-:Y:S05]  /*d1f0*/  @P1 BRA `(.L_x_2693) ;  /* 0x000001d000001947 */ /* 0x000fea0003800000 */
[----:B------:R-:W-:Y:S01]  /*d200*/  ISETP.NE.U32.AND P1, PT, RZ, c[0x0][0x218], PT ;  /* 0x00008600ff007a0c */ /* 0x000fe20003f25070 */
[----:B------:R-:W3:Y:S01]  /*d210*/  LDL R243, [R1+0x248] ;  /* 0x0002480001f37983 */ /* 0x000ee20000100800 */
[----:B------:R-:W-:Y:S02]  /*d220*/  IMAD.MOV.U32 R8, RZ, RZ, c[0x0][0x220] ;  /* 0x00008800ff087624 */ /* 0x000fe400078e00ff */
[----:B------:R-:W-:-:S13]  /*d230*/  ISETP.NE.AND.EX P2, PT, RZ, c[0x0][0x21c], PT, P1 ;  /* 0x00008700ff007a0c */ /* 0x000fda0003f45310 */
[----:B--2---:R-:W-:Y:S02]  /*d240*/  @P2 IMAD R8, R252, R8, UR38 ;  /* 0x00000026fc082e24 */ /* 0x004fe4000f8e0208 */
[----:B------:R-:W-:-:S03]  /*d250*/  @P2 IMAD.MOV.U32 R9, RZ, RZ, 0x4 ;  /* 0x00000004ff092424 */ /* 0x000fc600078e00ff */
[----:B------:R-:W-:-:S05]  /*d260*/  @P2 IADD3 R8, R8, -0x1, RZ ;  /* 0xffffffff08082810 */ /* 0x000fca0007ffe0ff */
[----:B-----5:R-:W-:-:S04]  /*d270*/  @P2 IMAD R8, R8, c[0x0][0x220], R5 ;  /* 0x0000880008082a24 */ /* 0x020fc800078e0205 */
[----:B------:R-:W-:-:S06]  /*d280*/  @P2 IMAD.WIDE R8, R8, R9, c[0x0][0x218] ;  /* 0x0000860008082625 */ /* 0x000fcc00078e0209 */
[----:B------:R-:W2:Y:S01]  /*d290*/  @P2 LDG.E R8, [R8.64] ;  /* 0x0000002408082981 */ /* 0x000ea2000c1e1900 */
[----:B------:R-:W-:Y:S01]  /*d2a0*/  ISETP.NE.U32.AND P1, PT, RZ, c[0x0][0x228], PT ;  /* 0x00008a00ff007a0c */ /* 0x000fe20003f25070 */
[----:B------:R-:W-:Y:S01]  /*d2b0*/  FMUL.FTZ R7, R7, c[0x0][0x1f0] ;  /* 0x00007c0007077a20 */ /* 0x000fe20000410000 */
[----:B------:R-:W-:Y:S02]  /*d2c0*/  MOV R242, c[0x0][0x1e8] ;  /* 0x00007a0000f27a02 */ /* 0x000fe40000000f00 */
[----:B------:R-:W-:Y:S02]  /*d2d0*/  ISETP.NE.AND.EX P1, PT, RZ, c[0x0][0x22c], PT, P1 ;  /* 0x00008b00ff007a0c */ /* 0x000fe40003f25310 */
[----:B------:R-:W-:Y:S01]  /*d2e0*/  IADD3 R242, R242, c[0x0][0x210], RZ ;  /* 0x00008400f2f27a10 */ /* 0x000fe20007ffe0ff */
[----:B--2---:R-:W-:-:S10]  /*d2f0*/  @P2 FADD.FTZ R7, R7, R8 ;  /* 0x0000000807072221 */ /* 0x004fd40000010000 */
[----:B------:R-:W-:Y:S01]  /*d300*/  @P1 ISETP.GE.AND P2, PT, R5, R242, PT ;  /* 0x000000f20500120c */ /* 0x000fe20003f46270 */
[----:B------:R-:W-:-:S03]  /*d310*/  IMAD.U32 R242, RZ, RZ, UR38 ;  /* 0x00000026fff27e24 */ /* 0x000fc6000f8e00ff */
[----:B---3--:R-:W-:Y:S02]  /*d320*/  @P1 SEL R8, R243, RZ, !P2 ;  /* 0x000000fff3081207 */ /* 0x008fe40005000000 */
[----:B------:R-:W-:-:S05]  /*d330*/  @P1 IADD3 R242, R5, 0x1, -R242 ;  /* 0x0000000105f21810 */ /* 0x000fca0007ffe8f2 */
[----:B------:R-:W-:Y:S02]  /*d340*/  @P1 IMAD.IADD R242, R8, 0x1, R242 ;  /* 0x0000000108f21824 */ /* 0x000fe400078e02f2 */
        /* <DEDUP_REMOVED lines=8> */
.L_x_2693:
[----:B------:R-:W-:Y:S05]  /*d3d0*/  BSYNC B1 ;  /* 0x0000000000017941 */ /* 0x000fea0003800000 */
.L_x_2692:
[----:B-----5:R-:W-:-:S04]  /*d3e0*/  IADD3 R5, R5, 0x40, RZ ;  /* 0x0000004005057810 */ /* 0x020fc80007ffe0ff */
[----:B------:R-:W-:-:S13]  /*d3f0*/  ISETP.GE.AND P0, PT, R5, UR5, PT ;  /* 0x0000000505007c0c */ /* 0x000fda000bf06270 */
[----:B0-2---:R-:W-:Y:S01]  /*d400*/  @P0 CALL.REL.NOINC `(.L_x_2434) ;  /* 0x0000001000000944 */ /* 0x005fe20003c00000 */
[----:B------:R-:W-:Y:S05]  /*d410*/  BRA `(.L_x_2694) ;  /* 0xffff595000007947 */ /* 0x000fea000383ffff */
.L_x_2434:
[----:B------:R-:W-:Y:S05]  /*d420*/  BSYNC B0 ;  /* 0x0000000000007941 */ /* 0x000fea0003800000 */
.L_x_2433:
[----:B------:R-:W-:Y:S05]  /*d430*/  BRA.DIV ~URZ, `(.L_x_2695) ;  /* 0x00002c727f007947 */ /* 0x000fea000b800000 */
[----:B------:R1:W3:Y:S02]  /*d440*/  SHFL.BFLY PT, R242, R17, 0x10, 0x1f ;  /* 0x0e001f0011f27f89 */ /* 0x0002e400000e0000 */
.L_x_2754:
[----:B-1-3--:R-:W-:Y:S01]  /*d450*/  FMNMX.FTZ R17, R242, R17, !PT ;  /* 0x00000011f2117209 */ /* 0x00afe20007810000 */
[----:B------:R-:W-:Y:S05]  /*d460*/  BRA.DIV ~URZ, `(.L_x_2696) ;  /* 0x00002ca27f007947 */ /* 0x000fea000b800000 */
[----:B------:R-:W1:Y:S02]  /*d470*/  SHFL.BFLY PT, R0, R17, 0x8, 0x1f ;  /* 0x0d001f0011007f89 */ /* 0x000e6400000e0000 */
[----:B-1----:R-:W-:-:S05]  /*d480*/  FMNMX.FTZ R0, R17, R0, !PT ;  /* 0x0000000011007209 */ /* 0x002fca0007810000 */
[----:B------:R-:W1:Y:S02]  /*d490*/  SHFL.BFLY PT, R3, R0, 0x4, 0x1f ;  /* 0x0c801f0000037f89 */ /* 0x000e6400000e0000 */
[----:B01----:R-:W-:-:S05]  /*d4a0*/  FMNMX.FTZ R7, R0, R3, !PT ;  /* 0x0000000300077209 */ /* 0x003fca0007810000 */
[----:B------:R0:W1:Y:S02]  /*d4b0*/  SHFL.BFLY PT, R242, R7, 0x2, 0x1f ;  /* 0x0c401f0007f27f89 */ /* 0x00006400000e0000 */
.L_x_2755:
[----:B------:R-:W3:Y:S01]  /*d4c0*/  S2R R8, SR_TID.X ;  /* 0x0000000000087919 */ /* 0x000ee20000002100 */
[----:B-1----:R-:W-:Y:S01]  /*d4d0*/  FMNMX.FTZ R242, R242, R7, !PT ;  /* 0x00000007f2f27209 */ /* 0x002fe20007810000 */
[----:B------:R-:W-:Y:S01]  /*d4e0*/  WARPSYNC 0xffffffff ;  /* 0xffffffff00007948 */ /* 0x000fe20003800000 */
[----:B---3--:R-:W-:-:S04]  /*d4f0*/  SHF.R.S32.HI R0, RZ, 0x1f, R8 ;  /* 0x0000001fff007819 */ /* 0x008fc80000011408 */
[----:B------:R-:W-:-:S04]  /*d500*/  LEA.HI R3, R0, R8, RZ, 0x5 ;  /* 0x0000000800037211 */ /* 0x000fc800078f28ff */
[----:B------:R-:W-:-:S05]  /*d510*/  LOP3.LUT R4, R3, 0xffffffe0, RZ, 0xc0, !PT ;  /* 0xffffffe003047812 */ /* 0x000fca00078ec0ff */
[----:B------:R-:W-:-:S05]  /*d520*/  IMAD.IADD R4, R8, 0x1, -R4 ;  /* 0x0000000108047824 */ /* 0x000fca00078e0a04 */
[----:B------:R-:W-:-:S13]  /*d530*/  ISETP.NE.AND P0, PT, R4, RZ, PT ;  /* 0x000000ff0400720c */ /* 0x000fda0003f05270 */
[----:B------:R-:W-:-:S05]  /*d540*/  @!P0 SHF.R.S32.HI R3, RZ, 0x5, R3 ;  /* 0x00000005ff038819 */ /* 0x000fca0000011403 */
[----:B------:R1:W-:Y:S02]  /*d550*/  @!P0 STS [R3.X4], R242 ;  /* 0x000000f203008388 */ /* 0x0003e40000004800 */
[----:B------:R-:W-:Y:S01]  /*d560*/  BAR.SYNC.DEFER_BLOCKING 0x0 ;  /* 0x0000000000007b1d */ /* 0x000fe20000010000 */
[----:B------:R-:W-:Y:S01]  /*d570*/  ISETP.GT.AND P0, PT, R4, 0x3, PT ;  /* 0x000000030400780c */ /* 0x000fe20003f04270 */
[----:B0-----:R-:W-:Y:S01]  /*d580*/  IMAD.MOV.U32 R7, RZ, RZ, RZ ;  /* 0x000000ffff077224 */ /* 0x001fe200078e00ff */
[----:B-1----:R-:W-:Y:S02]  /*d590*/  MOV R3, 0xff7fffff ;  /* 0xff7fffff00037802 */ /* 0x002fe40000000f00 */
[----:B------:R-:W-:Y:S01]  /*d5a0*/  IADD3 R9, R8, UR6, RZ ;  /* 0x0000000608097c10 */ /* 0x000fe2000fffe0ff */
[----:B------:R-:W-:Y:S03]  /*d5b0*/  BSSY B0, `(.L_x_2697) ;  /* 0x000007d000007945 */ /* 0x000fe60003800000 */
[----:B------:R-:W-:-:S05]  /*d5c0*/  ISETP.GE.AND P1, PT, R9, UR38, PT ;  /* 0x0000002609007c0c */ /* 0x000fca000bf26270 */
[----:B------:R-:W0:Y:S04]  /*d5d0*/  @!P0 LDS R3, [R4.X4] ;  /* 0x0000000004038984 */ /* 0x000e280000004800 */
[----:B0-----:R-:W0:Y:S02]  /*d5e0*/  SHFL.BFLY PT, R6, R3, 0x2, 0x1f ;  /* 0x0c401f0003067f89 */ /* 0x001e2400000e0000 */
[----:B0-----:R-:W-:-:S05]  /*d5f0*/  FMNMX.FTZ R6, R6, R3, !PT ;  /* 0x0000000306067209 */ /* 0x001fca0007810000 */
[----:B------:R-:W0:Y:S02]  /*d600*/  SHFL.BFLY PT, R5, R6, 0x1, 0x1f ;  /* 0x0c201f0006057f89 */ /* 0x000e2400000e0000 */
[----:B0-----:R-:W-:-:S05]  /*d610*/  FMNMX.FTZ R5, R6, R5, !PT ;  /* 0x0000000506057209 */ /* 0x001fca0007810000 */
[----:B------:R0:W1:Y:S01]  /*d620*/  SHFL.IDX PT, R13, R5, RZ, 0x1f ;  /* 0x00001fff050d7589 */ /* 0x00006200000e0000 */
[----:B------:R-:W-:Y:S05]  /*d630*/  @P1 BRA `(.L_x_2698) ;  /* 0x0000074000001947 */ /* 0x000fea0003800000 */
[----:B------:R-:W-:Y:S01]  /*d640*/  LOP3.LUT R3, RZ, UR6, RZ, 0x33, !PT ;  /* 0x00000006ff037c12 */ /* 0x000fe2000f8e33ff */
[----:B------:R-:W-:Y:S01]  /*d650*/  BSSY B1, `(.L_x_2699) ;  /* 0x0000029000017945 */ /* 0x000fe20003800000 */
[----:B------:R-:W-:Y:S02]  /*d660*/  IMAD.MOV.U32 R7, RZ, RZ, RZ ;  /* 0x000000ffff077224 */ /* 0x000fe400078e00ff */
[----:B------:R-:W-:Y:S01]  /*d670*/  IADD3 R3, -R8, UR38, R3 ;  /* 0x0000002608037c10 */ /* 0x000fe2000fffe103 */
[----:B------:R-:W-:-:S03]  /*d680*/  IMAD.MOV.U32 R8, RZ, RZ, R9 ;  /* 0x000000ffff087224 */ /* 0x000fc600078e0009 */
[----:B------:R-:W-:-:S04]  /*d690*/  LEA.HI R4, R3, 0x1, RZ, 0x19 ;  /* 0x0000000103047811 */ /* 0x000fc800078fc8ff */
[----:B------:R-:W-:-:S13]  /*d6a0*/  LOP3.LUT P0, R4, R4, 0x3, RZ, 0xc0, !PT ;  /* 0x0000000304047812 */ /* 0x000fda000780c0ff */
[----:B------:R-:W-:Y:S05]  /*d6b0*/  @!P0 BRA `(.L_x_2700) ;  /* 0x0000022000008947 */ /* 0x000fea0003800000 */
[----:B------:R-:W3:Y:S04]  /*d6c0*/  LDL R10, [R1+0x24c] ;  /* 0x00024c00010a7983 */ /* 0x000ee80000100800 */
[----:B------:R-:W4:Y:S01]  /*d6d0*/  S2R R11, SR_CTAID.Y ;  /* 0x00000000000b7919 */ /* 0x000f220000002600 */
[----:B0-----:R-:W-:Y:S02]  /*d6e0*/  SHF.R.S32.HI R5, RZ, 0x1f, R9 ;  /* 0x0000001fff057819 */ /* 0x001fe40000011409 */
[----:B------:R-:W-:Y:S01]  /*d6f0*/  ISETP.NE.U32.AND P0, PT, RZ, c[0x0][0x200], PT ;  /* 0x00008000ff007a0c */ /* 0x000fe20003f05070 */
[----:B------:R-:W-:Y:S01]  /*d700*/  HFMA2.MMA R7, -RZ, RZ, 0, 0 ;  /* 0x00000000ff077435 */ /* 0x000fe200000001ff */
[----:B------:R-:W-:Y:S02]  /*d710*/  IMAD.MOV.U32 R6, RZ, RZ, R4 ;  /* 0x000000ffff067224 */ /* 0x000fe400078e0004 */
[----:B------:R-:W-:Y:S01]  /*d720*/  ISETP.NE.AND.EX P0, PT, RZ, c[0x0][0x204], PT, P0 ;  /* 0x00008100ff007a0c */ /* 0x000fe20003f05300 */
[----:B----4-:R-:W-:-:S05]  /*d730*/  IMAD R12, R11, c[0x0][0x1d4], RZ ;  /* 0x000075000b0c7a24 */ /* 0x010fca00078e02ff */
[----:B------:R-:W-:Y:S02]  /*d740*/  SHF.R.S32.HI R8, RZ, 0x1f, R12 ;  /* 0x0000001fff087819 */ /* 0x000fe4000001140c */
[----:B------:R-:W-:-:S04]  /*d750*/  IADD3 R12, P2, P3, R12, c[0x0][0x200], R9 ;  /* 0x000080000c0c7a10 */ /* 0x000fc80007b5e009 */
[----:B------:R-:W-:Y:S01]  /*d760*/  IADD3.X R5, R8, c[0x0][0x204], R5, P2, P3 ;  /* 0x0000810008057a10 */ /* 0x000fe200017e6405 */
[----:B------:R-:W-:Y:S01]  /*d770*/  IMAD.MOV.U32 R8, RZ, RZ, R9 ;  /* 0x000000ffff087224 */ /* 0x000fe200078e0009 */
[----:B---3--:R-:W-:Y:S02]  /*d780*/  IADD3 R10, R10, 0x820, RZ ;  /* 0x000008200a0a7810 */ /* 0x008fe40007ffe0ff */
.L_x_2704:
[----:B------:R-:W-:Y:S01]  /*d790*/  BSSY B2, `(.L_x_2701) ;  /* 0x000000b000027945 */ /* 0x000fe20003800000 */
[----:B0-----:R-:W-:Y:S05]  /*d7a0*/  @!P0 BRA `(.L_x_2702) ;  /* 0x0000005000008947 */ /* 0x001fea0003800000 */
[----:B------:R-:W-:-:S06]  /*d7b0*/  IMAD.MOV.U32 R4, RZ, RZ, R12 ;  /* 0x000000ffff047224 */ /* 0x000fcc00078e000c */
[----:B------:R-:W3:Y:S01]  /*d7c0*/  LDG.E.U8 R4, [R4.64] ;  /* 0x0000002404047981 */ /* 0x000ee2000c1e1100 */
[----:B------:R-:W-:Y:S01]  /*d7d0*/  IMAD.MOV.U32 R11, RZ, RZ, RZ ;  /* 0x000000ffff0b7224 */ /* 0x000fe200078e00ff */
[----:B---3--:R-:W-:-:S13]  /*d7e0*/  ISETP.NE.AND P2, PT, R4, RZ, PT ;  /* 0x000000ff0400720c */ /* 0x008fda0003f45270 */
[----:B------:R-:W-:Y:S05]  /*d7f0*/  @P2 BRA `(.L_x_2703) ;  /* 0x0000004000002947 */ /* 0x000fea0003800000 */
.L_x_2702:
[----:B------:R-:W0:Y:S02]  /*d800*/  LDS R4, [R10] ;  /* 0x000000000a047984 */ /* 0x000e240000000800 */
[----:B01----:R-:W-:-:S04]  /*d810*/  FADD.FTZ R4, -R13, R4 ;  /* 0x000000040d047221 */ /* 0x003fc80000010100 */
[----:B------:R-:W-:-:S04]  /*d820*/  FMUL.FTZ R4, R4, 1.4426950216293334961 ;  /* 0x3fb8aa3b04047820 */ /* 0x000fc80000410000 */
[----:B------:R0:W1:Y:S03]  /*d830*/  MUFU.EX2 R11, R4 ;  /* 0x00000004000b7308 */ /* 0x0000660000000800 */
.L_x_2703:
[----:B------:R-:W-:Y:S05]  /*d840*/  BSYNC B2 ;  /* 0x0000000000027941 */ /* 0x000fea0003800000 */
.L_x_2701:
[----:B------:R-:W-:Y:S01]  /*d850*/  IADD3 R6, R6, -0x1, RZ ;  /* 0xffffffff06067810 */ /* 0x000fe20007ffe0ff */
[----:B-1----:R1:W-:Y:S01]  /*d860*/  STS [R10], R11 ;  /* 0x0000000b0a007388 */ /* 0x0023e20000000800 */
[----:B------:R-:W-:Y:S01]  /*d870*/  IADD3 R12, P3, R12, 0x80, RZ ;  /* 0x000000800c0c7810 */ /* 0x000fe20007f7e0ff */
[----:B------:R-:W-:Y:S01]  /*d880*/  FADD.FTZ R7, R11, R7 ;  /* 0x000000070b077221 */ /* 0x000fe20000010000 */
[----:B------:R-:W-:Y:S02]  /*d890*/  ISETP.NE.AND P2, PT, R6, RZ, PT ;  /* 0x000000ff0600720c */ /* 0x000fe40003f45270 */
[----:B------:R-:W-:Y:S01]  /*d8a0*/  IADD3 R8, R8, 0x80, RZ ;  /* 0x0000008008087810 */ /* 0x000fe20007ffe0ff */
[----:B------:R-:W-:Y:S01]  /*d8b0*/  IMAD.X R5, RZ, RZ, R5, P3 ;  /* 0x000000ffff057224 */ /* 0x000fe200018e0605 */
[----:B-1----:R-:W-:-:S09]  /*d8c0*/  IADD3 R10, R10, 0x200, RZ ;  /* 0x000002000a0a7810 */ /* 0x002fd20007ffe0ff */
[----:B------:R-:W-:Y:S05]  /*d8d0*/  @P2 BRA `(.L_x_2704) ;  /* 0xfffffeb000002947 */ /* 0x000fea000383ffff */
.L_x_2700:
[----:B------:R-:W-:Y:S05]  /*d8e0*/  BSYNC B1 ;  /* 0x0000000000017941 */ /* 0x000fea0003800000 */
.L_x_2699:
[----:B------:R-:W-:-:S13]  /*d8f0*/  ISETP.GE.U32.AND P0, PT, R3, 0x180, PT ;  /* 0x000001800300780c */ /* 0x000fda0003f06070 */
[----:B------:R-:W-:Y:S05]  /*d900*/  @!P0 BRA `(.L_x_2698) ;  /* 0x0000047000008947 */ /* 0x000fea0003800000 */
[----:B------:R-:W3:Y:S01]  /*d910*/  S2R R11, SR_CTAID.Y ;  /* 0x00000000000b7919 */ /* 0x000ee20000002600 */
[----:B------:R-:W-:Y:S02]  /*d920*/  LEA R3, R8, 0x400, 0x2 ;  /* 0x0000040008037811 */ /* 0x000fe400078e10ff */
[----:B0-----:R-:W-:Y:S02]  /*d930*/  MOV R4, UR6 ;  /* 0x0000000600047c02 */ /* 0x001fe40008000f00 */
[----:B------:R-:W-:-:S03]  /*d940*/  ISETP.NE.U32.AND P0, PT, RZ, c[0x0][0x200], PT ;  /* 0x00008000ff007a0c */ /* 0x000fc60003f05070 */
[----:B------:R-:W-:Y:S01]  /*d950*/  IMAD R3, R4, -0x4, R3 ;  /* 0xfffffffc04037824 */ /* 0x000fe200078e0203 */
[----:B------:R-:W-:Y:S02]  /*d960*/  SHF.R.S32.HI R4, RZ, 0x1f, R8 ;  /* 0x0000001fff047819 */ /* 0x000fe40000011408 */
[----:B------:R-:W-:Y:S02]  /*d970*/  ISETP.NE.AND.EX P0, PT, RZ, c[0x0][0x204], PT, P0 ;  /* 0x00008100ff007a0c */ /* 0x000fe40003f05300 */
[----:B------:R-:W-:Y:S01]  /*d980*/  IADD3 R3, R3, 0x820, RZ ;  /* 0x0000082003037810 */ /* 0x000fe20007ffe0ff */
[----:B---3--:R-:W-:-:S05]  /*d990*/  IMAD R5, R11, c[0x0][0x1d4], RZ ;  /* 0x000075000b057a24 */ /* 0x008fca00078e02ff */
[--C-:B------:R-:W-:Y:S02]  /*d9a0*/  IADD3 R10, P2, P3, R8, c[0x0][0x200], R5.reuse ;  /* 0x00008000080a7a10 */ /* 0x100fe40007b5e005 */
[----:B------:R-:W-:-:S04]  /*d9b0*/  SHF.R.S32.HI R5, RZ, 0x1f, R5 ;  /* 0x0000001fff057819 */ /* 0x000fc80000011405 */
[----:B------:R-:W-:Y:S02]  /*d9c0*/  IADD3.X R5, R4, c[0x0][0x204], R5, P2, P3 ;  /* 0x0000810004057a10 */ /* 0x000fe400017e6405 */
.L_x_2717:
[----:B------:R-:W-:Y:S01]  /*d9d0*/  BSSY B1, `(.L_x_2705) ;  /* 0x000000b000017945 */ /* 0x000fe20003800000 */
[----:B------:R-:W-:Y:S01]  /*d9e0*/  IMAD.MOV.U32 R4, RZ, RZ, R10 ;  /* 0x000000ffff047224 */ /* 0x000fe200078e000a */
[----:B------:R-:W-:Y:S05]  /*d9f0*/  @!P0 BRA `(.L_x_2706) ;  /* 0x0000004000008947 */ /* 0x000fea0003800000 */
[----:B------:R-:W3:Y:S02]  /*da00*/  LDG.E.U8 R6, [R4.64] ;  /* 0x0000002404067981 */ /* 0x000ee4000c1e1100 */
[----:B---3--:R-:W-:-:S13]  /*da10*/  ISETP.NE.AND P2, PT, R6, RZ, PT ;  /* 0x000000ff0600720c */ /* 0x008fda0003f45270 */
[----:B------:R-:W-:Y:S01]  /*da20*/  @P2 IMAD.MOV.U32 R6, RZ, RZ, RZ ;  /* 0x000000ffff062224 */ /* 0x000fe200078e00ff */
[----:B------:R-:W-:Y:S05]  /*da30*/  @P2 BRA `(.L_x_2707) ;  /* 0x0000004000002947 */ /* 0x000fea0003800000 */
.L_x_2706:
[----:B------:R-:W0:Y:S02]  /*da40*/  LDS R6, [R3+-0x400] ;  /* 0xfffc000003067984 */ /* 0x000e240000000800 */
[----:B01----:R-:W-:-:S04]  /*da50*/  FADD.FTZ R6, -R13, R6 ;  /* 0x000000060d067221 */ /* 0x003fc80000010100 */
[----:B------:R-:W-:-:S06]  /*da60*/  FMUL.FTZ R6, R6, 1.4426950216293334961 ;  /* 0x3fb8aa3b06067820 */ /* 0x000fcc0000410000 */
[----:B------:R-:W0:Y:S02]  /*da70*/  MUFU.EX2 R6, R6 ;  /* 0x0000000600067308 */ /* 0x000e240000000800 */
.L_x_2707:
[----:B------:R-:W-:Y:S05]  /*da80*/  BSYNC B1 ;  /* 0x0000000000017941 */ /* 0x000fea0003800000 */
.L_x_2705:
[----:B0-----:R0:W-:Y:S01]  /*da90*/  STS [R3+-0x400], R6 ;  /* 0xfffc000603007388 */ /* 0x0011e20000000800 */
[----:B------:R-:W-:Y:S01]  /*daa0*/  BSSY B1, `(.L_x_2708) ;  /* 0x000000b000017945 */ /* 0x000fe20003800000 */
[----:B------:R-:W-:Y:S01]  /*dab0*/  FADD.FTZ R7, R6, R7 ;  /* 0x0000000706077221 */ /* 0x000fe20000010000 */
[----:B------:R-:W-:Y:S05]  /*dac0*/  @!P0 BRA `(.L_x_2709) ;  /* 0x0000004000008947 */ /* 0x000fea0003800000 */
[----:B0-----:R-:W3:Y:S02]  /*dad0*/  LDG.E.U8 R6, [R4.64+0x80] ;  /* 0x0000802404067981 */ /* 0x001ee4000c1e1100 */
[----:B---3--:R-:W-:-:S13]  /*dae0*/  ISETP.NE.AND P2, PT, R6, RZ, PT ;  /* 0x000000ff0600720c */ /* 0x008fda0003f45270 */
[----:B------:R-:W-:Y:S01]  /*daf0*/  @P2 IMAD.MOV.U32 R6, RZ, RZ, RZ ;  /* 0x000000ffff062224 */ /* 0x000fe200078e00ff */
[----:B------:R-:W-:Y:S05]  /*db00*/  @P2 BRA `(.L_x_2710) ;  /* 0x0000004000002947 */ /* 0x000fea0003800000 */
.L_x_2709:
[----:B0-----:R-:W0:Y:S02]  /*db10*/  LDS R6, [R3+-0x200] ;  /* 0xfffe000003067984 */ /* 0x001e240000000800 */
[----:B01----:R-:W-:-:S04]  /*db20*/  FADD.FTZ R6, -R13, R6 ;  /* 0x000000060d067221 */ /* 0x003fc80000010100 */
[----:B------:R-:W-:-:S06]  /*db30*/  FMUL.FTZ R6, R6, 1.4426950216293334961 ;  /* 0x3fb8aa3b06067820 */ /* 0x000fcc0000410000 */
[----:B------:R-:W0:Y:S02]  /*db40*/  MUFU.EX2 R6, R6 ;  /* 0x0000000600067308 */ /* 0x000e240000000800 */
.L_x_2710:
[----:B------:R-:W-:Y:S05]  /*db50*/  BSYNC B1 ;  /* 0x0000000000017941 */ /* 0x000fea0003800000 */
.L_x_2708:
[----:B0-----:R0:W-:Y:S01]  /*db60*/  STS [R3+-0x200], R6 ;  /* 0xfffe000603007388 */ /* 0x0011e20000000800 */
[----:B------:R-:W-:Y:S01]  /*db70*/  BSSY B1, `(.L_x_2711) ;  /* 0x000000b000017945 */ /* 0x000fe20003800000 */
[----:B------:R-:W-:Y:S01]  /*db80*/  FADD.FTZ R7, R7, R6 ;  /* 0x0000000607077221 */ /* 0x000fe20000010000 */
[----:B------:R-:W-:Y:S05]  /*db90*/  @!P0 BRA `(.L_x_2712) ;  /* 0x0000004000008947 */ /* 0x000fea0003800000 */
[----:B0-----:R-:W3:Y:S02]  /*dba0*/  LDG.E.U8 R6, [R4.64+0x100] ;  /* 0x0001002404067981 */ /* 0x001ee4000c1e1100 */
[----:B---3--:R-:W-:Y:S01]  /*dbb0*/  ISETP.NE.AND P2, PT, R6, RZ, PT ;  /* 0x000000ff0600720c */ /* 0x008fe20003f45270 */
[----:B------:R-:W-:-:S12]  /*dbc0*/  IMAD.MOV.U32 R6, RZ, RZ, RZ ;  /* 0x000000ffff067224 */ /* 0x000fd800078e00ff */
[----:B------:R-:W-:Y:S05]  /*dbd0*/  @P2 BRA `(.L_x_2713) ;  /* 0x0000004000002947 */ /* 0x000fea0003800000 */
.L_x_2712:
[----:B0-----:R-:W0:Y:S02]  /*dbe0*/  LDS R6, [R3] ;  /* 0x0000000003067984 */ /* 0x001e240000000800 */
[----:B01----:R-:W-:-:S04]  /*dbf0*/  FADD.FTZ R6, -R13, R6 ;  /* 0x000000060d067221 */ /* 0x003fc80000010100 */
[----:B------:R-:W-:-:S06]  /*dc00*/  FMUL.FTZ R6, R6, 1.4426950216293334961 ;  /* 0x3fb8aa3b06067820 */ /* 0x000fcc0000410000 */
[----:B------:R-:W0:Y:S02]  /*dc10*/  MUFU.EX2 R6, R6 ;  /* 0x0000000600067308 */ /* 0x000e240000000800 */
.L_x_2713:
[----:B------:R-:W-:Y:S05]  /*dc20*/  BSYNC B1 ;  /* 0x0000000000017941 */ /* 0x000fea0003800000 */
.L_x_2711:
[----:B0-----:R0:W-:Y:S01]  /*dc30*/  STS [R3], R6 ;  /* 0x0000000603007388 */ /* 0x0011e20000000800 */
[----:B------:R-:W-:Y:S01]  /*dc40*/  BSSY B1, `(.L_x_2714) ;  /* 0x000000b000017945 */ /* 0x000fe20003800000 */
[----:B------:R-:W-:Y:S01]  /*dc50*/  FADD.FTZ R7, R7, R6 ;  /* 0x0000000607077221 */ /* 0x000fe20000010000 */
[----:B------:R-:W-:Y:S05]  /*dc60*/  @!P0 BRA `(.L_x_2715) ;  /* 0x0000004000008947 */ /* 0x000fea0003800000 */
[----:B0-----:R-:W3:Y:S02]  /*dc70*/  LDG.E.U8 R6, [R4.64+0x180] ;  /* 0x0001802404067981 */ /* 0x001ee4000c1e1100 */
[----:B---3--:R-:W-:-:S13]  /*dc80*/  ISETP.NE.AND P2, PT, R6, RZ, PT ;  /* 0x000000ff0600720c */ /* 0x008fda0003f45270 */
[----:B------:R-:W-:Y:S01]  /*dc90*/  @P2 MOV R6, RZ ;  /* 0x000000ff00062202 */ /* 0x000fe20000000f00 */
[----:B------:R-:W-:Y:S05]  /*dca0*/  @P2 BRA `(.L_x_2716) ;  /* 0x0000004000002947 */ /* 0x000fea0003800000 */
.L_x_2715:
[----:B0-----:R-:W0:Y:S02]  /*dcb0*/  LDS R6, [R3+0x200] ;  /* 0x0002000003067984 */ /* 0x001e240000000800 */
[----:B01----:R-:W-:-:S04]  /*dcc0*/  FADD.FTZ R6, -R13, R6 ;  /* 0x000000060d067221 */ /* 0x003fc80000010100 */
[----:B------:R-:W-:-:S06]  /*dcd0*/  FMUL.FTZ R6, R6, 1.4426950216293334961 ;  /* 0x3fb8aa3b06067820 */ /* 0x000fcc0000410000 */
[----:B------:R-:W0:Y:S02]  /*dce0*/  MUFU.EX2 R6, R6 ;  /* 0x0000000600067308 */ /* 0x000e240000000800 */
.L_x_2716:
[----:B------:R-:W-:Y:S05]  /*dcf0*/  BSYNC B1 ;  /* 0x0000000000017941 */ /* 0x000fea0003800000 */
.L_x_2714:
        /* <DEDUP_REMOVED lines=8> */
.L_x_2698:
[----:B------:R-:W-:Y:S05]  /*dd80*/  BSYNC B0 ;  /* 0x0000000000007941 */ /* 0x000fea0003800000 */
.L_x_2697:
[----:B------:R3:W4:Y:S04]  /*dd90*/  LDL R14, [R1+0x24c] ;  /* 0x00024c00010e7983 */ /* 0x0007280000100800 */
[----:B0-----:R-:W0:Y:S04]  /*dda0*/  SHFL.BFLY PT, R4, R7, 0x10, 0x1f ;  /* 0x0e001f0007047f89 */ /* 0x001e2800000e0000 */
[----:B------:R-:W5:Y:S01]  /*ddb0*/  S2R R11, SR_TID.X ;  /* 0x00000000000b7919 */ /* 0x000f620000002100 */
[----:B0-----:R-:W-:Y:S01]  /*ddc0*/  FADD.FTZ R4, R4, R7 ;  /* 0x0000000704047221 */ /* 0x001fe20000010000 */
[----:B-----5:R-:W-:-:S04]  /*ddd0*/  LOP3.LUT P0, RZ, R11, 0x1f, RZ, 0xc0, !PT ;  /* 0x0000001f0bff7812 */ /* 0x020fc8000780c0ff */
        /* <DEDUP_REMOVED lines=13> */
[----:B----4-:R-:W-:-:S05]  /*deb0*/  @!P2 IMAD.SHL.U32 R14, R11, 0x4, RZ ;  /* 0x000000040b0ea824 */ /* 0x010fca00078e00ff */
        /* <DEDUP_REMOVED lines=8> */
[----:B------:R3:W0:Y:S01]  /*df40*/  SHFL.IDX PT, R6, R4, RZ, 0x1f ;  /* 0x00001fff04067589 */ /* 0x00062200000e0000 */
[----:B------:R-:W-:Y:S05]  /*df50*/  @P1 BRA.U `(.L_x_2718) ;  /* 0x000004d100001947 */ /* 0x000fea0003800000 */
[----:B------:R-:W4:Y:S01]  /*df60*/  S2R R12, SR_CTAID.Y ;  /* 0x00000000000c7919 */ /* 0x000f220000002600 */
[----:B------:R-:W-:Y:S01]  /*df70*/  BSSY B0, `(.L_x_2718) ;  /* 0x000004b000007945 */ /* 0x000fe20003800000 */
[----:B---3--:R-:W-:Y:S02]  /*df80*/  CS2R R4, SRZ ;  /* 0x0000000000047805 */ /* 0x008fe4000001ff00 */
[----:B------:R-:W4:Y:S02]  /*df90*/  S2R R15, SR_CTAID.X ;  /* 0x00000000000f7919 */ /* 0x000f240000002500 */
[----:B----4-:R-:W-:Y:S02]  /*dfa0*/  IMAD R15, R12, c[0x0][0x1d8], R15 ;  /* 0x000076000c0f7a24 */ /* 0x010fe400078e020f */
[----:B------:R-:W3:Y:S02]  /*dfb0*/  LDC.U8 R12, c[0x0][0x26c] ;  /* 0x00009b00ff0c7b82 */ /* 0x000ee40000000000 */
[----:B---3--:R-:W-:-:S13]  /*dfc0*/  ISETP.NE.AND P0, PT, R12, RZ, PT ;  /* 0x000000ff0c00720c */ /* 0x008fda0003f05270 */
[----:B------:R-:W-:-:S04]  /*dfd0*/  @P0 IMAD.MOV.U32 R3, RZ, RZ, c[0x0][0x268] ;  /* 0x00009a00ff030624 */ /* 0x000fc800078e00ff */
[----:B------:R-:W-:-:S04]  /*dfe0*/  @P0 IMAD R3, R15, R3, c[0x0][0x1ec] ;  /* 0x00007b000f030624 */ /* 0x000fc800078e0203 */
[----:B------:R-:W-:-:S04]  /*dff0*/  @P0 IMAD R3, R3, c[0x0][0x1d4], RZ ;  /* 0x0000750003030a24 */ /* 0x000fc800078e02ff */
[--C-:B------:R-:W-:Y:S01]  /*e000*/  @P0 IMAD.MOV.U32 R4, RZ, RZ, R3.reuse ;  /* 0x000000ffff040224 */ /* 0x100fe200078e0003 */
[----:B------:R-:W-:Y:S01]  /*e010*/  @P0 SHF.R.S32.HI R5, RZ, 0x1f, R3 ;  /* 0x0000001fff050819 */ /* 0x000fe20000011403 */
[----:B------:R-:W-:Y:S05]  /*e020*/  @P1 BRA `(.L_x_2719) ;  /* 0x000003f000001947 */ /* 0x000fea0003800000 */
[----:B------:R-:W-:Y:S01]  /*e030*/  LOP3.LUT R3, RZ, UR6, RZ, 0x33, !PT ;  /* 0x00000006ff037c12 */ /* 0x000fe2000f8e33ff */
[----:B0-----:R-:W-:Y:S01]  /*e040*/  FADD.FTZ R6, R6, 9.9999999747524270788e-07 ;  /* 0x358637bd06067421 */ /* 0x001fe20000010000 */
[----:B------:R-:W-:Y:S02]  /*e050*/  BSSY B1, `(.L_x_2720) ;  /* 0x000001a000017945 */ /* 0x000fe40003800000 */
[----:B------:R-:W-:Y:S01]  /*e060*/  IADD3 R3, -R11, UR38, R3 ;  /* 0x000000260b037c10 */ /* 0x000fe2000fffe103 */
[----:B-1----:R0:W1:Y:S03]  /*e070*/  MUFU.RCP R13, R6 ;  /* 0x00000006000d7308 */ /* 0x0020660000001000 */
[----:B------:R-:W-:-:S02]  /*e080*/  LEA.HI R7, R3, 0x1, RZ, 0x19 ;  /* 0x0000000103077811 */ /* 0x000fc400078fc8ff */
[----:B------:R-:W-:Y:S02]  /*e090*/  ISETP.GE.U32.AND P1, PT, R3, 0x180, PT ;  /* 0x000001800300780c */ /* 0x000fe40003f26070 */
[----:B------:R-:W-:-:S13]  /*e0a0*/  LOP3.LUT P2, R7, R7, 0x3, RZ, 0xc0, !PT ;  /* 0x0000000307077812 */ /* 0x000fda000784c0ff */
[----:B------:R-:W-:Y:S05]  /*e0b0*/  @!P2 BRA `(.L_x_2721) ;  /* 0x000001300000a947 */ /* 0x000fea0003800000 */
[----:B01----:R-:W-:Y:S02]  /*e0c0*/  IADD3 R11, P2, R9, R4, RZ ;  /* 0x00000004090b7210 */ /* 0x003fe40007f5e0ff */
[----:B------:R-:W-:Y:S02]  /*e0d0*/  MOV R3, R7 ;  /* 0x0000000700037202 */ /* 0x000fe40000000f00 */
[----:B------:R-:W-:Y:S02]  /*e0e0*/  LEA R10, P3, R11, c[0x0][0x260], 0x2 ;  /* 0x000098000b0a7a11 */ /* 0x000fe400078610ff */
[----:B------:R-:W-:Y:S02]  /*e0f0*/  LEA.HI.X.SX32 R6, R9, R5, 0x1, P2 ;  /* 0x0000000509067211 */ /* 0x000fe400010f0eff */
[----:B------:R-:W-:Y:S02]  /*e100*/  IADD3 R8, R14, 0x820, RZ ;  /* 0x000008200e087810 */ /* 0x000fe40007ffe0ff */
[----:B------:R-:W-:-:S04]  /*e110*/  LEA.HI.X R11, R11, c[0x0][0x264], R6, 0x2, P3 ;  /* 0x000099000b0b7a11 */ /* 0x000fc800018f1406 */
.L_x_2722:
[----:B-1----:R-:W0:Y:S01]  /*e120*/  LDS R6, [R8] ;  /* 0x0000000008067984 */ /* 0x002e220000000800 */
[----:B------:R-:W-:Y:S01]  /*e130*/  @P0 IMAD.MOV.U32 R7, RZ, RZ, R11 ;  /* 0x000000ffff070224 */ /* 0x000fe200078e000b */
[----:B------:R-:W-:-:S02]  /*e140*/  IADD3 R3, R3, -0x1, RZ ;  /* 0xffffffff03037810 */ /* 0x000fc40007ffe0ff */
[----:B------:R-:W-:Y:S02]  /*e150*/  IADD3 R9, R9, 0x80, RZ ;  /* 0x0000008009097810 */ /* 0x000fe40007ffe0ff */
[----:B------:R-:W-:Y:S01]  /*e160*/  ISETP.NE.AND P3, PT, R3, RZ, PT ;  /* 0x000000ff0300720c */ /* 0x000fe20003f65270 */
[----:B0-----:R-:W-:Y:S02]  /*e170*/  FMUL.FTZ R15, R6, R13 ;  /* 0x0000000d060f7220 */ /* 0x001fe40000410000 */
[----:B------:R-:W-:Y:S01]  /*e180*/  @P0 IMAD.MOV.U32 R6, RZ, RZ, R10 ;  /* 0x000000ffff060224 */ /* 0x000fe200078e000a */
[----:B------:R-:W-:Y:S02]  /*e190*/  IADD3 R10, P2, R10, 0x200, RZ ;  /* 0x000002000a0a7810 */ /* 0x000fe40007f5e0ff */
[----:B------:R0:W-:Y:S03]  /*e1a0*/  STS [R8], R15 ;  /* 0x0000000f08007388 */ /* 0x0001e60000000800 */
[----:B------:R-:W-:Y:S01]  /*e1b0*/  IMAD.X R11, RZ, RZ, R11, P2 ;  /* 0x000000ffff0b7224 */ /* 0x000fe200010e060b */
[----:B------:R1:W-:Y:S01]  /*e1c0*/  @P0 STG.E [R6.64], R15 ;  /* 0x0000000f06000986 */ /* 0x0003e2000c101924 */
[----:B0-----:R-:W-:-:S02]  /*e1d0*/  IADD3 R8, R8, 0x200, RZ ;  /* 0x0000020008087810 */ /* 0x001fc40007ffe0ff */
[----:B------:R-:W-:Y:S05]  /*e1e0*/  @P3 BRA `(.L_x_2722) ;  /* 0xffffff3000003947 */ /* 0x000fea000383ffff */
.L_x_2721:
[----:B01----:R-:W-:Y:S05]  /*e1f0*/  BSYNC B1 ;  /* 0x0000000000017941 */ /* 0x003fea0003800000 */
.L_x_2720:
[----:B------:R-:W-:Y:S05]  /*e200*/  @!P1 BRA `(.L_x_2719) ;  /* 0x0000021000009947 */ /* 0x000fea0003800000 */
[C---:B------:R-:W-:Y:S01]  /*e210*/  LEA R3, R9.reuse, 0x400, 0x2 ;  /* 0x0000040009037811 */ /* 0x040fe200078e10ff */
[----:B------:R-:W-:Y:S01]  /*e220*/  IMAD.U32 R6, RZ, RZ, UR6 ;  /* 0x00000006ff067e24 */ /* 0x000fe2000f8e00ff */
[C---:B------:R-:W-:Y:S02]  /*e230*/  IADD3 R11, P0, R9.reuse, R4, RZ ;  /* 0x00000004090b7210 */ /* 0x040fe40007f1e0ff */
[----:B------:R-:W-:Y:S01]  /*e240*/  ISETP.NE.AND P2, PT, R12, RZ, PT ;  /* 0x000000ff0c00720c */ /* 0x000fe20003f45270 */
[----:B------:R-:W-:Y:S01]  /*e250*/  IMAD R3, R6, -0x4, R3 ;  /* 0xfffffffc06037824 */ /* 0x000fe200078e0203 */
[----:B------:R-:W-:Y:S02]  /*e260*/  LEA.HI.X.SX32 R4, R9, R5, 0x1, P0 ;  /* 0x0000000509047211 */ /* 0x000fe400000f0eff */
[----:B------:R-:W-:Y:S02]  /*e270*/  LEA R10, P0, R11, c[0x0][0x260], 0x2 ;  /* 0x000098000b0a7a11 */ /* 0x000fe400078010ff */
[----:B------:R-:W-:-:S02]  /*e280*/  IADD3 R3, R3, 0x820, RZ ;  /* 0x0000082003037810 */ /* 0x000fc40007ffe0ff */
[----:B------:R-:W-:-:S04]  /*e290*/  LEA.HI.X R11, R11, c[0x0][0x264], R4, 0x2, P0 ;  /* 0x000099000b0b7a11 */ /* 0x000fc800000f1404 */
.L_x_2723:
[----:B------:R-:W0:Y:S01]  /*e2a0*/  LDS R4, [R3+-0x400] ;  /* 0xfffc000003047984 */ /* 0x000e220000000800 */
[----:B------:R-:W-:Y:S01]  /*e2b0*/  IMAD.MOV.U32 R5, RZ, RZ, R11 ;  /* 0x000000ffff057224 */ /* 0x000fe200078e000b */
[----:B------:R-:W-:Y:S02]  /*e2c0*/  IADD3 R9, R9, 0x200, RZ ;  /* 0x0000020009097810 */ /* 0x000fe40007ffe0ff */
[----:B------:R-:W1:Y:S02]  /*e2d0*/  LDS R6, [R3+-0x200] ;  /* 0xfffe000003067984 */ /* 0x000e640000000800 */
[----:B------:R-:W-:Y:S02]  /*e2e0*/  ISETP.GE.AND P0, PT, R9, UR38, PT ;  /* 0x0000002609007c0c */ /* 0x000fe4000bf06270 */
[----:B------:R-:W3:Y:S04]  /*e2f0*/  LDS R7, [R3] ;  /* 0x0000000003077984 */ /* 0x000ee80000000800 */
[----:B------:R-:W4:Y:S01]  /*e300*/  LDS R8, [R3+0x200] ;  /* 0x0002000003087984 */ /* 0x000f220000000800 */
[-C--:B0-----:R-:W-:Y:S01]  /*e310*/  FMUL.FTZ R12, R4, R13.reuse ;  /* 0x0000000d040c7220 */ /* 0x081fe20000410000 */
[----:B------:R-:W-:Y:S01]  /*e320*/  MOV R4, R10 ;  /* 0x0000000a00047202 */ /* 0x000fe20000000f00 */
[----:B-1----:R-:W-:-:S03]  /*e330*/  FMUL.FTZ R6, R6, R13 ;  /* 0x0000000d06067220 */ /* 0x002fc60000410000 */
[----:B------:R-:W-:Y:S01]  /*e340*/  IADD3 R10, P1, R4, 0x800, RZ ;  /* 0x00000800040a7810 */ /* 0x000fe20007f3e0ff */
[----:B------:R-:W-:Y:S01]  /*e350*/  @P2 STG.E [R4.64], R12 ;  /* 0x0000000c04002986 */ /* 0x000fe2000c101924 */
[----:B---3--:R-:W-:-:S03]  /*e360*/  FMUL.FTZ R7, R7, R13 ;  /* 0x0000000d07077220 */ /* 0x008fc60000410000 */
[----:B------:R-:W-:Y:S01]  /*e370*/  @P2 STG.E [R4.64+0x200], R6 ;  /* 0x0002000604002986 */ /* 0x000fe2000c101924 */
[----:B------:R-:W-:Y:S02]  /*e380*/  IMAD.X R11, RZ, RZ, R5, P1 ;  /* 0x000000ffff0b7224 */ /* 0x000fe400008e0605 */
[----:B----4-:R-:W-:Y:S01]  /*e390*/  FMUL.FTZ R8, R8, R13 ;  /* 0x0000000d08087220 */ /* 0x010fe20000410000 */
        /* <DEDUP_REMOVED lines=8> */
.L_x_2719:
[----:B------:R-:W-:Y:S05]  /*e420*/  BSYNC B0 ;  /* 0x0000000000007941 */ /* 0x000fea0003800000 */
.L_x_2718:
[----:B------:R-:W4:Y:S01]  /*e430*/  LDL.LU R3, [R1+0x250] ;  /* 0x0002500001037983 */ /* 0x000f220000300800 */
[----:B------:R-:W-:Y:S01]  /*e440*/  ULEA.HI UR4, UR39, UR39, URZ, 0x1 ;  /* 0x0000002727047291 */ /* 0x000fe2000f8f083f */
[----:B------:R-:W-:Y:S01]  /*e450*/  BSSY B0, `(.L_x_2724) ;  /* 0x0000026000007945 */ /* 0x000fe20003800000 */
[----:B------:R-:W-:Y:S01]  /*e460*/  ULDC UR5, c[0x0][0x1d4] ;  /* 0x0000750000057ab9 */ /* 0x000fe20000000800 */
[----:B------:R-:W5:Y:S01]  /*e470*/  S2R R5, SR_TID.X ;  /* 0x0000000000057919 */ /* 0x000f620000002100 */
[----:B------:R-:W-:Y:S01]  /*e480*/  ULOP3.LUT UR4, UR4, 0xfffffffe, URZ, 0xc0, !UPT ;  /* 0xfffffffe04047892 */ /* 0x000fe2000f8ec03f */
[----:B------:R-:W-:Y:S01]  /*e490*/  IMAD.MOV.U32 R11, RZ, RZ, RZ ;  /* 0x000000ffff0b7224 */ /* 0x000fe200078e00ff */
[----:B------:R-:W-:Y:S01]  /*e4a0*/  UIMAD UR5, UR5, 0xe0, URZ ;  /* 0x000000e0050578a4 */ /* 0x000fe2000f8e023f */
[----:B------:R-:W3:Y:S01]  /*e4b0*/  S2R R49, SR_CTAID.X ;  /* 0x0000000000317919 */ /* 0x000ee20000002500 */
[----:B------:R-:W-:Y:S01]  /*e4c0*/  UIADD3 UR4, UR39, -UR4, URZ ;  /* 0x8000000427047290 */ /* 0x000fe2000fffe03f */
[----:B0-----:R-:W-:Y:S01]  /*e4d0*/  CS2R R6, SRZ ;  /* 0x0000000000067805 */ /* 0x001fe2000001ff00 */
[----:B-----5:R-:W-:-:S04]  /*e4e0*/  LEA.HI R0, R0, R5, RZ, 0x6 ;  /* 0x0000000500007211 */ /* 0x020fc800078f30ff */
[----:B-1----:R-:W-:-:S04]  /*e4f0*/  SHF.R.S32.HI R13, RZ, 0x6, R0 ;  /* 0x00000006ff0d7819 */ /* 0x002fc80000011400 */
[----:B------:R-:W-:Y:S01]  /*e500*/  ISETP.NE.AND P0, PT, R13, UR4, PT ;  /* 0x000000040d007c0c */ /* 0x000fe2000bf05270 */
[----:B---34-:R-:W-:Y:S01]  /*e510*/  IMAD R4, R3, c[0x0][0x1d8], RZ ;  /* 0x0000760003047a24 */ /* 0x018fe200078e02ff */
[----:B------:R-:W-:-:S03]  /*e520*/  LOP3.LUT R3, R0, 0xffffffc0, RZ, 0xc0, !PT ;  /* 0xffffffc000037812 */ /* 0x000fc600078ec0ff */
[----:B------:R-:W-:Y:S02]  /*e530*/  IMAD R45, R4, c[0x0][0x1d0], R49 ;  /* 0x00007400042d7a24 */ /* 0x000fe400078e0231 */
[----:B------:R-:W-:Y:S02]  /*e540*/  IMAD.IADD R15, R5, 0x1, -R3 ;  /* 0x00000001050f7824 */ /* 0x000fe400078e0a03 */
[----:B------:R-:W0:Y:S03]  /*e550*/  S2R R5, SR_CTAID.Y ;  /* 0x0000000000057919 */ /* 0x000e260000002600 */
[C---:B------:R-:W-:Y:S02]  /*e560*/  ISETP.GT.AND P2, PT, R15.reuse, 0x37, PT ;  /* 0x000000370f00780c */ /* 0x040fe40003f44270 */
[----:B------:R-:W-:Y:S02]  /*e570*/  SHF.L.U32 R0, R15, 0x2, RZ ;  /* 0x000000020f007819 */ /* 0x000fe400000006ff */
[----:B------:R-:W-:-:S03]  /*e580*/  ISETP.NE.OR P1, PT, RZ, c[0x0][0x1ec], P2 ;  /* 0x00007b00ff007a0c */ /* 0x000fc60001725670 */
[----:B------:R-:W-:Y:S01]  /*e590*/  IMAD R45, R45, UR5, R0 ;  /* 0x000000052d2d7c24 */ /* 0x000fe2000f8e0200 */
[----:B------:R-:W-:-:S04]  /*e5a0*/  ISETP.NE.OR P1, PT, R13, UR4, P1 ;  /* 0x000000040d007c0c */ /* 0x000fc80008f25670 */
[----:B------:R-:W-:Y:S01]  /*e5b0*/  SHF.R.S32.HI R47, RZ, 0x1f, R45 ;  /* 0x0000001fff2f7819 */ /* 0x000fe2000001142d */
[----:B0-----:R-:W-:Y:S02]  /*e5c0*/  IMAD R3, R5, c[0x0][0x1d8], R49 ;  /* 0x0000760005037a24 */ /* 0x001fe400078e0231 */
[----:B------:R-:W-:Y:S02]  /*e5d0*/  CS2R R4, SRZ ;  /* 0x0000000000047805 */ /* 0x000fe4000001ff00 */
        /* <DEDUP_REMOVED lines=12> */
.L_x_2726:
[----:B-----5:R0:W-:Y:S02]  /*e6a0*/  STS.128 [R15.X16+0x420], R4 ;  /* 0x000420040f007388 */ /* 0x0201e4000000cc00 */
.L_x_2725:
[----:B------:R-:W-:Y:S05]  /*e6b0*/  BSYNC B0 ;  /* 0x0000000000007941 */ /* 0x000fea0003800000 */
.L_x_2724:
[----:B------:R-:W-:Y:S01]  /*e6c0*/  BAR.SYNC.DEFER_BLOCKING 0x0 ;  /* 0x0000000000007b1d */ /* 0x000fe20000010000 */
[----:B------:R-:W-:Y:S01]  /*e6d0*/  IMAD.MOV.U32 R10, RZ, RZ, RZ ;  /* 0x000000ffff0a7224 */ /* 0x000fe200078e00ff */
[----:B------:R-:W-:-:S04]  /*e6e0*/  CS2R R8, SRZ ;  /* 0x0000000000087805 */ /* 0x000fc8000001ff00 */
[----:B------:R-:W-:Y:S01]  /*e6f0*/  BSSY B0, `(.L_x_2727) ;  /* 0x0000136000007945 */ /* 0x000fe20003800000 */
[----:B------:R-:W-:Y:S05]  /*e700*/  @P2 BRA `(.L_x_2728) ;  /* 0x0000134000002947 */ /* 0x000fea0003800000 */
[----:B--2---:R-:W-:Y:S01]  /*e710*/  IADD3 R26, R13, UR6, RZ ;  /* 0x000000060d1a7c10 */ /* 0x004fe2000fffe0ff */
[----:B------:R-:W-:Y:S01]  /*e720*/  IMAD.U32 R17, RZ, RZ, UR39 ;  /* 0x00000027ff117e24 */ /* 0x000fe2000f8e00ff */
[----:B------:R-:W-:Y:S01]  /*e730*/  BSSY B1, `(.L_x_2729) ;  /* 0x0000077000017945 */ /* 0x000fe20003800000 */
[----:B------:R-:W-:Y:S02]  /*e740*/  CS2R R10, SRZ ;  /* 0x00000000000a7805 */ /* 0x000fe4000001ff00 */
[----:B------:R-:W-:Y:S01]  /*e750*/  IMAD R21, R26, 0xe0, RZ ;  /* 0x000000e01a157824 */ /* 0x000fe200078e02ff */
[----:B------:R-:W-:-:S04]  /*e760*/  IMNMX R17, R17, c[0x0][0x1d4], PT ;  /* 0x0000750011117a17 */ /* 0x000fc80003800200 */
[----:B------:R-:W-:Y:S02]  /*e770*/  SHF.R.S32.HI R23, RZ, 0x1f, R21 ;  /* 0x0000001fff177819 */ /* 0x000fe40000011415 */
[----:B------:R-:W-:-:S04]  /*e780*/  IADD3 R8, P1, R14, R21, RZ ;  /* 0x000000150e087210 */ /* 0x000fc80007f3e0ff */
[----:B------:R-:W-:Y:S01]  /*e790*/  LEA R18, P3, R8, c[0x0][0x1a0], 0x2 ;  /* 0x0000680008127a11 */ /* 0x000fe200078610ff */
[----:B------:R-:W-:Y:S01]  /*e7a0*/  IMAD.X R9, R12, 0x1, R23, P1 ;  /* 0x000000010c097824 */ /* 0x000fe200008e0617 */
[----:B------:R-:W-:-:S04]  /*e7b0*/  ISETP.GE.AND P1, PT, R26, R17, PT ;  /* 0x000000111a00720c */ /* 0x000fc80003f26270 */
[----:B------:R-:W-:Y:S02]  /*e7c0*/  LEA.HI.X R19, R8, c[0x0][0x1a4], R9, 0x2, P3 ;  /* 0x0000690008137a11 */ /* 0x000fe400018f1409 */
[----:B------:R-:W-:-:S07]  /*e7d0*/  CS2R R8, SRZ ;  /* 0x0000000000087805 */ /* 0x000fce000001ff00 */
        /* <DEDUP_REMOVED lines=19> */
[----:B------:R-:W-:-:S05]  /*e910*/  IADD3 R21, P1, R45, R21, RZ ;  /* 0x000000152d157210 */ /* 0x000fca0007f3e0ff */
[----:B------:R-:W-:Y:S01]  /*e920*/  IMAD.X R10, R47, 0x1, R23, P1 ;  /* 0x000000012f0a7824 */ /* 0x000fe200008e0617 */
        /* <DEDUP_REMOVED lines=18> */
.L_x_2733:
[C---:B-12--5:R-:W-:Y:S01]  /*ea50*/  FFMA.FTZ R8, R21.reuse, R8, RZ ;  /* 0x0000000815087223 */ /* 0x066fe200000100ff */
[----:B------:R-:W-:Y:S01]  /*ea60*/  IADD3 R28, R26, 0x2, RZ ;  /* 0x000000021a1c7810 */ /* 0x000fe20007ffe0ff */
[C---:B------:R-:W-:Y:S02]  /*ea70*/  FFMA.FTZ R9, R21.reuse, R9, RZ ;  /* 0x0000000915097223 */ /* 0x040fe400000100ff */
[C---:B------:R-:W-:Y:S02]  /*ea80*/  FFMA.FTZ R10, R21.reuse, R10, RZ ;  /* 0x0000000a150a7223 */ /* 0x040fe400000100ff */
[----:B------:R-:W-:Y:S02]  /*ea90*/  FFMA.FTZ R11, R21, R11, RZ ;  /* 0x0000000b150b7223 */ /* 0x000fe400000100ff */
.L_x_2732:
[----:B------:R-:W-:Y:S05]  /*eaa0*/  BSYNC B2 ;  /* 0x0000000000027941 */ /* 0x000fea0003800000 */
.L_x_2731:
[----:B------:R-:W-:-:S13]  /*eab0*/  LOP3.LUT P1, RZ, R20, 0xfffffffe, RZ, 0xc0, !PT ;  /* 0xfffffffe14ff7812 */ /* 0x000fda000782c0ff */
[----:B------:R-:W-:Y:S05]  /*eac0*/  @!P1 BRA `(.L_x_2730) ;  /* 0x000003d000009947 */ /* 0x000fea0003800000 */
[C---:B------:R-:W-:Y:S01]  /*ead0*/  LEA R20, R28.reuse, 0x8, 0x2 ;  /* 0x000000081c147811 */ /* 0x040fe200078e10ff */
[----:B------:R-:W-:Y:S01]  /*eae0*/  IMAD R21, R28, 0xe0, RZ ;  /* 0x000000e01c157824 */ /* 0x000fe200078e02ff */
[----:B------:R-:W-:Y:S01]  /*eaf0*/  ISETP.NE.AND P1, PT, RZ, c[0x0][0x1ec], PT ;  /* 0x00007b00ff007a0c */ /* 0x000fe20003f25270 */
[----:B------:R-:W-:-:S03]  /*eb00*/  IMAD.U32 R27, RZ, RZ, UR6 ;  /* 0x00000006ff1b7e24 */ /* 0x000fc6000f8e00ff */
[----:B------:R-:W-:Y:S01]  /*eb10*/  SHF.R.S32.HI R23, RZ, 0x1f, R21 ;  /* 0x0000001fff177819 */ /* 0x000fe20000011415 */
[----:B------:R-:W-:Y:S01]  /*eb20*/  IMAD R20, R27, -0x4, R20 ;  /* 0xfffffffc1b147824 */ /* 0x000fe200078e0214 */
[-C--:B------:R-:W-:Y:S02]  /*eb30*/  IADD3 R27, P3, R45, R21.reuse, RZ ;  /* 0x000000152d1b7210 */ /* 0x080fe40007f7e0ff */
[----:B------:R-:W-:Y:S02]  /*eb40*/  IADD3 R31, P4, R14, R21, RZ ;  /* 0x000000150e1f7210 */ /* 0x000fe40007f9e0ff */
[----:B------:R-:W-:Y:S01]  /*eb50*/  LEA R22, P5, R27, c[0x0][0x1a0], 0x2 ;  /* 0x000068001b167a11 */ /* 0x000fe200078a10ff */
[----:B------:R-:W-:Y:S01]  /*eb60*/  IMAD.X R30, R47, 0x1, R23, P3 ;  /* 0x000000012f1e7824 */ /* 0x000fe200018e0617 */
[----:B------:R-:W-:Y:S02]  /*eb70*/  IADD3.X R32, R12, R23, RZ, P4, !PT ;  /* 0x000000170c207210 */ /* 0x000fe400027fe4ff */
[----:B------:R-:W-:-:S02]  /*eb80*/  LEA R29, P4, R31, c[0x0][0x1a0], 0x2 ;  /* 0x000068001f1d7a11 */ /* 0x000fc400078810ff */
[----:B------:R-:W-:Y:S02]  /*eb90*/  LEA.HI.X R23, R27, c[0x0][0x1a4], R30, 0x2, P5 ;  /* 0x000069001b177a11 */ /* 0x000fe400028f141e */
[----:B------:R-:W-:Y:S02]  /*eba0*/  LEA.HI.X R21, R31, c[0x0][0x1a4], R32, 0x2, P4 ;  /* 0x000069001f157a11 */ /* 0x000fe400020f1420 */
[----:B------:R-:W-:Y:S02]  /*ebb0*/  IADD3 R27, R20, 0x820, RZ ;  /* 0x00000820141b7810 */ /* 0x000fe40007ffe0ff */
.L_x_2736:
[----:B------:R1:W5:Y:S01]  /*ebc0*/  LDG.E.128 R32, [R22.64] ;  /* 0x0000002416207981 */ /* 0x000362000c1e1d00 */
[----:B------:R-:W-:Y:S01]  /*ebd0*/  ISETP.NE.AND P3, PT, R2, RZ, PT ;  /* 0x000000ff0200720c */ /* 0x000fe20003f65270 */
[----:B------:R-:W-:Y:S01]  /*ebe0*/  IMAD.MOV.U32 R20, RZ, RZ, R29 ;  /* 0x000000ffff147224 */ /* 0x000fe200078e001d */
[----:B------:R-:W-:Y:S11]  /*ebf0*/  @P1 BRA `(.L_x_2734) ;  /* 0x000000b000001947 */ /* 0x000ff60003800000 */
        /* <DEDUP_REMOVED lines=11> */
.L_x_2734:
[----:B------:R3:W5:Y:S04]  /*ecb0*/  LDG.E.128 R36, [R22.64+0x700] ;  /* 0x0007002416247981 */ /* 0x000768000c1e1d00 */
[----:B------:R-:W4:Y:S02]  /*ecc0*/  LDS R29, [R27+-0x8] ;  /* 0xfffff8001b1d7984 */ /* 0x000f240000000800 */
[C---:B--2-45:R-:W-:Y:S02]  /*ecd0*/  FFMA.FTZ R32, R29.reuse, R32, R8 ;  /* 0x000000201d207223 */ /* 0x074fe40000010008 */
[C---:B------:R-:W-:Y:S02]  /*ece0*/  FFMA.FTZ R30, R29.reuse, R33, R9 ;  /* 0x000000211d1e7223 */ /* 0x040fe40000010009 */
[----:B------:R-:W-:-:S02]  /*ecf0*/  FFMA.FTZ R34, R29, R34, R10 ;  /* 0x000000221d227223 */ /* 0x000fc4000001000a */
        /* <DEDUP_REMOVED lines=13> */
.L_x_2735:
[----:B---3--:R3:W4:Y:S01]  /*edd0*/  LDS R11, [R27] ;  /* 0x000000001b0b7984 */ /* 0x0087220000000800 */
[----:B------:R-:W-:Y:S02]  /*ede0*/  IADD3 R29, P3, R20, 0xe00, RZ ;  /* 0x00000e00141d7810 */ /* 0x000fe40007f7e0ff */
[----:B------:R-:W-:Y:S02]  /*edf0*/  IADD3 R28, R28, 0x4, RZ ;  /* 0x000000041c1c7810 */ /* 0x000fe40007ffe0ff */
[----:B-1----:R-:W-:Y:S01]  /*ee00*/  IADD3 R22, P4, R22, 0xe00, RZ ;  /* 0x00000e0016167810 */ /* 0x002fe20007f9e0ff */
[----:B--2---:R-:W-:Y:S01]  /*ee10*/  IMAD.X R21, RZ, RZ, R21, P3 ;  /* 0x000000ffff157224 */ /* 0x004fe200018e0615 */
[----:B------:R-:W-:Y:S02]  /*ee20*/  ISETP.GE.AND P3, PT, R28, R17, PT ;  /* 0x000000111c00720c */ /* 0x000fe40003f66270 */
[----:B---3--:R-:W-:Y:S01]  /*ee30*/  IADD3 R27, R27, 0x10, RZ ;  /* 0x000000101b1b7810 */ /* 0x008fe20007ffe0ff */
[----:B------:R-:W-:-:S02]  /*ee40*/  IMAD.X R23, RZ, RZ, R23, P4 ;  /* 0x000000ffff177224 */ /* 0x000fc400020e0617 */
[C---:B----4-:R-:W-:Y:S02]  /*ee50*/  FFMA.FTZ R8, R11.reuse, R36, R32 ;  /* 0x000000240b087223 */ /* 0x050fe40000010020 */
[C---:B------:R-:W-:Y:S02]  /*ee60*/  FFMA.FTZ R9, R11.reuse, R37, R30 ;  /* 0x000000250b097223 */ /* 0x040fe4000001001e */
[C---:B------:R-:W-:Y:S02]  /*ee70*/  FFMA.FTZ R10, R11.reuse, R38, R34 ;  /* 0x000000260b0a7223 */ /* 0x040fe40000010022 */
[----:B------:R-:W-:Y:S02]  /*ee80*/  FFMA.FTZ R11, R11, R39, R40 ;  /* 0x000000270b0b7223 */ /* 0x000fe40000010028 */
[----:B------:R-:W-:Y:S05]  /*ee90*/  @!P3 BRA `(.L_x_2736) ;  /* 0xfffffd200000b947 */ /* 0x000fea000383ffff */
.L_x_2730:
[----:B------:R-:W-:Y:S05]  /*eea0*/  BSYNC B1 ;  /* 0x0000000000017941 */ /* 0x000fea0003800000 */
.L_x_2729:
[----:B------:R-:W-:-:S13]  /*eeb0*/  ISETP.GE.AND P1, PT, R26, UR39, PT ;  /* 0x000000271a007c0c */ /* 0x000fda000bf26270 */
[----:B------:R-:W-:Y:S05]  /*eec0*/  @P1 BRA `(.L_x_2728) ;  /* 0x00000b8000001947 */ /* 0x000fea0003800000 */
[----:B------:R-:W-:Y:S01]  /*eed0*/  MOV R20, UR38 ;  /* 0x0000002600147c02 */ /* 0x000fe20008000f00 */
[----:B------:R-:W-:Y:S01]  /*eee0*/  IMAD R21, R16, c[0x0][0x1d8], R49 ;  /* 0x0000760010157a24 */ /* 0x000fe200078e0231 */
[----:B------:R-:W-:Y:S01]  /*eef0*/  BSSY B1, `(.L_x_2737) ;  /* 0x000003c000017945 */ /* 0x000fe20003800000 */
[----:B------:R-:W-:Y:S01]  /*ef00*/  IMAD.MOV.U32 R22, RZ, RZ, 0x4 ;  /* 0x00000004ff167424 */ /* 0x000fe200078e00ff */
[----:B------:R-:W-:Y:S01]  /*ef10*/  IADD3 R17, -R13, -0x2, R20 ;  /* 0xfffffffe0d117810 */ /* 0x000fe20007ffe114 */
[----:B------:R-:W-:-:S03]  /*ef20*/  IMAD R21, R21, 0xe0, R0 ;  /* 0x000000e015157824 */ /* 0x000fc600078e0200 */
[----:B------:R-:W-:Y:S01]  /*ef30*/  IADD3 R17, R17, -UR6, RZ ;  /* 0x8000000611117c10 */ /* 0x000fe2000fffe0ff */
[----:B------:R-:W-:-:S03]  /*ef40*/  IMAD.WIDE R22, R21, R22, c[0x0][0x238] ;  /* 0x00008e0015167625 */ /* 0x000fc600078e0216 */
        /* <DEDUP_REMOVED lines=48> */
.L_x_2741:
[C---:B-12--5:R-:W-:Y:S02]  /*f250*/  FFMA.FTZ R8, R24.reuse, R28, R8 ;  /* 0x0000001c18087223 */ /* 0x066fe40000010008 */
[C---:B------:R-:W-:Y:S02]  /*f260*/  FFMA.FTZ R9, R24.reuse, R29, R9 ;  /* 0x0000001d18097223 */ /* 0x040fe40000010009 */
[C---:B------:R-:W-:Y:S02]  /*f270*/  FFMA.FTZ R10, R24.reuse, R30, R10 ;  /* 0x0000001e180a7223 */ /* 0x040fe4000001000a */
[----:B------:R-:W-:Y:S02]  /*f280*/  FFMA.FTZ R11, R24, R31, R11 ;  /* 0x0000001f180b7223 */ /* 0x000fe4000001000b */
.L_x_2740:
[----:B------:R-:W-:Y:S05]  /*f290*/  BSYNC B2 ;  /* 0x0000000000027941 */ /* 0x000fea0003800000 */
.L_x_2739:
[----:B------:R-:W-:Y:S02]  /*f2a0*/  IADD3 R26, R26, 0x2, RZ ;  /* 0x000000021a1a7810 */ /* 0x000fe40007ffe0ff */
.L_x_2738:
[----:B------:R-:W-:Y:S05]  /*f2b0*/  BSYNC B1 ;  /* 0x0000000000017941 */ /* 0x000fea0003800000 */
.L_x_2737:
[----:B------:R-:W-:-:S13]  /*f2c0*/  LOP3.LUT P1, RZ, R17, 0xfffffffe, RZ, 0xc0, !PT ;  /* 0xfffffffe11ff7812 */ /* 0x000fda000782c0ff */
[----:B------:R-:W-:Y:S05]  /*f2d0*/  @!P1 BRA `(.L_x_2728) ;  /* 0x0000077000009947 */ /* 0x000fea0003800000 */
[----:B------:R-:W-:Y:S01]  /*f2e0*/  USHF.L.U32 UR4, UR6, 0x2, URZ ;  /* 0x0000000206047899 */ /* 0x000fe2000800063f */
[----:B------:R-:W-:Y:S01]  /*f2f0*/  IMAD.MOV.U32 R17, RZ, RZ, 0xe0 ;  /* 0x000000e0ff117424 */ /* 0x000fe200078e00ff */
[----:B------:R-:W-:-:S03]  /*f300*/  HFMA2.MMA R24, -RZ, RZ, 0, 0 ;  /* 0x00000000ff187435 */ /* 0x000fc600000001ff */
[C---:B------:R-:W-:Y:S01]  /*f310*/  IMAD R17, R26.reuse, R17, 0x1c0 ;  /* 0x000001c01a117424 */ /* 0x040fe200078e0211 */
[----:B------:R-:W-:-:S04]  /*f320*/  LEA R27, R26, -UR4, 0x2 ;  /* 0x800000041a1b7c11 */ /* 0x000fc8000f8e10ff */
.L_x_2748:
        /* <DEDUP_REMOVED lines=28> */
[----:B------:R-:W-:Y:S02]  /*f4f0*/  @!P1 IMAD.IADD R18, R18, 0x1, -R25 ;  /* 0x0000000112129824 */ /* 0x000fe400078e0a19 */
[----:B------:R1:W2:Y:S02]  /*f500*/  LDS R25, [R40+0x820] ;  /* 0x0008200028197984 */ /* 0x0002a40000000800 */
        /* <DEDUP_REMOVED lines=22> */
.L_x_2744:
[C---:B-12--5:R-:W-:Y:S02]  /*f670*/  FFMA.FTZ R8, R25.reuse, R28, R8 ;  /* 0x0000001c19087223 */ /* 0x066fe40000010008 */
[C---:B------:R-:W-:Y:S02]  /*f680*/  FFMA.FTZ R9, R25.reuse, R29, R9 ;  /* 0x0000001d19097223 */ /* 0x040fe40000010009 */
[C---:B------:R-:W-:Y:S02]  /*f690*/  FFMA.FTZ R10, R25.reuse, R30, R10 ;  /* 0x0000001e190a7223 */ /* 0x040fe4000001000a */
[----:B------:R-:W-:Y:S02]  /*f6a0*/  FFMA.FTZ R11, R25, R31, R11 ;  /* 0x0000001f190b7223 */ /* 0x000fe4000001000b */
.L_x_2743:
[----:B------:R-:W-:Y:S05]  /*f6b0*/  BSYNC B1 ;  /* 0x0000000000017941 */ /* 0x000fea0003800000 */
.L_x_2742:
        /* <DEDUP_REMOVED lines=24> */
[----:B------:R1:W2:Y:S03]  /*f840*/  LDS R25, [R40+0x828] ;  /* 0x0008280028197984 */ /* 0x0002a60000000800 */
        /* <DEDUP_REMOVED lines=21> */
[----:B------:R1:W-:Y:S02]  /*f9a0*/  STG.E.128 [R20.64+0x700], R28 ;  /* 0x0007001c14007986 */ /* 0x0003e4000c101d24 */
.L_x_2747:
[C---:B-12--5:R-:W-:Y:S02]  /*f9b0*/  FFMA.FTZ R8, R25.reuse, R28, R8 ;  /* 0x0000001c19087223 */ /* 0x066fe40000010008 */
[C---:B------:R-:W-:Y:S02]  /*f9c0*/  FFMA.FTZ R9, R25.reuse, R29, R9 ;  /* 0x0000001d19097223 */ /* 0x040fe40000010009 */
[C---:B------:R-:W-:Y:S02]  /*f9d0*/  FFMA.FTZ R10, R25.reuse, R30, R10 ;  /* 0x0000001e190a7223 */ /* 0x040fe4000001000a */
[----:B------:R-:W-:Y:S02]  /*f9e0*/  FFMA.FTZ R11, R25, R31, R11 ;  /* 0x0000001f190b7223 */ /* 0x000fe4000001000b */
.L_x_2746:
[----:B------:R-:W-:Y:S05]  /*f9f0*/  BSYNC B1 ;  /* 0x0000000000017941 */ /* 0x000fea0003800000 */
.L_x_2745:
[----:B------:R-:W-:Y:S02]  /*fa00*/  IADD3 R26, R26, 0x4, RZ ;  /* 0x000000041a1a7810 */ /* 0x000fe40007ffe0ff */
[----:B------:R-:W-:Y:S02]  /*fa10*/  IADD3 R24, R24, 0x10, RZ ;  /* 0x0000001018187810 */ /* 0x000fe40007ffe0ff */
[----:B------:R-:W-:-:S02]  /*fa20*/  ISETP.GE.AND P1, PT, R26, UR39, PT ;  /* 0x000000271a007c0c */ /* 0x000fc4000bf26270 */
[----:B------:R-:W-:-:S11]  /*fa30*/  IADD3 R17, R17, 0x380, RZ ;  /* 0x0000038011117810 */ /* 0x000fd60007ffe0ff */
[----:B------:R-:W-:Y:S05]  /*fa40*/  @!P1 BRA `(.L_x_2748) ;  /* 0xfffff8e000009947 */ /* 0x000fea000383ffff */
.L_x_2728:
[----:B------:R-:W-:Y:S05]  /*fa50*/  BSYNC B0 ;  /* 0x0000000000007941 */ /* 0x000fea0003800000 */
.L_x_2727:
[----:B------:R-:W-:Y:S01]  /*fa60*/  ISETP.GT.OR P0, PT, R15, 0x37, P0 ;  /* 0x000000370f00780c */ /* 0x000fe20000704670 */
[----:B------:R-:W-:-:S12]  /*fa70*/  BSSY B0, `(.L_x_2749) ;  /* 0x0000028000007945 */ /* 0x000fd80003800000 */
[----:B------:R-:W-:Y:S05]  /*fa80*/  @P0 BRA `(.L_x_2750) ;  /* 0x0000026000000947 */ /* 0x000fea0003800000 */
[----:B0-----:R-:W-:Y:S02]  /*fa90*/  IMAD.MOV.U32 R15, RZ, RZ, 0xe0 ;  /* 0x000000e0ff0f7424 */ /* 0x001fe400078e00ff */
[----:B------:R-:W-:-:S04]  /*faa0*/  IMAD.U32 R18, RZ, RZ, UR38 ;  /* 0x00000026ff127e24 */ /* 0x000fc8000f8e00ff */
        /* <DEDUP_REMOVED lines=8> */
[----:B------:R-:W-:-:S06]  /*fb30*/  IMAD.U32 R15, RZ, RZ, UR4 ;  /* 0x00000004ff0f7e24 */ /* 0x000fcc000f8e00ff */
[----:B------:R-:W1:Y:S02]  /*fb40*/  LDS R15, [R15.X4+0x820] ;  /* 0x000820000f0f7984 */ /* 0x000e640000004800 */
        /* <DEDUP_REMOVED lines=13> */
[----:B--2---:R-:W-:-:S04]  /*fc20*/  MOV R25, UR4 ;  /* 0x0000000400197c02 */ /* 0x004fc80008000f00 */
        /* <DEDUP_REMOVED lines=8> */
.L_x_2751:
[C---:B01---5:R-:W-:Y:S02]  /*fcb0*/  FFMA.FTZ R8, R15.reuse, R20, R8 ;  /* 0x000000140f087223 */ /* 0x063fe40000010008 */
[C---:B------:R-:W-:Y:S02]  /*fcc0*/  FFMA.FTZ R9, R15.reuse, R21, R9 ;  /* 0x000000150f097223 */ /* 0x040fe40000010009 */
[C---:B------:R-:W-:Y:S02]  /*fcd0*/  FFMA.FTZ R10, R15.reuse, R22, R10 ;  /* 0x000000160f0a7223 */ /* 0x040fe4000001000a */
[----:B------:R-:W-:Y:S02]  /*fce0*/  FFMA.FTZ R11, R15, R23, R11 ;  /* 0x000000170f0b7223 */ /* 0x000fe4000001000b */
.L_x_2750:
[----:B------:R-:W-:Y:S05]  /*fcf0*/  BSYNC B0 ;  /* 0x0000000000007941 */ /* 0x000fea0003800000 */
.L_x_2749:
        /* <DEDUP_REMOVED lines=18> */
.L_x_2752:
[----:B------:R-:W-:Y:S05]  /*fe20*/  @P0 EXIT ;  /* 0x000000000000094d */ /* 0x000fea0003800000 */
[----:B------:R-:W-:-:S05]  /*fe30*/  IMAD.MOV.U32 R2, RZ, RZ, c[0x0][0x258] ;  /* 0x00009600ff027624 */ /* 0x000fca00078e00ff */
[----:B------:R-:W-:-:S13]  /*fe40*/  ISETP.NE.AND P0, PT, R2, 0x2, PT ;  /* 0x000000020200780c */ /* 0x000fda0003f05270 */
[----:B------:R-:W-:Y:S02]  /*fe50*/  @P0 IMAD.MOV.U32 R5, RZ, RZ, 0x4 ;  /* 0x00000004ff050424 */ /* 0x000fe400078e00ff */
[----:B------:R-:W-:-:S04]  /*fe60*/  @P0 IMAD R4, R3, 0xe0, R0 ;  /* 0x000000e003040824 */ /* 0x000fc800078e0200 */
[----:B------:R-:W-:-:S05]  /*fe70*/  @P0 IMAD.WIDE R4, R4, R5, c[0x0][0x160] ;  /* 0x0000580004040625 */ /* 0x000fca00078e0205 */
[----:B------:R0:W-:Y:S01]  /*fe80*/  @P0 STG.E.128 [R4.64], R8 ;  /* 0x0000000804000986 */ /* 0x0001e2000c101d24 */
[----:B------:R-:W-:Y:S05]  /*fe90*/  @P0 EXIT ;  /* 0x000000000000094d */ /* 0x000fea0003800000 */
[----:B0-----:R-:W-:Y:S02]  /*fea0*/  IMAD.MOV.U32 R4, RZ, RZ, c[0x0][0x250] ;  /* 0x00009400ff047624 */ /* 0x001fe400078e00ff */
[----:B------:R-:W-:-:S05]  /*feb0*/  IMAD.MOV.U32 R5, RZ, RZ, c[0x0][0x254] ;  /* 0x00009500ff057624 */ /* 0x000fca00078e00ff */
[----:B------:R-:W3:Y:S01]  /*fec0*/  LDG.E R4, [R4.64] ;  /* 0x0000002404047981 */ /* 0x000ee2000c1e1900 */
[----:B------:R-:W-:Y:S02]  /*fed0*/  IMAD R3, R3, 0xe0, R0 ;  /* 0x000000e003037824 */ /* 0x000fe400078e0200 */
[C---:B---3--:R-:W-:Y:S02]  /*fee0*/  FMUL.FTZ R8, R4.reuse, R8 ;  /* 0x0000000804087220 */ /* 0x048fe40000410000 */
[C---:B------:R-:W-:Y:S02]  /*fef0*/  FMUL.FTZ R9, R4.reuse, R9 ;  /* 0x0000000904097220 */ /* 0x040fe40000410000 */
[C---:B------:R-:W-:Y:S02]  /*ff00*/  FMUL.FTZ R10, R4.reuse, R10 ;  /* 0x0000000a040a7220 */ /* 0x040fe40000410000 */
[----:B------:R-:W0:Y:S01]  /*ff10*/  F2I.S8.NTZ R8, R8 ;  /* 0x0000000800087305 */ /* 0x000e220000202100 */
[----:B------:R-:W-:-:S07]  /*ff20*/  FMUL.FTZ R11, R4, R11 ;  /* 0x0000000b040b7220 */ /* 0x000fce0000410000 */
[----:B------:R-:W1:Y:S08]  /*ff30*/  F2I.S8.NTZ R9, R9 ;  /* 0x0000000900097305 */ /* 0x000e700000202100 */
[----:B------:R-:W3:Y:S01]  /*ff40*/  F2I.S8.NTZ R10, R10 ;  /* 0x0000000a000a7305 */ /* 0x000ee20000202100 */
[----:B0-----:R-:W-:-:S04]  /*ff50*/  PRMT R2, R8, 0x8880, RZ ;  /* 0x0000888008027816 */ /* 0x001fc800000000ff */
[----:B------:R-:W-:-:S03]  /*ff60*/  PRMT R2, R2, 0x7710, RZ ;  /* 0x0000771002027816 */ /* 0x000fc600000000ff */
[----:B------:R-:W0:Y:S01]  /*ff70*/  F2I.S8.NTZ R11, R11 ;  /* 0x0000000b000b7305 */ /* 0x000e220000202100 */
[----:B-1----:R-:W-:Y:S02]  /*ff80*/  PRMT R6, R9, 0x8880, RZ ;  /* 0x0000888009067816 */ /* 0x002fe400000000ff */
        /* <DEDUP_REMOVED lines=13> */
.L_x_2691:
[----:B0-----:R-:W-:Y:S01]  /*10060*/  HFMA2.MMA R242, -RZ, RZ, 0, 5.9604644775390625e-08 ;  /* 0x00000001fff27435 */ /* 0x001fe200000001ff */
[----:B------:R-:W-:Y:S01]  /*10070*/  IMAD.MOV.U32 R9, RZ, RZ, -0x1 ;  /* 0xffffffffff097424 */ /* 0x000fe200078e00ff */
[----:B------:R-:W-:-:S04]  /*10080*/  MOV R8, 0x100a0 ;  /* 0x000100a000087802 */ /* 0x000fc80000000f00 */
[----:B--2--5:R-:W-:Y:S05]  /*10090*/  CALL.REL.NOINC `($__internal_8_$__cuda_sm70_shflsync_bfly_p) ;  /* 0x0000017000007944 */ /* 0x024fea0003c00000 */
[----:B------:R-:W-:Y:S05]  /*100a0*/  BRA `(.L_x_2753) ;  /* 0xffffd11000007947 */ /* 0x000fea000383ffff */
.L_x_2695:
[----:B0-----:R-:W-:Y:S01]  /*100b0*/  IMAD.MOV.U32 R7, RZ, RZ, R17 ;  /* 0x000000ffff077224 */ /* 0x001fe200078e0011 */
[----:B------:R-:W-:Y:S01]  /*100c0*/  MOV R8, 0x10100 ;  /* 0x0001010000087802 */ /* 0x000fe20000000f00 */
[----:B------:R-:W-:Y:S02]  /*100d0*/  IMAD.MOV.U32 R242, RZ, RZ, 0x10 ;  /* 0x00000010fff27424 */ /* 0x000fe400078e00ff */
[----:B------:R-:W-:Y:S02]  /*100e0*/  IMAD.MOV.U32 R9, RZ, RZ, -0x1 ;  /* 0xffffffffff097424 */ /* 0x000fe400078e00ff */
[----:B--2---:R-:W-:Y:S05]  /*100f0*/  CALL.REL.NOINC `($__internal_8_$__cuda_sm70_shflsync_bfly_p) ;  /* 0x0000011000007944 */ /* 0x004fea0003c00000 */
[----:B------:R-:W-:Y:S05]  /*10100*/  BRA `(.L_x_2754) ;  /* 0xffffd34000007947 */ /* 0x000fea000383ffff */
.L_x_2696:
[----:B0-----:R-:W-:Y:S01]  /*10110*/  MOV R7, R17 ;  /* 0x0000001100077202 */ /* 0x001fe20000000f00 */
[----:B------:R-:W-:Y:S01]  /*10120*/  IMAD.MOV.U32 R242, RZ, RZ, 0x8 ;  /* 0x00000008fff27424 */ /* 0x000fe200078e00ff */
[----:B------:R-:W-:Y:S01]  /*10130*/  MOV R8, 0x10160 ;  /* 0x0001016000087802 */ /* 0x000fe20000000f00 */
[----:B------:R-:W-:-:S02]  /*10140*/  IMAD.MOV.U32 R9, RZ, RZ, -0x1 ;  /* 0xffffffffff097424 */ /* 0x000fc400078e00ff */
[----:B--2---:R-:W-:Y:S05]  /*10150*/  CALL.REL.NOINC `($__internal_8_$__cuda_sm70_shflsync_bfly_p) ;  /* 0x000000b000007944 */ /* 0x004fea0003c00000 */
[----:B------:R-:W-:Y:S01]  /*10160*/  FMNMX.FTZ R7, R17, R242, !PT ;  /* 0x000000f211077209 */ /* 0x000fe20007810000 */
[----:B------:R-:W-:Y:S01]  /*10170*/  IMAD.MOV.U32 R242, RZ, RZ, 0x4 ;  /* 0x00000004fff27424 */ /* 0x000fe200078e00ff */
[----:B------:R-:W-:Y:S01]  /*10180*/  MOV R8, 0x101b0 ;  /* 0x000101b000087802 */ /* 0x000fe20000000f00 */
[----:B------:R-:W-:-:S02]  /*10190*/  IMAD.MOV.U32 R9, RZ, RZ, -0x1 ;  /* 0xffffffffff097424 */ /* 0x000fc400078e00ff */
[----:B------:R-:W-:Y:S05]  /*101a0*/  CALL.REL.NOINC `($__internal_8_$__cuda_sm70_shflsync_bfly_p) ;  /* 0x0000006000007944 */ /* 0x000fea0003c00000 */
[----:B------:R-:W-:Y:S01]  /*101b0*/  FMNMX.FTZ R7, R7, R242, !PT ;  /* 0x000000f207077209 */ /* 0x000fe20007810000 */
[----:B------:R-:W-:Y:S01]  /*101c0*/  HFMA2.MMA R242, -RZ, RZ, 0, 1.1920928955078125e-07 ;  /* 0x00000002fff27435 */ /* 0x000fe200000001ff */
[----:B------:R-:W-:Y:S01]  /*101d0*/  IMAD.MOV.U32 R9, RZ, RZ, -0x1 ;  /* 0xffffffffff097424 */ /* 0x000fe200078e00ff */
[----:B------:R-:W-:-:S04]  /*101e0*/  MOV R8, 0x10200 ;  /* 0x0001020000087802 */ /* 0x000fc80000000f00 */
[----:B------:R-:W-:Y:S05]  /*101f0*/  CALL.REL.NOINC `($__internal_8_$__cuda_sm70_shflsync_bfly_p) ;  /* 0x0000001000007944 */ /* 0x000fea0003c00000 */
[----:B------:R-:W-:Y:S05]  /*10200*/  BRA `(.L_x_2755) ;  /* 0xffffd2b000007947 */ /* 0x000fea000383ffff */
        .weak           $__internal_8_$__cuda_sm70_shflsync_bfly_p
        .type           $__internal_8_$__cuda_sm70_shflsync_bfly_p,@function
        .size           $__internal_8_$__cuda_sm70_shflsync_bfly_p,(.L_x_4314 - $__internal_8_$__cuda_sm70_shflsync_bfly_p)
$__internal_8_$__cuda_sm70_shflsync_bfly_p:
[----:B------:R-:W-:Y:S01]  /*10210*/  IMAD.MOV.U32 R243, RZ, RZ, 0x1f ;  /* 0x0000001ffff37424 */ /* 0x000fe200078e00ff */
[----:B------:R-:W-:Y:S04]  /*10220*/  WARPSYNC R9 ;  /* 0x0000000900007348 */ /* 0x000fe80003800000 */
[----:B------:R0:W1:Y:S04]  /*10230*/  SHFL.BFLY PT, R242, R7, R242, R243 ;  /* 0x0c0000f207f27389 */ /* 0x00006800000e00f3 */
[----:B0-----:R-:W0:Y:S01]  /*10240*/  S2R R243, SR_TID.X ;  /* 0x0000000000f37919 */ /* 0x001e220000002100 */
[----:B------:R-:W-:Y:S01]  /*10250*/  IMAD.MOV.U32 R9, RZ, RZ, 0x0 ;  /* 0x00000000ff097424 */ /* 0x000fe200078e00ff */
[----:B0-----:R-:W-:-:S03]  /*10260*/  LOP3.LUT R243, R243, 0x1, RZ, 0xc0, !PT ;  /* 0x00000001f3f37812 */ /* 0x001fc600078ec0ff */
[----:B-1----:R-:W-:Y:S05]  /*10270*/  RET.REL.NODEC R8 `(_ZN4mmha33masked_multihead_attention_kernelIfLi224ELi256ELi2ELi64ELi128ELb1ELb0EEEv26Multihead_attention_paramsIT_XT5_EE) ;  /* 0xfffefd8008007950 */ /* 0x002fea0003c3ffff */
.L_x_2756:
        /* <DEDUP_REMOVED lines=16> */
.L_x_4314:


//--------------------- .text._ZN4mmha33masked_multihead_attention_kernelIfLi224ELi256ELi4ELi64ELi64ELb1ELb0EEEv26Multihead_attention_paramsIT_XT5_EE --------------------------
	.section	.text._ZN4mmha33masked_multihead_attention_kernelIfLi224ELi256ELi4ELi64ELi64ELb1ELb0EEEv26Multihead_attention_paramsIT_XT5_EE,"ax",@progbits
	.sectioninfo	@"SHI_REGISTERS=244"
	.align	128
        .global         _ZN4mmha33masked_multihead_attention_kernelIfLi224ELi256ELi4ELi64ELi64ELb1ELb0EEEv26Multihead_attention_paramsIT_XT5_EE
        .type           _ZN4mmha33masked_multihead_attention_kernelIfLi224ELi256ELi4ELi64ELi64ELb1ELb0EEEv26Multihead_attention_paramsIT_XT5_EE,@function
        .size           _ZN4mmha33masked_multihead_attention_kernelIfLi224ELi256ELi4ELi64ELi64ELb1ELb0EEEv26Multihead_attention_paramsIT_XT5_EE,(.L_x_4315 - _ZN4mmha33masked_multihead_attention_kernelIfLi224ELi256ELi4ELi64ELi64ELb1ELb0EEEv26Multihead_attention_paramsIT_XT5_EE)
        .other          _ZN4mmha33masked_multihead_attention_kernelIfLi224ELi256ELi4ELi64ELi64ELb1ELb0EEEv26Multihead_attention_paramsIT_XT5_EE,@"STO_CUDA_ENTRY STV_DEFAULT"
_ZN4mmha33masked_multihead_attention_kernelIfLi224ELi256ELi4ELi64ELi64ELb1ELb0EEEv26Multihead_attention_paramsIT_XT5_EE:
.text._ZN4mmha33masked_multihead_attention_kernelIfLi224ELi256ELi4ELi64ELi64ELb1ELb0EEEv26Multihead_attention_paramsIT_XT5_EE:
        /* <DEDUP_REMOVED lines=11> */
.L_x_2757:
        /* <DEDUP_REMOVED lines=29> */
[----:B------:R-:W-:-:S06]  /*0280*/  @P1 IADD3 R27, R27, 0x1, RZ ;  /* 0x000000011b1b1810 */ /* 0x000fcc0007ffe0ff */
[----:B------:R-:W-:Y:S01]  /*0290*/  @!P3 IMAD.MOV R27, RZ, RZ, -R27 ;  /* 0x000000ffff1bb224 */ /* 0x000fe200078e0a1b */
[----:B------:R-:W-:-:S05]  /*02a0*/  @!P2 LOP3.LUT R27, RZ, c[0x0][0x1d0], RZ, 0x33, !PT ;  /* 0x00007400ff1baa12 */ /* 0x000fca00078e33ff */
[----:B------:R-:W-:-:S05]  /*02b0*/  @P4 IMAD.WIDE R6, R27, R15, c[0x0][0x240] ;  /* 0x000090001b064625 */ /* 0x000fca00078e020f */
[----:B------:R-:W3:Y:S04]  /*02c0*/  @P4 LDG.E R26, [R6.64] ;  /* 0x00000024061a4981 */ /* 0x000ee8000c1e1900 */
[----:B------:R-:W1:Y:S01]  /*02d0*/  S2R R23, SR_CTAID.X ;  /* 0x0000000000177919 */ /* 0x000e620000002500 */
[----:B------:R-:W-:Y:S02]  /*02e0*/  ISETP.NE.U32.AND P2, PT, RZ, c[0x0][0x1f8], PT ;  /* 0x00007e00ff007a0c */ /* 0x000fe40003f45070 */
[C---:B0-----:R-:W-:Y:S02]  /*02f0*/  ISETP.GT.AND P0, PT, R24.reuse, 0x37, PT ;  /* 0x000000371800780c */ /* 0x041fe40003f04270 */
[C---:B------:R-:W-:Y:S02]  /*0300*/  ISETP.LT.AND P3, PT, R24.reuse, 0x40, P4 ;  /* 0x000000401800780c */ /* 0x040fe40002761270 */
[----:B------:R-:W-:Y:S01]  /*0310*/  ISETP.NE.AND.EX P2, PT, RZ, c[0x0][0x1fc], PT, P2 ;  /* 0x00007f00ff007a0c */ /* 0x000fe20003f45320 */
[----:B------:R-:W-:Y:S01]  /*0320*/  IMAD.SHL.U32 R18, R24, 0x4, RZ ;  /* 0x0000000418127824 */ /* 0x000fe200078e00ff */
[----:B------:R-:W-:Y:S01]  /*0330*/  SHF.R.S32.HI R9, RZ, 0x1f, R28 ;  /* 0x0000001fff097819 */ /* 0x000fe2000001141c */
[----:B-1----:R-:W-:-:S04]  /*0340*/  IMAD R19, R28, c[0x0][0x1d8], R23 ;  /* 0x000076001c137a24 */ /* 0x002fc800078e0217 */
[----:B------:R-:W-:-:S06]  /*0350*/  IMAD R151, R19, 0xe0, RZ ;  /* 0x000000e013977824 */ /* 0x000fcc00078e02ff */
[C---:B------:R-:W-:Y:S01]  /*0360*/  @P2 LEA R10, P4, R28.reuse, c[0x0][0x1f8], 0x2 ;  /* 0x00007e001c0a2a11 */ /* 0x040fe200078810ff */
[----:B------:R-:W-:Y:S01]  /*0370*/  IMAD.IADD R30, R151, 0x1, R18 ;  /* 0x00000001971e7824 */ /* 0x000fe200078e0212 */
[----:B------:R-:W-:Y:S01]  /*0380*/  CS2R R32, SRZ ;  /* 0x0000000000207805 */ /* 0x000fe2000001ff00 */
[----:B------:R-:W-:Y:S01]  /*0390*/  CS2R R34, SRZ ;  /* 0x0000000000227805 */ /* 0x000fe2000001ff00 */
[----:B------:R-:W-:Y:S02]  /*03a0*/  @P2 LEA.HI.X R11, R28, c[0x0][0x1fc], R9, 0x2, P4 ;  /* 0x00007f001c0b2a11 */ /* 0x000fe400020f1409 */
[----:B------:R-:W-:-:S04]  /*03b0*/  IABS R21, c[0x0][0x1d4] ;  /* 0x0000750000157a13 */ /* 0x000fc80000000000 */
[----:B------:R-:W0:Y:S01]  /*03c0*/  I2F.RP R0, R21 ;  /* 0x0000001500007306 */ /* 0x000e220000209400 */
[----:B--2---:R-:W-:-:S05]  /*03d0*/  IADD3 R17, R25, -0x1, RZ ;  /* 0xffffffff19117810 */ /* 0x004fca0007ffe0ff */
        /* <DEDUP_REMOVED lines=8> */
[----:B0-----:R-:W0:Y:S01]  /*0460*/  MUFU.RCP R0, R0 ;  /* 0x0000000000007308 */ /* 0x001e220000001000 */
[----:B------:R-:W-:-:S04]  /*0470*/  ISETP.EQ.U32.AND P1, PT, RZ, c[0x0][0x170], PT ;  /* 0x00005c00ff007a0c */ /* 0x000fc80003f22070 */
[----:B------:R-:W-:Y:S01]  /*0480*/  ISETP.EQ.OR.EX P1, PT, RZ, c[0x0][0x174], P0, P1 ;  /* 0x00005d00ff007a0c */ /* 0x000fe20000722710 */
[----:B------:R-:W-:Y:S01]  /*0490*/  IMAD R3, R23, 0xe0, RZ ;  /* 0x000000e017037824 */ /* 0x000fe200078e02ff */
[----:B0-----:R-:W-:-:S04]  /*04a0*/  IADD3 R12, R0, 0xffffffe, RZ ;  /* 0x0ffffffe000c7810 */ /* 0x001fc80007ffe0ff */
[----:B------:R0:W2:Y:S01]  /*04b0*/  F2I.FTZ.U32.TRUNC.NTZ R13, R12 ;  /* 0x0000000c000d7305 */ /* 0x0000a2000021f000 */
[----:B------:R-:W-:Y:S02]  /*04c0*/  IMAD.MOV.U32 R22, RZ, RZ, RZ ;  /* 0x000000ffff167224 */ /* 0x000fe400078e00ff */
[----:B------:R-:W-:Y:S01]  /*04d0*/  IMAD.IADD R14, R3, 0x1, R18 ;  /* 0x00000001030e7824 */ /* 0x000fe200078e0212 */
[----:B------:R-:W-:Y:S01]  /*04e0*/  CS2R R40, SRZ ;  /* 0x0000000000287805 */ /* 0x000fe2000001ff00 */
[----:B------:R-:W-:Y:S02]  /*04f0*/  CS2R R42, SRZ ;  /* 0x00000000002a7805 */ /* 0x000fe4000001ff00 */
[----:B------:R-:W-:Y:S01]  /*0500*/  @!P1 IMAD.WIDE R6, R14, R15, c[0x0][0x170] ;  /* 0x00005c000e069625 */ /* 0x000fe200078e020f */
[----:B------:R2:W5:Y:S03]  /*0510*/  @P2 LDG.E R22, [R10.64] ;  /* 0x000000240a162981 */ /* 0x000566000c1e1900 */
[----:B0-----:R-:W-:Y:S01]  /*0520*/  IMAD.MOV.U32 R12, RZ, RZ, RZ ;  /* 0x000000ffff0c7224 */ /* 0x001fe200078e00ff */
[----:B------:R0:W5:Y:S01]  /*0530*/  @!P1 LDG.E.128 R40, [R6.64] ;  /* 0x0000002406289981 */ /* 0x000162000c1e1d00 */
[----:B--2---:R-:W-:-:S04]  /*0540*/  IMAD.MOV R10, RZ, RZ, -R13 ;  /* 0x000000ffff0a7224 */ /* 0x004fc800078e0a0d */
[----:B0-----:R-:W-:Y:S01]  /*0550*/  IMAD R7, R10, R21, RZ ;  /* 0x000000150a077224 */ /* 0x001fe200078e02ff */
[----:B------:R-:W-:-:S03]  /*0560*/  IABS R16, R17 ;  /* 0x0000001100107213 */ /* 0x000fc60000000000 */
[----:B------:R-:W-:-:S06]  /*0570*/  IMAD.HI.U32 R13, R13, R7, R12 ;  /* 0x000000070d0d7227 */ /* 0x000fcc00078e000c */
[----:B------:R-:W-:-:S04]  /*0580*/  IMAD.HI.U32 R13, R13, R16, RZ ;  /* 0x000000100d0d7227 */ /* 0x000fc800078e00ff */
[----:B------:R-:W-:-:S04]  /*0590*/  IMAD.MOV R13, RZ, RZ, -R13 ;  /* 0x000000ffff0d7224 */ /* 0x000fc800078e0a0d */
[----:B------:R-:W-:-:S05]  /*05a0*/  IMAD R16, R21, R13, R16 ;  /* 0x0000000d15107224 */ /* 0x000fca00078e0210 */
[----:B------:R-:W-:Y:S01]  /*05b0*/  ISETP.GT.U32.AND P1, PT, R21, R16, PT ;  /* 0x000000101500720c */ /* 0x000fe20003f24070 */
[----:B------:R-:W-:Y:S01]  /*05c0*/  IMAD R0, R28, c[0x0][0x1c8], R3 ;  /* 0x000072001c007a24 */ /* 0x000fe200078e0203 */
[----:B------:R-:W-:Y:S01]  /*05d0*/  BSSY B0, `(.L_x_2758) ;  /* 0x0000020000007945 */ /* 0x000fe20003800000 */
[----:B------:R-:W-:Y:S01]  /*05e0*/  ISETP.NE.AND P5, PT, RZ, c[0x0][0x1ec], PT ;  /* 0x00007b00ff007a0c */ /* 0x000fe20003fa5270 */
[----:B------:R-:W-:Y:S01]  /*05f0*/  CS2R R46, SRZ ;  /* 0x00000000002e7805 */ /* 0x000fe2000001ff00 */
[----:B------:R-:W-:-:S08]  /*0600*/  CS2R R44, SRZ ;  /* 0x00000000002c7805 */ /* 0x000fd0000001ff00 */
        /* <DEDUP_REMOVED lines=11> */
[----:B------:R-:W-:Y:S02]  /*06c0*/  @!P1 IMAD.MOV.U32 R4, RZ, RZ, c[0x0][0x248] ;  /* 0x00009200ff049624 */ /* 0x000fe400078e00ff */
        /* <DEDUP_REMOVED lines=16> */
.L_x_2759:
[----:B01----:R-:W-:Y:S05]  /*07d0*/  BSYNC B0 ;  /* 0x0000000000007941 */ /* 0x003fea0003800000 */
.L_x_2758:
        /* <DEDUP_REMOVED lines=11> */
.L_x_2761:
[----:B------:R-:W-:Y:S05]  /*0890*/  BSYNC B0 ;  /* 0x0000000000007941 */ /* 0x000fea0003800000 */
.L_x_2760:
[----:B------:R-:W-:Y:S01]  /*08a0*/  ISETP.GE.AND P0, PT, R17, RZ, PT ;  /* 0x000000ff1100720c */ /* 0x000fe20003f06270 */
[----:B------:R-:W-:Y:S01]  /*08b0*/  @!P2 IMAD.IADD R16, R16, 0x1, -R21 ;  /* 0x000000011010a824 */ /* 0x000fe200078e0a15 */
[----:B------:R-:W-:Y:S01]  /*08c0*/  ISETP.NE.AND P1, PT, RZ, c[0x0][0x1d4], PT ;  /* 0x00007500ff007a0c */ /* 0x000fe20003f25270 */
[----:B------:R-:W-:Y:S01]  /*08d0*/  ULDC.U8 UR4, c[0x0][0x1e4] ;  /* 0x0000790000047ab9 */ /* 0x000fe20000000000 */
[----:B------:R-:W-:Y:S01]  /*08e0*/  ISETP.LT.AND P2, PT, RZ, c[0x0][0x1e0], PT ;  /* 0x00007800ff007a0c */ /* 0x000fe20003f41270 */
[----:B-----5:R-:W-:Y:S02]  /*08f0*/  @!P5 FADD.FTZ R32, R32, R36 ;  /* 0x000000242020d221 */ /* 0x020fe40000010000 */
[----:B------:R-:W-:Y:S02]  /*0900*/  @!P5 FADD.FTZ R33, R33, R37 ;  /* 0x000000252121d221 */ /* 0x000fe40000010000 */
[----:B------:R-:W-:Y:S02]  /*0910*/  @!P5 FADD.FTZ R34, R34, R38 ;  /* 0x000000262222d221 */ /* 0x000fe40000010000 */
[----:B------:R-:W-:-:S02]  /*0920*/  @!P5 FADD.FTZ R35, R35, R39 ;  /* 0x000000272323d221 */ /* 0x000fc40000010000 */
[----:B------:R-:W-:Y:S01]  /*0930*/  @!P0 IMAD.MOV R16, RZ, RZ, -R16 ;  /* 0x000000ffff108224 */ /* 0x000fe200078e0a10 */
[----:B------:R-:W-:Y:S01]  /*0940*/  ISETP.GE.AND P0, PT, R24, 0x40, PT ;  /* 0x000000401800780c */ /* 0x000fe20003f06270 */
[----:B------:R-:W-:Y:S01]  /*0950*/  IMAD R124, R27, c[0x0][0x1d8], RZ ;  /* 0x000076001b7c7a24 */ /* 0x000fe200078e02ff */
[----:B------:R-:W-:Y:S01]  /*0960*/  @!P1 LOP3.LUT R16, RZ, c[0x0][0x1d4], RZ, 0x33, !PT ;  /* 0x00007500ff109a12 */ /* 0x000fe200078e33ff */
[----:B------:R-:W-:Y:S01]  /*0970*/  @P3 FMUL.FTZ R32, R32, R48 ;  /* 0x0000003020203220 */ /* 0x000fe20000410000 */
[----:B------:R-:W-:Y:S01]  /*0980*/  ISETP.NE.AND P1, PT, RZ, UR4, PT ;  /* 0x00000004ff007c0c */ /* 0x000fe2000bf25270 */
[----:B------:R-:W-:Y:S02]  /*0990*/  @P3 FMUL.FTZ R33, R33, R49 ;  /* 0x0000003121213220 */ /* 0x000fe40000410000 */
[----:B------:R-:W-:Y:S02]  /*09a0*/  @P3 FMUL.FTZ R34, R34, R50 ;  /* 0x0000003222223220 */ /* 0x000fe40000410000 */
[----:B------:R-:W-:-:S02]  /*09b0*/  @P3 FMUL.FTZ R35, R35, R51 ;  /* 0x0000003323233220 */ /* 0x000fc40000410000 */
[----:B------:R-:W-:Y:S02]  /*09c0*/  FADD.FTZ R40, R40, R44 ;  /* 0x0000002c28287221 */ /* 0x000fe40000010000 */
[----:B------:R-:W-:Y:S02]  /*09d0*/  FADD.FTZ R41, R41, R45 ;  /* 0x0000002d29297221 */ /* 0x000fe40000010000 */
        /* <DEDUP_REMOVED lines=60> */
.L_x_2764:
        /* <DEDUP_REMOVED lines=9> */
.L_x_2765:
        /* <DEDUP_REMOVED lines=54> */
.L_x_2769:
        /* <DEDUP_REMOVED lines=51> */
.L_x_2772:
[----:B0-----:R-:W-:Y:S05]  /*14c0*/  BSYNC B2 ;  /* 0x0000000000027941 */ /* 0x001fea0003800000 */
.L_x_2771:
[----:B----4-:R0:W-:Y:S04]  /*14d0*/  STS [R29], R32 ;  /* 0x000000201d007388 */ /* 0x0101e80000000800 */
[----:B---3--:R0:W-:Y:S04]  /*14e0*/  STS [R29+0x4], R34 ;  /* 0x000004221d007388 */ /* 0x0081e80000000800 */
[----:B--2---:R0:W-:Y:S04]  /*14f0*/  STS [R44], R33 ;  /* 0x000000212c007388 */ /* 0x0041e80000000800 */
[----:B-1----:R0:W-:Y:S02]  /*1500*/  STS [R44+0x4], R35 ;  /* 0x000004232c007388 */ /* 0x0021e40000000800 */
.L_x_2770:
[----:B------:R-:W-:Y:S05]  /*1510*/  BSYNC B1 ;  /* 0x0000000000017941 */ /* 0x000fea0003800000 */
.L_x_2768:
[----:B-1----:R1:W-:Y:S04]  /*1520*/  STS [R21], R40 ;  /* 0x0000002815007388 */ /* 0x0023e80000000800 */
[----:B--2---:R1:W-:Y:S04]  /*1530*/  STS [R21+0x4], R42 ;  /* 0x0000042a15007388 */ /* 0x0043e80000000800 */
[----:B---3--:R1:W-:Y:S04]  /*1540*/  STS [R20], R41 ;  /* 0x0000002914007388 */ /* 0x0083e80000000800 */
[----:B----4-:R1:W-:Y:S02]  /*1550*/  STS [R20+0x4], R43 ;  /* 0x0000042b14007388 */ /* 0x0103e40000000800 */
.L_x_2767:
[----:B------:R-:W-:Y:S05]  /*1560*/  BSYNC B0 ;  /* 0x0000000000007941 */ /* 0x000fea0003800000 */
.L_x_2766:
[----:B------:R-:W-:Y:S06]  /*1570*/  BAR.SYNC.DEFER_BLOCKING 0x0 ;  /* 0x0000000000007b1d */ /* 0x000fec0000010000 */
[----:B------:R-:W-:Y:S01]  /*1580*/  BSSY B0, `(.L_x_2773) ;  /* 0x0000005000007945 */ /* 0x000fe20003800000 */
[----:B------:R-:W-:Y:S05]  /*1590*/  @!P6 BRA `(.L_x_2774) ;  /* 0x000000300000e947 */ /* 0x000fea0003800000 */
[----:B------:R-:W-:Y:S01]  /*15a0*/  ISETP.NE.AND P0, PT, RZ, c[0x0][0x1ec], PT ;  /* 0x00007b00ff007a0c */ /* 0x000fe20003f05270 */
[----:B01----:R0:W1:-:S12]  /*15b0*/  LDS.128 R40, [R14] ;  /* 0x000000000e287984 */ /* 0x0030580000000c00 */
[----:B------:R0:W2:Y:S02]  /*15c0*/  @!P0 LDS.128 R32, [R15] ;  /* 0x000000000f208984 */ /* 0x0000a40000000c00 */
.L_x_2774:
[----:B------:R-:W-:Y:S05]  /*15d0*/  BSYNC B0 ;  /* 0x0000000000007941 */ /* 0x000fea0003800000 */
.L_x_2773:
[----:B------:R-:W-:Y:S06]  /*15e0*/  BAR.SYNC.DEFER_BLOCKING 0x0 ;  /* 0x0000000000007b1d */ /* 0x000fec0000010000 */
[----:B------:R-:W-:Y:S05]  /*15f0*/  BRA `(.L_x_2763) ;  /* 0x000004c000007947 */ /* 0x000fea0003800000 */
.L_x_2762:
        /* <DEDUP_REMOVED lines=35> */
.L_x_2775:
        /* <DEDUP_REMOVED lines=40> */
.L_x_2776:
[----:B------:R-:W-:Y:S05]  /*1ab0*/  BSYNC B0 ;  /* 0x0000000000007941 */ /* 0x000fea0003800000 */
.L_x_2763:
[----:B------:R-:W-:Y:S01]  /*1ac0*/  ISETP.GT.AND P0, PT, R24, 0x3f, PT ;  /* 0x0000003f1800780c */ /* 0x000fe20003f04270 */
[----:B------:R-:W-:Y:S01]  /*1ad0*/  BSSY B0, `(.L_x_2777) ;  /* 0x0000010000007945 */ /* 0x000fe20003800000 */
[----:B------:R-:W-:-:S11]  /*1ae0*/  IMAD.MOV.U32 R0, RZ, RZ, RZ ;  /* 0x000000ffff007224 */ /* 0x000fd600078e00ff */
[----:B------:R-:W-:Y:S05]  /*1af0*/  @P0 BRA `(.L_x_2778) ;  /* 0x000000d000000947 */ /* 0x000fea0003800000 */
[----:B------:R-:W-:Y:S01]  /*1b00*/  ISETP.NE.AND P1, PT, RZ, c[0x0][0x1ec], PT ;  /* 0x00007b00ff007a0c */ /* 0x000fe20003f25270 */
[----:B-1----:R1:W-:Y:S01]  /*1b10*/  STS.128 [R24.X16+0x10], R40 ;  /* 0x0000102818007388 */ /* 0x0023e2000000cc00 */
[----:B--2---:R-:W-:Y:S02]  /*1b20*/  FMUL.FTZ R0, R40, R32 ;  /* 0x0000002028007220 */ /* 0x004fe40000410000 */
[----:B------:R-:W-:-:S09]  /*1b30*/  ISETP.GT.OR P0, PT, R24, 0x37, P1 ;  /* 0x000000371800780c */ /* 0x000fd20000f04670 */
[----:B------:R1:W-:Y:S04]  /*1b40*/  @!P1 STS.128 [R24.X16+0x410], R36 ;  /* 0x0004102418009388 */ /* 0x0003e8000000cc00 */
[----:B------:R-:W-:Y:S02]  /*1b50*/  @!P0 IMAD.SHL.U32 R3, R16, 0x4, RZ ;  /* 0x0000000410038824 */ /* 0x000fe400078e00ff */
[----:B------:R-:W-:Y:S02]  /*1b60*/  @!P0 IMAD.MOV.U32 R4, RZ, RZ, 0x4 ;  /* 0x00000004ff048424 */ /* 0x000fe400078e00ff */
[----:B------:R-:W-:-:S04]  /*1b70*/  @!P0 IMAD R3, R30, c[0x0][0x1d4], R3 ;  /* 0x000075001e038a24 */ /* 0x000fc800078e0203 */
[----:B------:R-:W-:-:S04]  /*1b80*/  @!P0 IMAD.WIDE R4, R3, R4, c[0x0][0x198] ;  /* 0x0000660003048625 */ /* 0x000fc800078e0204 */
[----:B------:R-:W-:Y:S01]  /*1b90*/  FFMA.FTZ R3, R41, R33, R0 ;  /* 0x0000002129037223 */ /* 0x000fe20000010000 */
[----:B------:R1:W-:Y:S03]  /*1ba0*/  @!P0 STG.E.128 [R4.64], R32 ;  /* 0x0000002004008986 */ /* 0x0003e6000c101d24 */
[----:B------:R-:W-:-:S04]  /*1bb0*/  FFMA.FTZ R0, R42, R34, R3 ;  /* 0x000000222a007223 */ /* 0x000fc80000010003 */
[----:B------:R-:W-:Y:S02]  /*1bc0*/  FFMA.FTZ R0, R43, R35, R0 ;  /* 0x000000232b007223 */ /* 0x000fe40000010000 */
.L_x_2778:
[----:B------:R-:W-:Y:S05]  /*1bd0*/  BSYNC B0 ;  /* 0x0000000000007941 */ /* 0x000fea0003800000 */
.L_x_2777:
        /* <DEDUP_REMOVED lines=38> */
.L_x_2781:
[----:B------:R1:W-:Y:S02]  /*1e40*/  STS [R8.X4+0x810], R3 ;  /* 0x0008100308007388 */ /* 0x0003e40000004800 */
.L_x_2780:
[----:B------:R-:W-:Y:S05]  /*1e50*/  BSYNC B0 ;  /* 0x0000000000007941 */ /* 0x000fea0003800000 */
.L_x_2779:
[----:B------:R-:W-:Y:S01]  /*1e60*/  BAR.SYNC.DEFER_BLOCKING 0x0 ;  /* 0x0000000000007b1d */ /* 0x000fe20000010000 */
[----:B-1----:R-:W-:Y:S02]  /*1e70*/  SHF.R.S32.HI R5, RZ, 0x1f, R24 ;  /* 0x0000001fff057819 */ /* 0x002fe40000011418 */
        /* <DEDUP_REMOVED lines=12> */
[----:B------:R1:W3:Y:S04]  /*1f40*/  LDS R5, [R0.X4+0x10] ;  /* 0x0000100000057984 */ /* 0x0002e80000004800 */
        /* <DEDUP_REMOVED lines=129> */
.L_x_2782:
[----:B-1234-:R-:W-:Y:S01]  /*2760*/  BSSY B0, `(.L_x_2783) ;  /* 0x000079b000007945 */ /* 0x01efe20003800000 */
[----:B------:R-:W-:Y:S05]  /*2770*/  @P0 BRA `(.L_x_2784) ;  /* 0x0000799000000947 */ /* 0x000fea0003800000 */
[----:B------:R-:W-:Y:S02]  /*2780*/  IMAD R125, R124, 0xe0, RZ ;  /* 0x000000e07c7d7824 */ /* 0x000fe400078e02ff */
[----:B------:R-:W-:-:S02]  /*2790*/  IMAD R127, R26, c[0x0][0x1d8], R23 ;  /* 0x000076001a7f7a24 */ /* 0x000fc400078e0217 */
[--C-:B------:R-:W-:Y:S02]  /*27a0*/  IMAD R151, R151, c[0x0][0x1d4], R0.reuse ;  /* 0x0000750097977a24 */ /* 0x100fe400078e0200 */
[--C-:B------:R-:W-:Y:S02]  /*27b0*/  IMAD R152, R125, c[0x0][0x1d4], R0.reuse ;  /* 0x000075007d987a24 */ /* 0x100fe400078e0200 */
[----:B------:R-:W-:Y:S01]  /*27c0*/  IMAD R0, R127, 0xe0, R0 ;  /* 0x000000e07f007824 */ /* 0x000fe200078e0200 */
[----:B------:R-:W-:Y:S01]  /*27d0*/  SHF.R.S32.HI R156, RZ, 0x1f, R151 ;  /* 0x0000001fff9c7819 */ /* 0x000fe20000011497 */
[----:B------:R-:W-:Y:S01]  /*27e0*/  IMAD.MOV.U32 R155, RZ, RZ, c[0x0][0x1e8] ;  /* 0x00007a00ff9b7624 */ /* 0x000fe200078e00ff */
[----:B------:R-:W-:Y:S01]  /*27f0*/  SHF.R.S32.HI R157, RZ, 0x1f, R152 ;  /* 0x0000001fff9d7819 */ /* 0x000fe20000011498 */
[----:B------:R-:W-:Y:S01]  /*2800*/  IMAD.MOV.U32 R127, RZ, RZ, 0x4 ;  /* 0x00000004ff7f7424 */ /* 0x000fe200078e00ff */
[C---:B------:R-:W-:Y:S01]  /*2810*/  IADD3 R126, R0.reuse, 0x4, RZ ;  /* 0x00000004007e7810 */ /* 0x040fe20007ffe0ff */
[----:B------:R-:W-:Y:S01]  /*2820*/  IMAD.MOV.U32 R153, RZ, RZ, 0xe0 ;  /* 0x000000e0ff997424 */ /* 0x000fe200078e00ff */
[----:B------:R-:W-:Y:S01]  /*2830*/  IADD3 R155, R155, c[0x0][0x210], RZ ;  /* 0x000084009b9b7a10 */ /* 0x000fe20007ffe0ff */
[----:B------:R-:W-:-:S04]  /*2840*/  IMAD.WIDE R124, R0, R127, c[0x0][0x230] ;  /* 0x00008c00007c7625 */ /* 0x000fc800078e027f */
[----:B------:R-:W-:Y:S02]  /*2850*/  IMAD R153, R153, c[0x0][0x1d4], RZ ;  /* 0x0000750099997a24 */ /* 0x000fe400078e02ff */
[----:B------:R-:W-:-:S04]  /*2860*/  IMAD.WIDE R126, R126, R127, c[0x0][0x230] ;  /* 0x00008c007e7e7625 */ /* 0x000fc800078e027f */
.L_x_3045:
        /* <DEDUP_REMOVED lines=43> */
.L_x_2788:
[----:B------:R-:W-:Y:S05]  /*2b20*/  BSYNC B2 ;  /* 0x0000000000027941 */ /* 0x000fea0003800000 */
.L_x_2787:
[----:B------:R-:W-:Y:S02]  /*2b30*/  ULDC UR4, c[0x0][0x1ec] ;  /* 0x00007b0000047ab9 */ /* 0x000fe40000000800 */
[----:B------:R-:W-:-:S06]  /*2b40*/  UISETP.NE.AND UP0, UPT, URZ, UR4, UPT ;  /* 0x000000043f00728c */ /* 0x000fcc000bf05270 */
[----:B------:R-:W-:-:S13]  /*2b50*/  PLOP3.LUT P2, PT, PT, PT, UP0, 0x80, 0x0 ;  /* 0x000000000000781c */ /* 0x000fda0003f4f008 */
[----:B------:R-:W-:Y:S05]  /*2b60*/  @P2 BRA `(.L_x_2786) ;  /* 0x0000009000002947 */ /* 0x000fea0003800000 */
[----:B------:R-:W-:-:S13]  /*2b70*/  ISETP.NE.AND P5, PT, R2, RZ, PT ;  /* 0x000000ff0200720c */ /* 0x000fda0003fa5270 */
[----:B-1----:R-:W2:Y:S01]  /*2b80*/  @P5 LDG.E R161, [R124.64] ;  /* 0x000000247ca15981 */ /* 0x002ea2000c1e1900 */
[----:B------:R-:W-:Y:S01]  /*2b90*/  @!P3 IADD3 R129, P4, R151, R208, RZ ;  /* 0x000000d09781b210 */ /* 0x000fe20007f9e0ff */
[----:B-----5:R-:W-:-:S03]  /*2ba0*/  FADD.FTZ R160, R81, R160 ;  /* 0x000000a051a07221 */ /* 0x020fc60000010000 */
[----:B------:R-:W-:Y:S02]  /*2bb0*/  @!P3 LEA.HI.X.SX32 R208, R208, R156, 0x1, P4 ;  /* 0x0000009cd0d0b211 */ /* 0x000fe400020f0eff */
[----:B------:R-:W-:-:S04]  /*2bc0*/  @!P3 LEA R128, P4, R129, c[0x0][0x198], 0x2 ;  /* 0x000066008180ba11 */ /* 0x000fc800078810ff */
[----:B------:R-:W-:Y:S01]  /*2bd0*/  @!P3 LEA.HI.X R129, R129, c[0x0][0x19c], R208, 0x2, P4 ;  /* 0x000067008181ba11 */ /* 0x000fe200020f14d0 */
[----:B--2---:R-:W-:-:S05]  /*2be0*/  @P5 FMUL.FTZ R160, R160, R161 ;  /* 0x000000a1a0a05220 */ /* 0x004fca0000410000 */
[----:B------:R1:W-:Y:S03]  /*2bf0*/  @!P3 STG.E [R128.64], R160 ;  /* 0x000000a08000b986 */ /* 0x0003e6000c101924 */
.L_x_2786:
[----:B------:R-:W-:Y:S05]  /*2c00*/  BSYNC B1 ;  /* 0x0000000000017941 */ /* 0x000fea0003800000 */
.L_x_2785:
[----:B------:R-:W-:Y:S01]  /*2c10*/  BSSY B1, `(.L_x_2789) ;  /* 0x000001e000017945 */ /* 0x000fe20003800000 */
[----:B------:R-:W-:Y:S05]  /*2c20*/  @P1 BRA `(.L_x_2790) ;  /* 0x000001c000001947 */ /* 0x000fea0003800000 */
[----:B-1----:R-:W-:Y:S01]  /*2c30*/  IADD3 R128, R158, c[0x0][0x1d4], RZ ;  /* 0x000075009e807a10 */ /* 0x002fe20007ffe0ff */
        /* <DEDUP_REMOVED lines=10> */
.L_x_2792:
[----:B------:R-:W-:Y:S05]  /*2ce0*/  BSYNC B2 ;  /* 0x0000000000027941 */ /* 0x000fea0003800000 */
.L_x_2791:
[----:B------:R-:W-:Y:S02]  /*2cf0*/  ULDC UR4, c[0x0][0x1ec] ;  /* 0x00007b0000047ab9 */ /* 0x000fe40000000800 */
[----:B------:R-:W-:-:S06]  /*2d00*/  UISETP.NE.AND UP0, UPT, URZ, UR4, UPT ;  /* 0x000000043f00728c */ /* 0x000fcc000bf05270 */
[----:B------:R-:W-:-:S13]  /*2d10*/  PLOP3.LUT P2, PT, PT, PT, UP0, 0x80, 0x0 ;  /* 0x000000000000781c */ /* 0x000fda0003f4f008 */
[----:B------:R-:W-:Y:S05]  /*2d20*/  @P2 BRA `(.L_x_2790) ;  /* 0x000000c000002947 */ /* 0x000fea0003800000 */
[----:B------:R-:W-:-:S13]  /*2d30*/  ISETP.NE.AND P5, PT, R2, RZ, PT ;  /* 0x000000ff0200720c */ /* 0x000fda0003fa5270 */
[----:B------:R-:W2:Y:S01]  /*2d40*/  @P5 LDG.E R208, [R126.64] ;  /* 0x000000247ed05981 */ /* 0x000ea2000c1e1900 */
[----:B-1----:R-:W-:Y:S01]  /*2d50*/  @!P3 IADD3 R129, P4, R151, R210, RZ ;  /* 0x000000d29781b210 */ /* 0x002fe20007f9e0ff */
[----:B-----5:R-:W-:-:S03]  /*2d60*/  FADD.FTZ R159, R82, R159 ;  /* 0x0000009f529f7221 */ /* 0x020fc60000010000 */
[----:B------:R-:W-:Y:S01]  /*2d70*/  @!P3 LEA.HI.X.SX32 R210, R210, R156, 0x1, P4 ;  /* 0x0000009cd2d2b211 */ /* 0x000fe200020f0eff */
[----:B------:R-:W-:Y:S01]  /*2d80*/  IMAD.MOV.U32 R161, RZ, RZ, R159 ;  /* 0x000000ffffa17224 */ /* 0x000fe200078e009f */
[----:B------:R-:W-:-:S04]  /*2d90*/  @!P3 LEA R128, P4, R129, c[0x0][0x198], 0x2 ;  /* 0x000066008180ba11 */ /* 0x000fc800078810ff */
[----:B------:R-:W-:Y:S01]  /*2da0*/  @!P3 LEA.HI.X R129, R129, c[0x0][0x19c], R210, 0x2, P4 ;  /* 0x000067008181ba11 */ /* 0x000fe200020f14d2 */
[----:B--2---:R-:W-:-:S04]  /*2db0*/  @P5 FMUL.FTZ R161, R159, R208 ;  /* 0x000000d09fa15220 */ /* 0x004fc80000410000 */
[--C-:B------:R-:W-:Y:S01]  /*2dc0*/  IMAD.MOV.U32 R159, RZ, RZ, R161.reuse ;  /* 0x000000ffff9f7224 */ /* 0x100fe200078e00a1 */
[----:B------:R1:W-:Y:S01]  /*2dd0*/  @!P3 STG.E [R128.64], R161 ;  /* 0x000000a18000b986 */ /* 0x0003e2000c101924 */
[----:B------:R-:W-:-:S03]  /*2de0*/  @!P3 IMAD.MOV.U32 R159, RZ, RZ, R161 ;  /* 0x000000ffff9fb224 */ /* 0x000fc600078e00a1 */
.L_x_2790:
[----:B------:R-:W-:Y:S05]  /*2df0*/  BSYNC B1 ;  /* 0x0000000000017941 */ /* 0x000fea0003800000 */
.L_x_2789:
        /* <DEDUP_REMOVED lines=14> */
.L_x_2796:
[----:B------:R-:W-:Y:S05]  /*2ee0*/  BSYNC B2 ;  /* 0x0000000000027941 */ /* 0x000fea0003800000 */
.L_x_2795:
[----:B------:R-:W-:Y:S02]  /*2ef0*/  ULDC UR4, c[0x0][0x1ec] ;  /* 0x00007b0000047ab9 */ /* 0x000fe40000000800 */
[----:B------:R-:W-:-:S06]  /*2f00*/  UISETP.NE.AND UP0, UPT, URZ, UR4, UPT ;  /* 0x000000043f00728c */ /* 0x000fcc000bf05270 */
[----:B------:R-:W-:-:S13]  /*2f10*/  PLOP3.LUT P2, PT, PT, PT, UP0, 0x80, 0x0 ;  /* 0x000000000000781c */ /* 0x000fda0003f4f008 */
[----:B------:R-:W-:Y:S05]  /*2f20*/  @P2 BRA `(.L_x_2794) ;  /* 0x0000009000002947 */ /* 0x000fea0003800000 */
[----:B------:R-:W-:-:S13]  /*2f30*/  ISETP.NE.AND P5, PT, R2, RZ, PT ;  /* 0x000000ff0200720c */ /* 0x000fda0003fa5270 */
[----:B------:R-:W2:Y:S01]  /*2f40*/  @P5 LDG.E R161, [R126.64+0x10] ;  /* 0x000010247ea15981 */ /* 0x000ea2000c1e1900 */
[----:B-1----:R-:W-:Y:S01]  /*2f50*/  @!P3 IADD3 R129, P4, R151, R208, RZ ;  /* 0x000000d09781b210 */ /* 0x002fe20007f9e0ff */
[----:B-----5:R-:W-:-:S03]  /*2f60*/  FADD.FTZ R162, R83, R162 ;  /* 0x000000a253a27221 */ /* 0x020fc60000010000 */
[----:B------:R-:W-:Y:S02]  /*2f70*/  @!P3 LEA.HI.X.SX32 R208, R208, R156, 0x1, P4 ;  /* 0x0000009cd0d0b211 */ /* 0x000fe400020f0eff */
[----:B------:R-:W-:-:S04]  /*2f80*/  @!P3 LEA R128, P4, R129, c[0x0][0x198], 0x2 ;  /* 0x000066008180ba11 */ /* 0x000fc800078810ff */
[----:B------:R-:W-:Y:S01]  /*2f90*/  @!P3 LEA.HI.X R129, R129, c[0x0][0x19c], R208, 0x2, P4 ;  /* 0x000067008181ba11 */ /* 0x000fe200020f14d0 */
[----:B--2---:R-:W-:-:S05]  /*2fa0*/  @P5 FMUL.FTZ R162, R162, R161 ;  /* 0x000000a1a2a25220 */ /* 0x004fca0000410000 */
[----:B------:R1:W-:Y:S03]  /*2fb0*/  @!P3 STG.E [R128.64], R162 ;  /* 0x000000a28000b986 */ /* 0x0003e6000c101924 */
.L_x_2794:
[----:B------:R-:W-:Y:S05]  /*2fc0*/  BSYNC B1 ;  /* 0x0000000000017941 */ /* 0x000fea0003800000 */
.L_x_2793:
[----:B------:R-:W-:Y:S01]  /*2fd0*/  BSSY B1, `(.L_x_2797) ;  /* 0x000001c000017945 */ /* 0x000fe20003800000 */
[----:B-1----:R-:W-:Y:S01]  /*2fe0*/  IMAD.MOV.U32 R161, RZ, RZ, c[0x0][0x1d4] ;  /* 0x00007500ffa17624 */ /* 0x002fe200078e00ff */
[----:B------:R-:W-:Y:S05]  /*2ff0*/  @P1 BRA `(.L_x_2798) ;  /* 0x0000019000001947 */ /* 0x000fea0003800000 */
[----:B------:R-:W-:Y:S01]  /*3000*/  IMAD R128, R161, 0x3, R158 ;  /* 0x00000003a1807824 */ /* 0x000fe200078e029e */
        /* <DEDUP_REMOVED lines=10> */
.L_x_2800:
[----:B------:R-:W-:Y:S05]  /*30b0*/  BSYNC B2 ;  /* 0x0000000000027941 */ /* 0x000fea0003800000 */
.L_x_2799:
[----:B------:R-:W-:Y:S02]  /*30c0*/  ULDC UR4, c[0x0][0x1ec] ;  /* 0x00007b0000047ab9 */ /* 0x000fe40000000800 */
[----:B------:R-:W-:-:S06]  /*30d0*/  UISETP.NE.AND UP0, UPT, URZ, UR4, UPT ;  /* 0x000000043f00728c */ /* 0x000fcc000bf05270 */
[----:B------:R-:W-:-:S13]  /*30e0*/  PLOP3.LUT P2, PT, PT, PT, UP0, 0x80, 0x0 ;  /* 0x000000000000781c */ /* 0x000fda0003f4f008 */
[----:B------:R-:W-:Y:S05]  /*30f0*/  @P2 BRA `(.L_x_2798) ;  /* 0x0000009000002947 */ /* 0x000fea0003800000 */
[----:B------:R-:W-:-:S13]  /*3100*/  ISETP.NE.AND P5, PT, R2, RZ, PT ;  /* 0x000000ff0200720c */ /* 0x000fda0003fa5270 */
[----:B------:R-:W2:Y:S01]  /*3110*/  @P5 LDG.E R208, [R126.64+0x20] ;  /* 0x000020247ed05981 */ /* 0x000ea2000c1e1900 */
[----:B-1----:R-:W-:Y:S01]  /*3120*/  @!P3 IADD3 R129, P4, R151, R210, RZ ;  /* 0x000000d29781b210 */ /* 0x002fe20007f9e0ff */
[----:B0----5:R-:W-:-:S03]  /*3130*/  FADD.FTZ R163, R84, R163 ;  /* 0x000000a354a37221 */ /* 0x021fc60000010000 */
[----:B------:R-:W-:Y:S02]  /*3140*/  @!P3 LEA.HI.X.SX32 R210, R210, R156, 0x1, P4 ;  /* 0x0000009cd2d2b211 */ /* 0x000fe400020f0eff */
[----:B------:R-:W-:-:S04]  /*3150*/  @!P3 LEA R128, P4, R129, c[0x0][0x198], 0x2 ;  /* 0x000066008180ba11 */ /* 0x000fc800078810ff */
[----:B------:R-:W-:Y:S01]  /*3160*/  @!P3 LEA.HI.X R129, R129, c[0x0][0x19c], R210, 0x2, P4 ;  /* 0x000067008181ba11 */ /* 0x000fe200020f14d2 */
[----:B--2---:R-:W-:-:S05]  /*3170*/  @P5 FMUL.FTZ R163, R163, R208 ;  /* 0x000000d0a3a35220 */ /* 0x004fca0000410000 */
[----:B------:R0:W-:Y:S03]  /*3180*/  @!P3 STG.E [R128.64], R163 ;  /* 0x000000a38000b986 */ /* 0x0001e6000c101924 */
.L_x_2798:
[----:B------:R-:W-:Y:S05]  /*3190*/  BSYNC B1 ;  /* 0x0000000000017941 */ /* 0x000fea0003800000 */
.L_x_2797:
[----:B------:R-:W-:Y:S01]  /*31a0*/  BSSY B1, `(.L_x_2801) ;  /* 0x000001b000017945 */ /* 0x000fe20003800000 */
[----:B------:R-:W-:Y:S05]  /*31b0*/  @P1 BRA `(.L_x_2802) ;  /* 0x0000019000001947 */ /* 0x000fea0003800000 */
[----:B01----:R-:W-:Y:S01]  /*31c0*/  IMAD R128, R161, 0x4, R158 ;  /* 0x00000004a1807824 */ /* 0x003fe200078e029e */
        /* <DEDUP_REMOVED lines=10> */
.L_x_2804:
[----:B------:R-:W-:Y:S05]  /*3270*/  BSYNC B2 ;  /* 0x0000000000027941 */ /* 0x000fea0003800000 */
.L_x_2803:
[----:B------:R-:W-:Y:S02]  /*3280*/  ULDC UR4, c[0x0][0x1ec] ;  /* 0x00007b0000047ab9 */ /* 0x000fe40000000800 */
[----:B------:R-:W-:-:S06]  /*3290*/  UISETP.NE.AND UP0, UPT, URZ, UR4, UPT ;  /* 0x000000043f00728c */ /* 0x000fcc000bf05270 */
[----:B------:R-:W-:-:S13]  /*32a0*/  PLOP3.LUT P2, PT, PT, PT, UP0, 0x80, 0x0 ;  /* 0x000000000000781c */ /* 0x000fda0003f4f008 */
[----:B------:R-:W-:Y:S05]  /*32b0*/  @P2 BRA `(.L_x_2802) ;  /* 0x0000009000002947 */ /* 0x000fea0003800000 */
[----:B------:R-:W-:-:S13]  /*32c0*/  ISETP.NE.AND P5, PT, R2, RZ, PT ;  /* 0x000000ff0200720c */ /* 0x000fda0003fa5270 */
[----:B------:R-:W2:Y:S01]  /*32d0*/  @P5 LDG.E R239, [R126.64+0x30] ;  /* 0x000030247eef5981 */ /* 0x000ea2000c1e1900 */
[----:B0-----:R-:W-:Y:S01]  /*32e0*/  @!P3 IADD3 R129, P4, R151, R208, RZ ;  /* 0x000000d09781b210 */ /* 0x001fe20007f9e0ff */
[----:B-----5:R-:W-:-:S03]  /*32f0*/  FADD.FTZ R164, R85, R164 ;  /* 0x000000a455a47221 */ /* 0x020fc60000010000 */
[----:B------:R-:W-:Y:S02]  /*3300*/  @!P3 LEA.HI.X.SX32 R208, R208, R156, 0x1, P4 ;  /* 0x0000009cd0d0b211 */ /* 0x000fe400020f0eff */
[----:B------:R-:W-:-:S04]  /*3310*/  @!P3 LEA R128, P4, R129, c[0x0][0x198], 0x2 ;  /* 0x000066008180ba11 */ /* 0x000fc800078810ff */
[----:B------:R-:W-:Y:S01]  /*3320*/  @!P3 LEA.HI.X R129, R129, c[0x0][0x19c], R208, 0x2, P4 ;  /* 0x000067008181ba11 */ /* 0x000fe200020f14d0 */
[----:B--2---:R-:W-:-:S05]  /*3330*/  @P5 FMUL.FTZ R164, R164, R239 ;  /* 0x000000efa4a45220 */ /* 0x004fca0000410000 */
[----:B------:R0:W-:Y:S03]  /*3340*/  @!P3 STG.E [R128.64], R164 ;  /* 0x000000a48000b986 */ /* 0x0001e6000c101924 */
.L_x_2802:
[----:B------:R-:W-:Y:S05]  /*3350*/  BSYNC B1 ;  /* 0x0000000000017941 */ /* 0x000fea0003800000 */
.L_x_2801:
        /* <DEDUP_REMOVED lines=13> */
.L_x_2808:
[----:B------:R-:W-:Y:S05]  /*3430*/  BSYNC B2 ;  /* 0x0000000000027941 */ /* 0x000fea0003800000 */
.L_x_2807:
        /* <DEDUP_REMOVED lines=13> */
.L_x_2806:
[----:B------:R-:W-:Y:S05]  /*3510*/  BSYNC B1 ;  /* 0x0000000000017941 */ /* 0x000fea0003800000 */
.L_x_2805:
        /* <DEDUP_REMOVED lines=13> */
.L_x_2812:
[----:B------:R-:W-:Y:S05]  /*35f0*/  BSYNC B2 ;  /* 0x0000000000027941 */ /* 0x000fea0003800000 */
.L_x_2811:
        /* <DEDUP_REMOVED lines=13> */
.L_x_2810:
[----:B------:R-:W-:Y:S05]  /*36d0*/  BSYNC B1 ;  /* 0x0000000000017941 */ /* 0x000fea0003800000 */
.L_x_2809:
        /* <DEDUP_REMOVED lines=13> */
.L_x_2816:
[----:B------:R-:W-:Y:S05]  /*37b0*/  BSYNC B2 ;  /* 0x0000000000027941 */ /* 0x000fea0003800000 */
.L_x_2815:
        /* <DEDUP_REMOVED lines=13> */
.L_x_2814:
[----:B------:R-:W-:Y:S05]  /*3890*/  BSYNC B1 ;  /* 0x0000000000017941 */ /* 0x000fea0003800000 */
.L_x_2813:
        /* <DEDUP_REMOVED lines=13> */
.L_x_2820:
[----:B------:R-:W-:Y:S05]  /*3970*/  BSYNC B2 ;  /* 0x0000000000027941 */ /* 0x000fea0003800000 */
.L_x_2819:
        /* <DEDUP_REMOVED lines=13> */
.L_x_2818:
[----:B------:R-:W-:Y:S05]  /*3a50*/  BSYNC B1 ;  /* 0x0000000000017941 */ /* 0x000fea0003800000 */
.L_x_2817:
        /* <DEDUP_REMOVED lines=13> */
.L_x_2824:
[----:B------:R-:W-:Y:S05]  /*3b30*/  BSYNC B2 ;  /* 0x0000000000027941 */ /* 0x000fea0003800000 */
.L_x_2823:
        /* <DEDUP_REMOVED lines=13> */
.L_x_2822:
[----:B------:R-:W-:Y:S05]  /*3c10*/  BSYNC B1 ;  /* 0x0000000000017941 */ /* 0x000fea0003800000 */
.L_x_2821:
        /* <DEDUP_REMOVED lines=13> */
.L_x_2828:
[----:B------:R-:W-:Y:S05]  /*3cf0*/  BSYNC B2 ;  /* 0x0000000000027941 */ /* 0x000fea0003800000 */
.L_x_2827:
        /* <DEDUP_REMOVED lines=13> */
.L_x_2826:
[----:B------:R-:W-:Y:S05]  /*3dd0*/  BSYNC B1 ;  /* 0x0000000000017941 */ /* 0x000fea0003800000 */
.L_x_2825:
        /* <DEDUP_REMOVED lines=13> */
.L_x_2832:
[----:B------:R-:W-:Y:S05]  /*3eb0*/  BSYNC B2 ;  /* 0x0000000000027941 */ /* 0x000fea0003800000 */
.L_x_2831:
        /* <DEDUP_REMOVED lines=13> */
.L_x_2830:
[----:B------:R-:W-:Y:S05]  /*3f90*/  BSYNC B1 ;  /* 0x0000000000017941 */ /* 0x000fea0003800000 */
.L_x_2829:
        /* <DEDUP_REMOVED lines=13> */
.L_x_2836:
[----:B------:R-:W-:Y:S05]  /*4070*/  BSYNC B2 ;  /* 0x0000000000027941 */ /* 0x000fea0003800000 */
.L_x_2835:
        /* <DEDUP_REMOVED lines=13> */
.L_x_2834:
[----:B------:R-:W-:Y:S05]  /*4150*/  BSYNC B1 ;  /* 0x0000000000017941 */ /* 0x000fea0003800000 */
.L_x_2833:
        /* <DEDUP_REMOVED lines=13> */
.L_x_2840:
[----:B------:R-:W-:Y:S05]  /*4230*/  BSYNC B2 ;  /* 0x0000000000027941 */ /* 0x000fea0003800000 */
.L_x_2839:
        /* <DEDUP_REMOVED lines=13> */
.L_x_2838:
[----:B------:R-:W-:Y:S05]  /*4310*/  BSYNC B1 ;  /* 0x0000000000017941 */ /* 0x000fea0003800000 */
.L_x_2837:
        /* <DEDUP_REMOVED lines=13> */
.L_x_2844:
[----:B------:R-:W-:Y:S05]  /*43f0*/  BSYNC B2 ;  /* 0x0000000000027941 */ /* 0x000fea0003800000 */
.L_x_2843:
        /* <DEDUP_REMOVED lines=13> */
.L_x_2842:
[----:B------:R-:W-:Y:S05]  /*44d0*/  BSYNC B1 ;  /* 0x0000000000017941 */ /* 0x000fea0003800000 */
.L_x_2841:
        /* <DEDUP_REMOVED lines=13> */
.L_x_2848:
[----:B------:R-:W-:Y:S05]  /*45b0*/  BSYNC B2 ;  /* 0x0000000000027941 */ /* 0x000fea0003800000 */
.L_x_2847:
        /* <DEDUP_REMOVED lines=13> */
.L_x_2846:
[----:B------:R-:W-:Y:S05]  /*4690*/  BSYNC B1 ;  /* 0x0000000000017941 */ /* 0x000fea0003800000 */
.L_x_2845:
        /* <DEDUP_REMOVED lines=13> */
.L_x_2852:
[----:B------:R-:W-:Y:S05]  /*4770*/  BSYNC B2 ;  /* 0x0000000000027941 */ /* 0x000fea0003800000 */
.L_x_2851:
        /* <DEDUP_REMOVED lines=13> */
.L_x_2850:
[----:B------:R-:W-:Y:S05]  /*4850*/  BSYNC B1 ;  /* 0x0000000000017941 */ /* 0x000fea0003800000 */
.L_x_2849:
        /* <DEDUP_REMOVED lines=13> */
.L_x_2856:
[----:B------:R-:W-:Y:S05]  /*4930*/  BSYNC B2 ;  /* 0x0000000000027941 */ /* 0x000fea0003800000 */
.L_x_2855:
        /* <DEDUP_REMOVED lines=13> */
.L_x_2854:
[----:B------:R-:W-:Y:S05]  /*4a10*/  BSYNC B1 ;  /* 0x0000000000017941 */ /* 0x000fea0003800000 */
.L_x_2853:
        /* <DEDUP_REMOVED lines=13> */
.L_x_2860:
[----:B------:R-:W-:Y:S05]  /*4af0*/  BSYNC B2 ;  /* 0x0000000000027941 */ /* 0x000fea0003800000 */
.L_x_2859:
        /* <DEDUP_REMOVED lines=13> */
.L_x_2858:
[----:B------:R-:W-:Y:S05]  /*4bd0*/  BSYNC B1 ;  /* 0x0000000000017941 */ /* 0x000fea0003800000 */
.L_x_2857:
        /* <DEDUP_REMOVED lines=13> */
.L_x_2864:
[----:B------:R-:W-:Y:S05]  /*4cb0*/  BSYNC B2 ;  /* 0x0000000000027941 */ /* 0x000fea0003800000 */
.L_x_2863:
        /* <DEDUP_REMOVED lines=13> */
.L_x_2862:
[----:B------:R-:W-:Y:S05]  /*4d90*/  BSYNC B1 ;  /* 0x0000000000017941 */ /* 0x000fea0003800000 */
.L_x_2861:
        /* <DEDUP_REMOVED lines=13> */
.L_x_2868:
[----:B------:R-:W-:Y:S05]  /*4e70*/  BSYNC B2 ;  /* 0x0000000000027941 */ /* 0x000fea0003800000 */
.L_x_2867:
        /* <DEDUP_REMOVED lines=13> */
.L_x_2866:
[----:B------:R-:W-:Y:S05]  /*4f50*/  BSYNC B1 ;  /* 0x0000000000017941 */ /* 0x000fea0003800000 */
.L_x_2865:
        /* <DEDUP_REMOVED lines=13> */
.L_x_2872:
[----:B------:R-:W-:Y:S05]  /*5030*/  BSYNC B2 ;  /* 0x0000000000027941 */ /* 0x000fea0003800000 */
.L_x_2871:
        /* <DEDUP_REMOVED lines=13> */
.L_x_2870:
[----:B------:R-:W-:Y:S05]  /*5110*/  BSYNC B1 ;  /* 0x0000000000017941 */ /* 0x000fea0003800000 */
.L_x_2869:
        /* <DEDUP_REMOVED lines=13> */
.L_x_2876:
[----:B------:R-:W-:Y:S05]  /*51f0*/  BSYNC B2 ;  /* 0x0000000000027941 */ /* 0x000fea0003800000 */
.L_x_2875:
        /* <DEDUP_REMOVED lines=13> */
.L_x_2874:
[----:B------:R-:W-:Y:S05]  /*52d0*/  BSYNC B1 ;  /* 0x0000000000017941 */ /* 0x000fea0003800000 */
.L_x_2873:
        /* <DEDUP_REMOVED lines=13> */
.L_x_2880:
[----:B------:R-:W-:Y:S05]  /*53b0*/  BSYNC B2 ;  /* 0x0000000000027941 */ /* 0x000fea0003800000 */
.L_x_2879:
        /* <DEDUP_REMOVED lines=13> */
.L_x_2878:
[----:B------:R-:W-:Y:S05]  /*5490*/  BSYNC B1 ;  /* 0x0000000000017941 */ /* 0x000fea0003800000 */
.L_x_2877:
        /* <DEDUP_REMOVED lines=13> */
.L_x_2884:
[----:B------:R-:W-:Y:S05]  /*5570*/  BSYNC B2 ;  /* 0x0000000000027941 */ /* 0x000fea0003800000 */
.L_x_2883:
        /* <DEDUP_REMOVED lines=13> */
.L_x_2882:
[----:B------:R-:W-:Y:S05]  /*5650*/  BSYNC B1 ;  /* 0x0000000000017941 */ /* 0x000fea0003800000 */
.L_x_2881:
        /* <DEDUP_REMOVED lines=13> */
.L_x_2888:
[----:B------:R-:W-:Y:S05]  /*5730*/  BSYNC B2 ;  /* 0x0000000000027941 */ /* 0x000fea0003800000 */
.L_x_2887:
        /* <DEDUP_REMOVED lines=13> */
.L_x_2886:
[----:B------:R-:W-:Y:S05]  /*5810*/  BSYNC B1 ;  /* 0x0000000000017941 */ /* 0x000fea0003800000 */
.L_x_2885:
        /* <DEDUP_REMOVED lines=13> */
.L_x_2892:
[----:B------:R-:W-:Y:S05]  /*58f0*/  BSYNC B2 ;  /* 0x0000000000027941 */ /* 0x000fea0003800000 */
.L_x_2891:
        /* <DEDUP_REMOVED lines=13> */
.L_x_2890:
[----:B------:R-:W-:Y:S05]  /*59d0*/  BSYNC B1 ;  /* 0x0000000000017941 */ /* 0x000fea0003800000 */
.L_x_2889:
        /* <DEDUP_REMOVED lines=13> */
.L_x_2896:
[----:B------:R-:W-:Y:S05]  /*5ab0*/  BSYNC B2 ;  /* 0x0000000000027941 */ /* 0x000fea0003800000 */
.L_x_2895:
        /* <DEDUP_REMOVED lines=13> */
.L_x_2894:
[----:B------:R-:W-:Y:S05]  /*5b90*/  BSYNC B1 ;  /* 0x0000000000017941 */ /* 0x000fea0003800000 */
.L_x_2893:
        /* <DEDUP_REMOVED lines=13> */
.L_x_2900:
[----:B------:R-:W-:Y:S05]  /*5c70*/  BSYNC B2 ;  /* 0x0000000000027941 */ /* 0x000fea0003800000 */
.L_x_2899:
        /* <DEDUP_REMOVED lines=13> */
.L_x_2898:
[----:B------:R-:W-:Y:S05]  /*5d50*/  BSYNC B1 ;  /* 0x0000000000017941 */ /* 0x000fea0003800000 */
.L_x_2897:
        /* <DEDUP_REMOVED lines=13> */
.L_x_2904:
[----:B------:R-:W-:Y:S05]  /*5e30*/  BSYNC B2 ;  /* 0x0000000000027941 */ /* 0x000fea0003800000 */
.L_x_2903:
        /* <DEDUP_REMOVED lines=13> */
.L_x_2902:
[----:B------:R-:W-:Y:S05]  /*5f10*/  BSYNC B1 ;  /* 0x0000000000017941 */ /* 0x000fea0003800000 */
.L_x_2901:
        /* <DEDUP_REMOVED lines=13> */
.L_x_2908:
[----:B------:R-:W-:Y:S05]  /*5ff0*/  BSYNC B2 ;  /* 0x0000000000027941 */ /* 0x000fea0003800000 */
.L_x_2907:
        /* <DEDUP_REMOVED lines=13> */
.L_x_2906:
[----:B------:R-:W-:Y:S05]  /*60d0*/  BSYNC B1 ;  /* 0x0000000000017941 */ /* 0x000fea0003800000 */
.L_x_2905:
        /* <DEDUP_REMOVED lines=13> */
.L_x_2912:
[----:B------:R-:W-:Y:S05]  /*61b0*/  BSYNC B2 ;  /* 0x0000000000027941 */ /* 0x000fea0003800000 */
.L_x_2911:
        /* <DEDUP_REMOVED lines=13> */
.L_x_2910:
[----:B------:R-:W-:Y:S05]  /*6290*/  BSYNC B1 ;  /* 0x0000000000017941 */ /* 0x000fea0003800000 */
.L_x_2909:
        /* <DEDUP_REMOVED lines=13> */
.L_x_2916:
[----:B------:R-:W-:Y:S05]  /*6370*/  BSYNC B2 ;  /* 0x0000000000027941 */ /* 0x000fea0003800000 */
.L_x_2915:
        /* <DEDUP_REMOVED lines=13> */
.L_x_2914:
[----:B------:R-:W-:Y:S05]  /*6450*/  BSYNC B1 ;  /* 0x0000000000017941 */ /* 0x000fea0003800000 */
.L_x_2913:
        /* <DEDUP_REMOVED lines=13> */
.L_x_2920:
[----:B------:R-:W-:Y:S05]  /*6530*/  BSYNC B2 ;  /* 0x0000000000027941 */ /* 0x000fea0003800000 */
.L_x_2919:
        /* <DEDUP_REMOVED lines=13> */
.L_x_2918:
[----:B------:R-:W-:Y:S05]  /*6610*/  BSYNC B1 ;  /* 0x0000000000017941 */ /* 0x000fea0003800000 */
.L_x_2917:
        /* <DEDUP_REMOVED lines=13> */
.L_x_2924:
[----:B------:R-:W-:Y:S05]  /*66f0*/  BSYNC B2 ;  /* 0x0000000000027941 */ /* 0x000fea0003800000 */
.L_x_2923:
        /* <DEDUP_REMOVED lines=13> */
.L_x_2922:
[----:B------:R-:W-:Y:S05]  /*67d0*/  BSYNC B1 ;  /* 0x0000000000017941 */ /* 0x000fea0003800000 */
.L_x_2921:
        /* <DEDUP_REMOVED lines=13> */
.L_x_2928:
[----:B------:R-:W-:Y:S05]  /*68b0*/  BSYNC B2 ;  /* 0x0000000000027941 */ /* 0x000fea0003800000 */
.L_x_2927:
        /* <DEDUP_REMOVED lines=13> */
.L_x_2926:
[----:B------:R-:W-:Y:S05]  /*6990*/  BSYNC B1 ;  /* 0x0000000000017941 */ /* 0x000fea0003800000 */
.L_x_2925:
        /* <DEDUP_REMOVED lines=13> */
.L_x_2932:
[----:B------:R-:W-:Y:S05]  /*6a70*/  BSYNC B2 ;  /* 0x0000000000027941 */ /* 0x000fea0003800000 */
.L_x_2931:
        /* <DEDUP_REMOVED lines=13> */
.L_x_2930:
[----:B------:R-:W-:Y:S05]  /*6b50*/  BSYNC B1 ;  /* 0x0000000000017941 */ /* 0x000fea0003800000 */
.L_x_2929:
        /* <DEDUP_REMOVED lines=13> */
.L_x_2936:
[----:B------:R-:W-:Y:S05]  /*6c30*/  BSYNC B2 ;  /* 0x0000000000027941 */ /* 0x000fea0003800000 */
.L_x_2935:
        /* <DEDUP_REMOVED lines=13> */
.L_x_2934:
[----:B------:R-:W-:Y:S05]  /*6d10*/  BSYNC B1 ;  /* 0x0000000000017941 */ /* 0x000fea0003800000 */
.L_x_2933:
        /* <DEDUP_REMOVED lines=13> */
.L_x_2940:
[----:B------:R-:W-:Y:S05]  /*6df0*/  BSYNC B2 ;  /* 0x0000000000027941 */ /* 0x000fea0003800000 */
.L_x_2939:
        /* <DEDUP_REMOVED lines=13> */
.L_x_2938:
[----:B------:R-:W-:Y:S05]  /*6ed0*/  BSYNC B1 ;  /* 0x0000000000017941 */ /* 0x000fea0003800000 */
.L_x_2937:
        /* <DEDUP_REMOVED lines=13> */
.L_x_2944:
[----:B------:R-:W-:Y:S05]  /*6fb0*/  BSYNC B2 ;  /* 0x0000000000027941 */ /* 0x000fea0003800000 */
.L_x_2943:
        /* <DEDUP_REMOVED lines=13> */
.L_x_2942:
[----:B------:R-:W-:Y:S05]  /*7090*/  BSYNC B1 ;  /* 0x0000000000017941 */ /* 0x000fea0003800000 */
.L_x_2941:
        /* <DEDUP_REMOVED lines=13> */
.L_x_2948:
[----:B------:R-:W-:Y:S05]  /*7170*/  BSYNC B2 ;  /* 0x0000000000027941 */ /* 0x000fea0003800000 */
.L_x_2947:
        /* <DEDUP_REMOVED lines=13> */
.L_x_2946:
[----:B------:R-:W-:Y:S05]  /*7250*/  BSYNC B1 ;  /* 0x0000000000017941 */ /* 0x000fea0003800000 */
.L_x_2945:
        /* <DEDUP_REMOVED lines=13> */
.L_x_2952:
[----:B------:R-:W-:Y:S05]  /*7330*/  BSYNC B2 ;  /* 0x0000000000027941 */ /* 0x000fea0003800000 */
.L_x_2951:
        /* <DEDUP_REMOVED lines=13> */
.L_x_2950:
[----:B------:R-:W-:Y:S05]  /*7410*/  BSYNC B1 ;  /* 0x0000000000017941 */ /* 0x000fea0003800000 */
.L_x_2949:
        /* <DEDUP_REMOVED lines=13> */
.L_x_2956:
[----:B------:R-:W-:Y:S05]  /*74f0*/  BSYNC B2 ;  /* 0x0000000000027941 */ /* 0x000fea0003800000 */
.L_x_2955:
        /* <DEDUP_REMOVED lines=13> */
.L_x_2954:
[----:B------:R-:W-:Y:S05]  /*75d0*/  BSYNC B1 ;  /* 0x0000000000017941 */ /* 0x000fea0003800000 */
.L_x_2953:
        /* <DEDUP_REMOVED lines=13> */
.L_x_2960:
[----:B------:R-:W-:Y:S05]  /*76b0*/  BSYNC B2 ;  /* 0x0000000000027941 */ /* 0x000fea0003800000 */
.L_x_2959:
        /* <DEDUP_REMOVED lines=13> */
.L_x_2958:
[----:B------:R-:W-:Y:S05]  /*7790*/  BSYNC B1 ;  /* 0x0000000000017941 */ /* 0x000fea0003800000 */
.L_x_2957:
        /* <DEDUP_REMOVED lines=13> */
.L_x_2964:
[----:B------:R-:W-:Y:S05]  /*7870*/  BSYNC B2 ;  /* 0x0000000000027941 */ /* 0x000fea0003800000 */
.L_x_2963:
        /* <DEDUP_REMOVED lines=13> */
.L_x_2962:
[----:B------:R-:W-:Y:S05]  /*7950*/  BSYNC B1 ;  /* 0x0000000000017941 */ /* 0x000fea0003800000 */
.L_x_2961:
        /* <DEDUP_REMOVED lines=13> */
.L_x_2968:
[----:B------:R-:W-:Y:S05]  /*7a30*/  BSYNC B2 ;  /* 0x0000000000027941 */ /* 0x000fea0003800000 */
.L_x_2967:
        /* <DEDUP_REMOVED lines=13> */
.L_x_2966:
[----:B------:R-:W-:Y:S05]  /*7b10*/  BSYNC B1 ;  /* 0x0000000000017941 */ /* 0x000fea0003800000 */
.L_x_2965:
        /* <DEDUP_REMOVED lines=9> */
[----:B01----:R-:W-:Y:S02]  /*7bb0*/  LEA.HI.X.SX32 R129, R208, R157, 0x1, P2 ;  /* 0x0000009dd0817211 */ /* 0x003fe400010f0eff */
[----:B------:R-:W-:-:S04]  /*7bc0*/  LEA R128, P2, R0, c[0x0][0x198], 0x2 ;  /* 0x0000660000807a11 */ /* 0x000fc800078410ff */
[----:B------:R-:W-:-:S05]  /*7bd0*/  LEA.HI.X R129, R0, c[0x0][0x19c], R129, 0x2, P2 ;  /* 0x0000670000817a11 */ /* 0x000fca00010f1481 */
[----:B------:R0:W5:Y:S04]  /*7be0*/  LDG.E R0, [R128.64] ;  /* 0x0000002480007981 */ /* 0x000168000c1e1900 */
.L_x_2972:
[----:B------:R-:W-:Y:S05]  /*7bf0*/  BSYNC B2 ;  /* 0x0000000000027941 */ /* 0x000fea0003800000 */
.L_x_2971:
[----:B------:R-:W-:Y:S02]  /*7c00*/  ULDC UR4, c[0x0][0x1ec] ;  /* 0x00007b0000047ab9 */ /* 0x000fe40000000800 */
[----:B------:R-:W-:-:S06]  /*7c10*/  UISETP.NE.AND UP0, UPT, URZ, UR4, UPT ;  /* 0x000000043f00728c */ /* 0x000fcc000bf05270 */
[----:B------:R-:W-:-:S13]  /*7c20*/  PLOP3.LUT P2, PT, PT, PT, UP0, 0x80, 0x0 ;  /* 0x000000000000781c */ /* 0x000fda0003f4f008 */
[----:B------:R-:W-:Y:S05]  /*7c30*/  @P2 BRA `(.L_x_2970) ;  /* 0x0000009000002947 */ /* 0x000fea0003800000 */
[----:B------:R-:W-:-:S13]  /*7c40*/  ISETP.NE.AND P5, PT, R2, RZ, PT ;  /* 0x000000ff0200720c */ /* 0x000fda0003fa5270 */
[----:B------:R-:W2:Y:S01]  /*7c50*/  @P5 LDG.E R239, [R126.64+0x2d0] ;  /* 0x0002d0247eef5981 */ /* 0x000ea2000c1e1900 */
[----:B01----:R-:W-:Y:S01]  /*7c60*/  @!P3 IADD3 R129, P4, R151, R208, RZ ;  /* 0x000000d09781b210 */ /* 0x003fe20007f9e0ff */
[----:B-----5:R-:W-:-:S03]  /*7c70*/  FADD.FTZ R0, R133, R0 ;  /* 0x0000000085007221 */ /* 0x020fc60000010000 */
[----:B------:R-:W-:Y:S02]  /*7c80*/  @!P3 LEA.HI.X.SX32 R208, R208, R156, 0x1, P4 ;  /* 0x0000009cd0d0b211 */ /* 0x000fe400020f0eff */
[----:B------:R-:W-:-:S04]  /*7c90*/  @!P3 LEA R128, P4, R129, c[0x0][0x198], 0x2 ;  /* 0x000066008180ba11 */ /* 0x000fc800078810ff */
[----:B------:R-:W-:Y:S01]  /*7ca0*/  @!P3 LEA.HI.X R129, R129, c[0x0][0x19c], R208, 0x2, P4 ;  /* 0x000067008181ba11 */ /* 0x000fe200020f14d0 */
[----:B--2---:R-:W-:-:S05]  /*7cb0*/  @P5 FMUL.FTZ R0, R0, R239 ;  /* 0x000000ef00005220 */ /* 0x004fca0000410000 */
[----:B------:R0:W-:Y:S03]  /*7cc0*/  @!P3 STG.E [R128.64], R0 ;  /* 0x000000008000b986 */ /* 0x0001e6000c101924 */
.L_x_2970:
[----:B------:R-:W-:Y:S05]  /*7cd0*/  BSYNC B1 ;  /* 0x0000000000017941 */ /* 0x000fea0003800000 */
.L_x_2969:
        /* <DEDUP_REMOVED lines=13> */
.L_x_2976:
[----:B------:R-:W-:Y:S05]  /*7db0*/  BSYNC B2 ;  /* 0x0000000000027941 */ /* 0x000fea0003800000 */
.L_x_2975:
        /* <DEDUP_REMOVED lines=13> */
.L_x_2974:
[----:B------:R-:W-:Y:S05]  /*7e90*/  BSYNC B1 ;  /* 0x0000000000017941 */ /* 0x000fea0003800000 */
.L_x_2973:
        /* <DEDUP_REMOVED lines=13> */
.L_x_2980:
[----:B------:R-:W-:Y:S05]  /*7f70*/  BSYNC B2 ;  /* 0x0000000000027941 */ /* 0x000fea0003800000 */
.L_x_2979:
        /* <DEDUP_REMOVED lines=13> */
.L_x_2978:
[----:B------:R-:W-:Y:S05]  /*8050*/  BSYNC B1 ;  /* 0x0000000000017941 */ /* 0x000fea0003800000 */
.L_x_2977:
        /* <DEDUP_REMOVED lines=13> */
.L_x_2984:
[----:B------:R-:W-:Y:S05]  /*8130*/  BSYNC B2 ;  /* 0x0000000000027941 */ /* 0x000fea0003800000 */
.L_x_2983:
        /* <DEDUP_REMOVED lines=13> */
.L_x_2982:
[----:B------:R-:W-:Y:S05]  /*8210*/  BSYNC B1 ;  /* 0x0000000000017941 */ /* 0x000fea0003800000 */
.L_x_2981:
        /* <DEDUP_REMOVED lines=13> */
.L_x_2988:
[----:B------:R-:W-:Y:S05]  /*82f0*/  BSYNC B2 ;  /* 0x0000000000027941 */ /* 0x000fea0003800000 */
.L_x_2987:
        /* <DEDUP_REMOVED lines=13> */
.L_x_2986:
[----:B------:R-:W-:Y:S05]  /*83d0*/  BSYNC B1 ;  /* 0x0000000000017941 */ /* 0x000fea0003800000 */
.L_x_2985:
        /* <DEDUP_REMOVED lines=13> */
.L_x_2992:
[----:B------:R-:W-:Y:S05]  /*84b0*/  BSYNC B2 ;  /* 0x0000000000027941 */ /* 0x000fea0003800000 */
.L_x_2991:
        /* <DEDUP_REMOVED lines=13> */
.L_x_2990:
[----:B------:R-:W-:Y:S05]  /*8590*/  BSYNC B1 ;  /* 0x0000000000017941 */ /* 0x000fea0003800000 */
.L_x_2989:
        /* <DEDUP_REMOVED lines=13> */
.L_x_2996:
[----:B------:R-:W-:Y:S05]  /*8670*/  BSYNC B2 ;  /* 0x0000000000027941 */ /* 0x000fea0003800000 */
.L_x_2995:
        /* <DEDUP_REMOVED lines=13> */
.L_x_2994:
[----:B------:R-:W-:Y:S05]  /*8750*/  BSYNC B1 ;  /* 0x0000000000017941 */ /* 0x000fea0003800000 */
.L_x_2993:
        /* <DEDUP_REMOVED lines=13> */
.L_x_3000:
[----:B------:R-:W-:Y:S05]  /*8830*/  BSYNC B2 ;  /* 0x0000000000027941 */ /* 0x000fea0003800000 */
.L_x_2999:
        /* <DEDUP_REMOVED lines=13> */
.L_x_2998:
[----:B------:R-:W-:Y:S05]  /*8910*/  BSYNC B1 ;  /* 0x0000000000017941 */ /* 0x000fea0003800000 */
.L_x_2997:
        /* <DEDUP_REMOVED lines=13> */
.L_x_3004:
[----:B------:R-:W-:Y:S05]  /*89f0*/  BSYNC B2 ;  /* 0x0000000000027941 */ /* 0x000fea0003800000 */
.L_x_3003:
        /* <DEDUP_REMOVED lines=13> */
.L_x_3002:
[----:B------:R-:W-:Y:S05]  /*8ad0*/  BSYNC B1 ;  /* 0x0000000000017941 */ /* 0x000fea0003800000 */
.L_x_3001:
        /* <DEDUP_REMOVED lines=13> */
.L_x_3008:
[----:B------:R-:W-:Y:S05]  /*8bb0*/  BSYNC B2 ;  /* 0x0000000000027941 */ /* 0x000fea0003800000 */
.L_x_3007:
        /* <DEDUP_REMOVED lines=13> */
.L_x_3006:
[----:B------:R-:W-:Y:S05]  /*8c90*/  BSYNC B1 ;  /* 0x0000000000017941 */ /* 0x000fea0003800000 */
.L_x_3005:
        /* <DEDUP_REMOVED lines=13> */
.L_x_3012:
[----:B------:R-:W-:Y:S05]  /*8d70*/  BSYNC B2 ;  /* 0x0000000000027941 */ /* 0x000fea0003800000 */
.L_x_3011:
        /* <DEDUP_REMOVED lines=13> */
.L_x_3010:
[----:B------:R-:W-:Y:S05]  /*8e50*/  BSYNC B1 ;  /* 0x0000000000017941 */ /* 0x000fea0003800000 */
.L_x_3009:
        /* <DEDUP_REMOVED lines=13> */
.L_x_3016:
[----:B------:R-:W-:Y:S05]  /*8f30*/  BSYNC B2 ;  /* 0x0000000000027941 */ /* 0x000fea0003800000 */
.L_x_3015:
        /* <DEDUP_REMOVED lines=13> */
.L_x_3014:
[----:B------:R-:W-:Y:S05]  /*9010*/  BSYNC B1 ;  /* 0x0000000000017941 */ /* 0x000fea0003800000 */
.L_x_3013:
        /* <DEDUP_REMOVED lines=13> */
.L_x_3020:
[----:B------:R-:W-:Y:S05]  /*90f0*/  BSYNC B2 ;  /* 0x0000000000027941 */ /* 0x000fea0003800000 */
.L_x_3019:
        /* <DEDUP_REMOVED lines=13> */
.L_x_3018:
[----:B------:R-:W-:Y:S05]  /*91d0*/  BSYNC B1 ;  /* 0x0000000000017941 */ /* 0x000fea0003800000 */
.L_x_3017:
        /* <DEDUP_REMOVED lines=13> */
.L_x_3024:
[----:B------:R-:W-:Y:S05]  /*92b0*/  BSYNC B2 ;  /* 0x0000000000027941 */ /* 0x000fea0003800000 */
.L_x_3023:
        /* <DEDUP_REMOVED lines=13> */
.L_x_3022:
[----:B------:R-:W-:Y:S05]  /*9390*/  BSYNC B1 ;  /* 0x0000000000017941 */ /* 0x000fea0003800000 */
.L_x_3021:
        /* <DEDUP_REMOVED lines=13> */
.L_x_3028:
[----:B------:R-:W-:Y:S05]  /*9470*/  BSYNC B2 ;  /* 0x0000000000027941 */ /* 0x000fea0003800000 */
.L_x_3027:
        /* <DEDUP_REMOVED lines=13> */
.L_x_3026:
[----:B------:R-:W-:Y:S05]  /*9550*/  BSYNC B1 ;  /* 0x0000000000017941 */ /* 0x000fea0003800000 */
.L_x_3025:
        /* <DEDUP_REMOVED lines=13> */
.L_x_3032:
[----:B------:R-:W-:Y:S05]  /*9630*/  BSYNC B2 ;  /* 0x0000000000027941 */ /* 0x000fea0003800000 */
.L_x_3031:
        /* <DEDUP_REMOVED lines=13> */
.L_x_3030:
[----:B------:R-:W-:Y:S05]  /*9710*/  BSYNC B1 ;  /* 0x0000000000017941 */ /* 0x000fea0003800000 */
.L_x_3029:
        /* <DEDUP_REMOVED lines=13> */
.L_x_3036:
[----:B------:R-:W-:Y:S05]  /*97f0*/  BSYNC B2 ;  /* 0x0000000000027941 */ /* 0x000fea0003800000 */
.L_x_3035:
        /* <DEDUP_REMOVED lines=13> */
.L_x_3034:
[----:B------:R-:W-:Y:S05]  /*98d0*/  BSYNC B1 ;  /* 0x0000000000017941 */ /* 0x000fea0003800000 */
.L_x_3033:
        /* <DEDUP_REMOVED lines=8> */
[----:B01----:R-:W-:-:S04]  /*9960*/  IADD3 R129, P2, R152, R208, RZ ;  /* 0x000000d098817210 */ /* 0x003fc80007f5e0ff */
[----:B------:R-:W-:Y:S02]  /*9970*/  LEA.HI.X.SX32 R158, R208, R157, 0x1, P2 ;  /* 0x0000009dd09e7211 */ /* 0x000fe400010f0eff */
[----:B------:R-:W-:-:S04]  /*9980*/  LEA R128, P2, R129, c[0x0][0x198], 0x2 ;  /* 0x0000660081807a11 */ /* 0x000fc800078410ff */
[----:B------:R-:W-:-:S05]  /*9990*/  LEA.HI.X R129, R129, c[0x0][0x19c], R158, 0x2, P2 ;  /* 0x0000670081817a11 */ /* 0x000fca00010f149e */
[----:B------:R0:W5:Y:S04]  /*99a0*/  LDG.E R206, [R128.64] ;  /* 0x0000002480ce7981 */ /* 0x000168000c1e1900 */
.L_x_3040:
[----:B------:R-:W-:Y:S05]  /*99b0*/  BSYNC B2 ;  /* 0x0000000000027941 */ /* 0x000fea0003800000 */
.L_x_3039:
        /* <DEDUP_REMOVED lines=13> */
.L_x_3038:
[----:B------:R-:W-:Y:S05]  /*9a90*/  BSYNC B1 ;  /* 0x0000000000017941 */ /* 0x000fea0003800000 */
.L_x_3037:
[----:B01---5:R-:W-:Y:S01]  /*9aa0*/  FMUL.FTZ R128, R6, R159 ;  /* 0x0000009f06807220 */ /* 0x023fe20000410000 */
        /* <DEDUP_REMOVED lines=65> */
[----:B------:R0:W1:Y:S02]  /*9ec0*/  SHFL.BFLY PT, R128, R241, 0x2, 0x1f ;  /* 0x0c401f00f1807f89 */ /* 0x00006400000e0000 */
.L_x_3104:
[----:B01----:R-:W-:Y:S01]  /*9ed0*/  FADD.FTZ R241, R241, R128 ;  /* 0x00000080f1f17221 */ /* 0x003fe20000010000 */
[----:B------:R-:W-:Y:S05]  /*9ee0*/  BRA.DIV ~URZ, `(.L_x_3042) ;  /* 0x00002cd27f007947 */ /* 0x000fea000b800000 */
[----:B------:R0:W1:Y:S02]  /*9ef0*/  SHFL.BFLY PT, R128, R241, 0x1, 0x1f ;  /* 0x0c201f00f1807f89 */ /* 0x00006400000e0000 */
.L_x_3105:
        /* <DEDUP_REMOVED lines=28> */
.L_x_3044:
[----:B------:R-:W-:Y:S05]  /*a0c0*/  BSYNC B1 ;  /* 0x0000000000017941 */ /* 0x000fea0003800000 */
.L_x_3043:
[----:B------:R-:W-:-:S04]  /*a0d0*/  IADD3 R154, R154, 0x10, RZ ;  /* 0x000000109a9a7810 */ /* 0x000fc80007ffe0ff */
[----:B------:R-:W-:-:S13]  /*a0e0*/  ISETP.GE.AND P0, PT, R154, R80, PT ;  /* 0x000000509a00720c */ /* 0x000fda0003f06270 */
[----:B0-----:R-:W-:Y:S01]  /*a0f0*/  @P0 CALL.REL.NOINC `(.L_x_2784) ;  /* 0x0000001000000944 */ /* 0x001fe20003c00000 */
[----:B------:R-:W-:Y:S05]  /*a100*/  BRA `(.L_x_3045) ;  /* 0xffff876000007947 */ /* 0x000fea000383ffff */
.L_x_2784:
[----:B------:R-:W-:Y:S05]  /*a110*/  BSYNC B0 ;  /* 0x0000000000007941 */ /* 0x000fea0003800000 */
.L_x_2783:
[----:B------:R-:W-:Y:S01]  /*a120*/  SHF.R.S32.HI R7, RZ, 0x1f, R24 ;  /* 0x0000001fff077819 */ /* 0x000fe20000011418 */
[----:B------:R-:W-:Y:S05]  /*a130*/  BRA.DIV ~URZ, `(.L_x_3046) ;  /* 0x00002b027f007947 */ /* 0x000fea000b800000 */
[----:B------:R1:W2:Y:S02]  /*a140*/  SHFL.BFLY PT, R0, R3, 0x10, 0x1f ;  /* 0x0e001f0003007f89 */ /* 0x0002a400000e0000 */
.L_x_3106:
[----:B--2---:R-:W-:Y:S01]  /*a150*/  FMNMX.FTZ R5, R0, R3, !PT ;  /* 0x0000000300057209 */ /* 0x004fe20007810000 */
[----:B------:R-:W-:Y:S05]  /*a160*/  BRA.DIV ~URZ, `(.L_x_3047) ;  /* 0x00002b527f007947 */ /* 0x000fea000b800000 */
[----:B------:R-:W2:Y:S02]  /*a170*/  SHFL.BFLY PT, R0, R5, 0x8, 0x1f ;  /* 0x0d001f0005007f89 */ /* 0x000ea400000e0000 */
[----:B--2---:R-:W-:-:S05]  /*a180*/  FMNMX.FTZ R0, R5, R0, !PT ;  /* 0x0000000005007209 */ /* 0x004fca0007810000 */
[----:B-1----:R1:W2:Y:S02]  /*a190*/  SHFL.BFLY PT, R3, R0, 0x4, 0x1f ;  /* 0x0c801f0000037f89 */ /* 0x0022a400000e0000 */
.L_x_3107:
        /* <DEDUP_REMOVED lines=10> */
[----:B-1----:R-:W-:Y:S02]  /*a240*/  IMAD.MOV.U32 R0, RZ, RZ, -0x800001 ;  /* 0xff7fffffff007424 */ /* 0x002fe400078e00ff */
[----:B------:R-:W-:Y:S02]  /*a250*/  IMAD.IADD R5, R24, 0x1, R4 ;  /* 0x0000000118057824 */ /* 0x000fe400078e0204 */
[----:B------:R-:W-:Y:S01]  /*a260*/  BSSY B0, `(.L_x_3048) ;  /* 0x0000076000007945 */ /* 0x000fe20003800000 */
[----:B------:R-:W-:Y:S02]  /*a270*/  IMAD.MOV.U32 R8, RZ, RZ, RZ ;  /* 0x000000ffff087224 */ /* 0x000fe400078e00ff */
[----:B------:R-:W-:-:S05]  /*a280*/  ISETP.GE.AND P1, PT, R5, R25, PT ;  /* 0x000000190500720c */ /* 0x000fca0003f26270 */
[----:B------:R-:W1:Y:S04]  /*a290*/  @!P0 LDS R0, [R7.X4] ;  /* 0x0000000007008984 */ /* 0x000e680000004800 */
[----:B-1----:R-:W1:Y:S02]  /*a2a0*/  SHFL.BFLY PT, R3, R0, 0x1, 0x1f ;  /* 0x0c201f0000037f89 */ /* 0x002e6400000e0000 */
[----:B-1----:R-:W-:-:S05]  /*a2b0*/  FMNMX.FTZ R3, R3, R0, !PT ;  /* 0x0000000003037209 */ /* 0x002fca0007810000 */
[----:B------:R1:W2:Y:S01]  /*a2c0*/  SHFL.IDX PT, R13, R3, RZ, 0x1f ;  /* 0x00001fff030d7589 */ /* 0x0002a200000e0000 */
[----:B------:R-:W-:Y:S05]  /*a2d0*/  @P1 BRA `(.L_x_3049) ;  /* 0x000006e000001947 */ /* 0x000fea0003800000 */
[----:B------:R-:W-:Y:S01]  /*a2e0*/  LOP3.LUT R0, RZ, R4, RZ, 0x33, !PT ;  /* 0x00000004ff007212 */ /* 0x000fe200078e33ff */
[----:B------:R-:W-:Y:S01]  /*a2f0*/  BSSY B1, `(.L_x_3050) ;  /* 0x0000026000017945 */ /* 0x000fe20003800000 */
[----:B------:R-:W-:Y:S02]  /*a300*/  IMAD.MOV.U32 R8, RZ, RZ, RZ ;  /* 0x000000ffff087224 */ /* 0x000fe400078e00ff */
[----:B------:R-:W-:Y:S01]  /*a310*/  IADD3 R0, -R24, R25, R0 ;  /* 0x0000001918007210 */ /* 0x000fe20007ffe100 */
[----:B------:R-:W-:-:S03]  /*a320*/  IMAD.MOV.U32 R10, RZ, RZ, R5 ;  /* 0x000000ffff0a7224 */ /* 0x000fc600078e0005 */
        /* <DEDUP_REMOVED lines=13> */
.L_x_3055:
[----:B------:R-:W-:Y:S01]  /*a400*/  BSSY B2, `(.L_x_3052) ;  /* 0x000000b000027945 */ /* 0x000fe20003800000 */
[----:B-1----:R-:W-:Y:S05]  /*a410*/  @!P0 BRA `(.L_x_3053) ;  /* 0x0000005000008947 */ /* 0x002fea0003800000 */
[----:B------:R-:W-:-:S06]  /*a420*/  IMAD.MOV.U32 R6, RZ, RZ, R12 ;  /* 0x000000ffff067224 */ /* 0x000fcc00078e000c */
[----:B------:R-:W3:Y:S01]  /*a430*/  LDG.E.U8 R6, [R6.64] ;  /* 0x0000002406067981 */ /* 0x000ee2000c1e1100 */
[----:B------:R-:W-:Y:S01]  /*a440*/  IMAD.MOV.U32 R11, RZ, RZ, RZ ;  /* 0x000000ffff0b7224 */ /* 0x000fe200078e00ff */
[----:B---3--:R-:W-:-:S13]  /*a450*/  ISETP.NE.AND P3, PT, R6, RZ, PT ;  /* 0x000000ff0600720c */ /* 0x008fda0003f65270 */
[----:B------:R-:W-:Y:S05]  /*a460*/  @P3 BRA `(.L_x_3054) ;  /* 0x0000004000003947 */ /* 0x000fea0003800000 */
.L_x_3053:
[----:B------:R-:W1:Y:S02]  /*a470*/  LDS R6, [R9] ;  /* 0x0000000009067984 */ /* 0x000e640000000800 */
[----:B-12---:R-:W-:-:S04]  /*a480*/  FADD.FTZ R6, -R13, R6 ;  /* 0x000000060d067221 */ /* 0x006fc80000010100 */
[----:B------:R-:W-:-:S04]  /*a490*/  FMUL.FTZ R6, R6, 1.4426950216293334961 ;  /* 0x3fb8aa3b06067820 */ /* 0x000fc80000410000 */
[----:B------:R1:W2:Y:S03]  /*a4a0*/  MUFU.EX2 R11, R6 ;  /* 0x00000006000b7308 */ /* 0x0002a60000000800 */
.L_x_3054:
[----:B------:R-:W-:Y:S05]  /*a4b0*/  BSYNC B2 ;  /* 0x0000000000027941 */ /* 0x000fea0003800000 */
.L_x_3052:
        /* <DEDUP_REMOVED lines=9> */
.L_x_3051:
[----:B------:R-:W-:Y:S05]  /*a550*/  BSYNC B1 ;  /* 0x0000000000017941 */ /* 0x000fea0003800000 */
.L_x_3050:
        /* <DEDUP_REMOVED lines=12> */
.L_x_3068:
[----:B------:R-:W-:Y:S01]  /*a620*/  BSSY B1, `(.L_x_3056) ;  /* 0x000000a000017945 */ /* 0x000fe20003800000 */
[----:B------:R-:W-:Y:S05]  /*a630*/  @!P0 BRA `(.L_x_3057) ;  /* 0x0000004000008947 */ /* 0x000fea0003800000 */
[----:B------:R-:W3:Y:S02]  /*a640*/  LDG.E.U8 R0, [R6.64] ;  /* 0x0000002406007981 */ /* 0x000ee4000c1e1100 */
[----:B---3--:R-:W-:-:S13]  /*a650*/  ISETP.NE.AND P3, PT, R0, RZ, PT ;  /* 0x000000ff0000720c */ /* 0x008fda0003f65270 */
[----:B------:R-:W-:Y:S01]  /*a660*/  @P3 IMAD.MOV.U32 R0, RZ, RZ, RZ ;  /* 0x000000ffff003224 */ /* 0x000fe200078e00ff */
[----:B------:R-:W-:Y:S05]  /*a670*/  @P3 BRA `(.L_x_3058) ;  /* 0x0000004000003947 */ /* 0x000fea0003800000 */
.L_x_3057:
[----:B------:R-:W1:Y:S02]  /*a680*/  LDS R0, [R3+-0x200] ;  /* 0xfffe000003007984 */ /* 0x000e640000000800 */
[----:B-12---:R-:W-:-:S04]  /*a690*/  FADD.FTZ R0, -R13, R0 ;  /* 0x000000000d007221 */ /* 0x006fc80000010100 */
[----:B------:R-:W-:-:S06]  /*a6a0*/  FMUL.FTZ R0, R0, 1.4426950216293334961 ;  /* 0x3fb8aa3b00007820 */ /* 0x000fcc0000410000 */
[----:B------:R-:W1:Y:S02]  /*a6b0*/  MUFU.EX2 R0, R0 ;  /* 0x0000000000007308 */ /* 0x000e640000000800 */
.L_x_3058:
[----:B------:R-:W-:Y:S05]  /*a6c0*/  BSYNC B1 ;  /* 0x0000000000017941 */ /* 0x000fea0003800000 */
.L_x_3056:
        /* <DEDUP_REMOVED lines=8> */
.L_x_3060:
[----:B-1----:R-:W1:Y:S02]  /*a750*/  LDS R0, [R3+-0x100] ;  /* 0xffff000003007984 */ /* 0x002e640000000800 */
[----:B-12---:R-:W-:-:S04]  /*a760*/  FADD.FTZ R0, -R13, R0 ;  /* 0x000000000d007221 */ /* 0x006fc80000010100 */
[----:B------:R-:W-:-:S06]  /*a770*/  FMUL.FTZ R0, R0, 1.4426950216293334961 ;  /* 0x3fb8aa3b00007820 */ /* 0x000fcc0000410000 */
[----:B------:R-:W1:Y:S02]  /*a780*/  MUFU.EX2 R0, R0 ;  /* 0x0000000000007308 */ /* 0x000e640000000800 */
.L_x_3061:
[----:B------:R-:W-:Y:S05]  /*a790*/  BSYNC B1 ;  /* 0x0000000000017941 */ /* 0x000fea0003800000 */
.L_x_3059:
[----:B-1----:R1:W-:Y:S01]  /*a7a0*/  STS [R3+-0x100], R0 ;  /* 0xffff000003007388 */ /* 0x0023e20000000800 */
[----:B------:R-:W-:Y:S01]  /*a7b0*/  BSSY B1, `(.L_x_3062) ;  /* 0x000000b000017945 */ /* 0x000fe20003800000 */
[----:B------:R-:W-:Y:S01]  /*a7c0*/  FADD.FTZ R9, R9, R0 ;  /* 0x0000000009097221 */ /* 0x000fe20000010000 */
[----:B------:R-:W-:Y:S05]  /*a7d0*/  @!P0 BRA `(.L_x_3063) ;  /* 0x0000004000008947 */ /* 0x000fea0003800000 */
[----:B-1----:R-:W3:Y:S02]  /*a7e0*/  LDG.E.U8 R0, [R6.64+0x80] ;  /* 0x0000802406007981 */ /* 0x002ee4000c1e1100 */
[----:B---3--:R-:W-:Y:S01]  /*a7f0*/  ISETP.NE.AND P3, PT, R0, RZ, PT ;  /* 0x000000ff0000720c */ /* 0x008fe20003f65270 */
[----:B------:R-:W-:-:S12]  /*a800*/  IMAD.MOV.U32 R0, RZ, RZ, RZ ;  /* 0x000000ffff007224 */ /* 0x000fd800078e00ff */
[----:B------:R-:W-:Y:S05]  /*a810*/  @P3 BRA `(.L_x_3064) ;  /* 0x0000004000003947 */ /* 0x000fea0003800000 */
.L_x_3063:
[----:B-1----:R-:W1:Y:S02]  /*a820*/  LDS R0, [R3] ;  /* 0x0000000003007984 */ /* 0x002e640000000800 */
[----:B-12---:R-:W-:-:S04]  /*a830*/  FADD.FTZ R0, -R13, R0 ;  /* 0x000000000d007221 */ /* 0x006fc80000010100 */
[----:B------:R-:W-:-:S06]  /*a840*/  FMUL.FTZ R0, R0, 1.4426950216293334961 ;  /* 0x3fb8aa3b00007820 */ /* 0x000fcc0000410000 */
[----:B------:R-:W1:Y:S02]  /*a850*/  MUFU.EX2 R0, R0 ;  /* 0x0000000000007308 */ /* 0x000e640000000800 */
.L_x_3064:
[----:B------:R-:W-:Y:S05]  /*a860*/  BSYNC B1 ;  /* 0x0000000000017941 */ /* 0x000fea0003800000 */
.L_x_3062:
        /* <DEDUP_REMOVED lines=8> */
.L_x_3066:
[----:B-1----:R-:W1:Y:S02]  /*a8f0*/  LDS R0, [R3+0x100] ;  /* 0x0001000003007984 */ /* 0x002e640000000800 */
[----:B-12---:R-:W-:-:S04]  /*a900*/  FADD.FTZ R0, -R13, R0 ;  /* 0x000000000d007221 */ /* 0x006fc80000010100 */
[----:B------:R-:W-:-:S06]  /*a910*/  FMUL.FTZ R0, R0, 1.4426950216293334961 ;  /* 0x3fb8aa3b00007820 */ /* 0x000fcc0000410000 */
[----:B------:R-:W1:Y:S02]  /*a920*/  MUFU.EX2 R0, R0 ;  /* 0x0000000000007308 */ /* 0x000e640000000800 */
.L_x_3067:
[----:B------:R-:W-:Y:S05]  /*a930*/  BSYNC B1 ;  /* 0x0000000000017941 */ /* 0x000fea0003800000 */
.L_x_3065:
        /* <DEDUP_REMOVED lines=8> */
.L_x_3049:
[----:B------:R-:W-:Y:S05]  /*a9c0*/  BSYNC B0 ;  /* 0x0000000000007941 */ /* 0x000fea0003800000 */
.L_x_3048:
        /* <DEDUP_REMOVED lines=28> */
[----:B------:R-:W-:-:S04]  /*ab90*/  @P0 IMAD.MOV.U32 R0, RZ, RZ, c[0x0][0x268] ;  /* 0x00009a00ff000624 */ /* 0x000fc800078e00ff */
        /* <DEDUP_REMOVED lines=20> */
.L_x_3073:
[----:B------:R-:W1:Y:S01]  /*ace0*/  LDS R3, [R18] ;  /* 0x0000000012037984 */ /* 0x000e620000000800 */
[----:B------:R-:W-:Y:S01]  /*acf0*/  @P0 IMAD.MOV.U32 R8, RZ, RZ, R10 ;  /* 0x000000ffff080224 */ /* 0x000fe200078e000a */
[----:B------:R-:W-:Y:S01]  /*ad00*/  IADD3 R0, R0, -0x1, RZ ;  /* 0xffffffff00007810 */ /* 0x000fe20007ffe0ff */
[--C-:B------:R-:W-:Y:S01]  /*ad10*/  @P0 IMAD.MOV.U32 R9, RZ, RZ, R11.reuse ;  /* 0x000000ffff090224 */ /* 0x100fe200078e000b */
[----:B------:R-:W-:Y:S02]  /*ad20*/  IADD3 R10, P3, R10, 0x100, RZ ;  /* 0x000001000a0a7810 */ /* 0x000fe40007f7e0ff */
[----:B------:R-:W-:Y:S02]  /*ad30*/  ISETP.NE.AND P4, PT, R0, RZ, PT ;  /* 0x000000ff0000720c */ /* 0x000fe40003f85270 */
[----:B------:R-:W-:Y:S01]  /*ad40*/  IADD3 R5, R5, 0x40, RZ ;  /* 0x0000004005057810 */ /* 0x000fe20007ffe0ff */
[----:B------:R-:W-:Y:S02]  /*ad50*/  IMAD.X R11, RZ, RZ, R11, P3 ;  /* 0x000000ffff0b7224 */ /* 0x000fe400018e060b */
[----:B-1----:R-:W-:-:S05]  /*ad60*/  FMUL.FTZ R3, R3, R12 ;  /* 0x0000000c03037220 */ /* 0x002fca0000410000 */
[----:B------:R-:W-:Y:S04]  /*ad70*/  @P0 STG.E [R8.64], R3 ;  /* 0x0000000308000986 */ /* 0x000fe8000c101924 */
[----:B------:R1:W-:Y:S02]  /*ad80*/  STS [R18], R3 ;  /* 0x0000000312007388 */ /* 0x0003e40000000800 */
[----:B-1----:R-:W-:Y:S01]  /*ad90*/  IADD3 R18, R18, 0x100, RZ ;  /* 0x0000010012127810 */ /* 0x002fe20007ffe0ff */
[----:B------:R-:W-:Y:S05]  /*ada0*/  @P4 BRA `(.L_x_3073) ;  /* 0xffffff3000004947 */ /* 0x000fea000383ffff */
.L_x_3072:
[----:B-12---:R-:W-:Y:S05]  /*adb0*/  BSYNC B1 ;  /* 0x0000000000017941 */ /* 0x006fea0003800000 */
.L_x_3071:
        /* <DEDUP_REMOVED lines=9> */
.L_x_3074:
[----:B------:R-:W1:Y:S01]  /*ae50*/  LDS R6, [R0+0x300] ;  /* 0x0003000000067984 */ /* 0x000e620000000800 */
[----:B------:R-:W-:Y:S01]  /*ae60*/  IMAD.MOV.U32 R7, RZ, RZ, R11 ;  /* 0x000000ffff077224 */ /* 0x000fe200078e000b */
[----:B------:R-:W-:Y:S02]  /*ae70*/  IADD3 R5, R5, 0x100, RZ ;  /* 0x0000010005057810 */ /* 0x000fe40007ffe0ff */
[----:B------:R-:W2:Y:S02]  /*ae80*/  LDS R3, [R0] ;  /* 0x0000000000037984 */ /* 0x000ea40000000800 */
[----:B------:R-:W-:-:S02]  /*ae90*/  ISETP.GE.AND P0, PT, R5, R25, PT ;  /* 0x000000190500720c */ /* 0x000fc40003f06270 */
[----:B------:R-:W3:Y:S04]  /*aea0*/  LDS R8, [R0+0x100] ;  /* 0x0001000000087984 */ /* 0x000ee80000000800 */
[----:B------:R-:W4:Y:S01]  /*aeb0*/  LDS R9, [R0+0x200] ;  /* 0x0002000000097984 */ /* 0x000f220000000800 */
[-C--:B-1----:R-:W-:Y:S02]  /*aec0*/  FMUL.FTZ R19, R6, R12.reuse ;  /* 0x0000000c06137220 */ /* 0x082fe40000410000 */
[----:B------:R-:W-:Y:S02]  /*aed0*/  IMAD.MOV.U32 R6, RZ, RZ, R10 ;  /* 0x000000ffff067224 */ /* 0x000fe400078e000a */
[-C--:B--2---:R-:W-:Y:S01]  /*aee0*/  FMUL.FTZ R13, R3, R12.reuse ;  /* 0x0000000c030d7220 */ /* 0x084fe20000410000 */
[----:B------:R-:W-:Y:S01]  /*aef0*/  IADD3 R3, R0, 0x400, RZ ;  /* 0x0000040000037810 */ /* 0x000fe20007ffe0ff */
[----:B------:R-:W-:Y:S01]  /*af00*/  STS [R0+0x300], R19 ;  /* 0x0003001300007388 */ /* 0x000fe20000000800 */
[----:B------:R-:W-:Y:S01]  /*af10*/  IADD3 R10, P1, R6, 0x400, RZ ;  /* 0x00000400060a7810 */ /* 0x000fe20007f3e0ff */
[----:B0--3--:R-:W-:-:S02]  /*af20*/  FMUL.FTZ R15, R8, R12 ;  /* 0x0000000c080f7220 */ /* 0x009fc40000410000 */
[----:B------:R-:W-:Y:S01]  /*af30*/  @P3 STG.E [R6.64+0x300], R19 ;  /* 0x0003001306003986 */ /* 0x000fe2000c101924 */
[----:B----4-:R-:W-:-:S03]  /*af40*/  FMUL.FTZ R9, R9, R12 ;  /* 0x0000000c09097220 */ /* 0x010fc60000410000 */
[----:B------:R-:W-:Y:S01]  /*af50*/  @P3 STG.E [R6.64], R13 ;  /* 0x0000000d06003986 */ /* 0x000fe2000c101924 */
[----:B------:R-:W-:-:S03]  /*af60*/  IMAD.X R11, RZ, RZ, R7, P1 ;  /* 0x000000ffff0b7224 */ /* 0x000fc600008e0607 */
[----:B------:R-:W-:Y:S04]  /*af70*/  @P3 STG.E [R6.64+0x100], R15 ;  /* 0x0001000f06003986 */ /* 0x000fe8000c101924 */
[----:B------:R-:W-:Y:S04]  /*af80*/  @P3 STG.E [R6.64+0x200], R9 ;  /* 0x0002000906003986 */ /* 0x000fe8000c101924 */
[----:B------:R-:W-:Y:S04]  /*af90*/  STS [R0], R13 ;  /* 0x0000000d00007388 */ /* 0x000fe80000000800 */
[----:B------:R-:W-:Y:S04]  /*afa0*/  STS [R0+0x100], R15 ;  /* 0x0001000f00007388 */ /* 0x000fe80000000800 */
[----:B------:R0:W-:Y:S02]  /*afb0*/  STS [R0+0x200], R9 ;  /* 0x0002000900007388 */ /* 0x0001e40000000800 */
[----:B0-----:R-:W-:Y:S01]  /*afc0*/  IMAD.MOV.U32 R0, RZ, RZ, R3 ;  /* 0x000000ffff007224 */ /* 0x001fe200078e0003 */
[----:B------:R-:W-:Y:S05]  /*afd0*/  @!P0 BRA `(.L_x_3074) ;  /* 0xfffffe7000008947 */ /* 0x000fea000383ffff */
.L_x_3070:
[----:B------:R-:W-:Y:S05]  /*afe0*/  BSYNC B0 ;  /* 0x0000000000007941 */ /* 0x000fea0003800000 */
.L_x_3069:
[----:B---3--:R-:W-:Y:S01]  /*aff0*/  SHF.R.S32.HI R3, RZ, 0x1f, R24 ;  /* 0x0000001fff037819 */ /* 0x008fe20000011418 */
[----:B------:R-:W3:Y:S01]  /*b000*/  S2R R7, SR_CTAID.X ;  /* 0x0000000000077919 */ /* 0x000ee20000002500 */
[----:B------:R-:W-:Y:S01]  /*b010*/  IMAD R8, R27, c[0x0][0x1d8], RZ ;  /* 0x000076001b087a24 */ /* 0x000fe200078e02ff */
[----:B------:R-:W-:Y:S01]  /*b020*/  ULDC UR4, c[0x0][0x1d4] ;  /* 0x0000750000047ab9 */ /* 0x000fe20000000800 */
[----:B-1----:R-:W-:Y:S01]  /*b030*/  LEA.HI R6, R3, R24, RZ, 0x6 ;  /* 0x0000001803067211 */ /* 0x002fe200078f30ff */
[----:B------:R-:W-:Y:S01]  /*b040*/  UIMAD UR4, UR4, 0xe0, URZ ;  /* 0x000000e0040478a4 */ /* 0x000fe2000f8e023f */
[----:B------:R-:W-:Y:S01]  /*b050*/  BSSY B0, `(.L_x_3075) ;  /* 0x000001c000007945 */ /* 0x000fe20003800000 */
[----:B0-----:R-:W-:Y:S01]  /*b060*/  IMAD.MOV.U32 R15, RZ, RZ, RZ ;  /* 0x000000ffff0f7224 */ /* 0x001fe200078e00ff */
[----:B------:R-:W-:Y:S01]  /*b070*/  LOP3.LUT R3, R6, 0xffffffc0, RZ, 0xc0, !PT ;  /* 0xffffffc006037812 */ /* 0x000fe200078ec0ff */
[----:B------:R-:W-:Y:S01]  /*b080*/  CS2R R10, SRZ ;  /* 0x00000000000a7805 */ /* 0x000fe2000001ff00 */
[----:B------:R-:W-:-:S03]  /*b090*/  SHF.R.S32.HI R31, RZ, 0x6, R6 ;  /* 0x00000006ff1f7819 */ /* 0x000fc60000011406 */
[C---:B------:R-:W-:Y:S01]  /*b0a0*/  IMAD.IADD R27, R24.reuse, 0x1, -R3 ;  /* 0x00000001181b7824 */ /* 0x040fe200078e0a03 */
[----:B------:R-:W-:-:S03]  /*b0b0*/  IADD3 R24, R24, 0x3f, RZ ;  /* 0x0000003f18187810 */ /* 0x000fc60007ffe0ff */
[C---:B------:R-:W-:Y:S01]  /*b0c0*/  IMAD.SHL.U32 R0, R27.reuse, 0x4, RZ ;  /* 0x000000041b007824 */ /* 0x040fe200078e00ff */
[----:B------:R-:W-:-:S04]  /*b0d0*/  ISETP.GT.OR P0, PT, R27, 0x37, P2 ;  /* 0x000000371b00780c */ /* 0x000fc80001704670 */
[----:B------:R-:W-:Y:S01]  /*b0e0*/  ISETP.GT.U32.OR P0, PT, R24, 0x7e, P0 ;  /* 0x0000007e1800780c */ /* 0x000fe20000704470 */
[--C-:B---3--:R-:W-:Y:S02]  /*b0f0*/  IMAD R3, R28, c[0x0][0x1d8], R7.reuse ;  /* 0x000076001c037a24 */ /* 0x108fe400078e0207 */
        /* <DEDUP_REMOVED lines=16> */
.L_x_3077:
[----:B-----5:R0:W-:Y:S02]  /*b200*/  STS.128 [R27.X16+0x410], R8 ;  /* 0x000410081b007388 */ /* 0x0201e4000000cc00 */
.L_x_3076:
[----:B------:R-:W-:Y:S05]  /*b210*/  BSYNC B0 ;  /* 0x0000000000007941 */ /* 0x000fea0003800000 */
.L_x_3075:
[----:B------:R-:W-:Y:S01]  /*b220*/  BAR.SYNC.DEFER_BLOCKING 0x0 ;  /* 0x0000000000007b1d */ /* 0x000fe20000010000 */
[----:B------:R-:W-:Y:S01]  /*b230*/  ISETP.GT.AND P0, PT, R27, 0x37, PT ;  /* 0x000000371b00780c */ /* 0x000fe20003f04270 */
[----:B------:R-:W-:Y:S01]  /*b240*/  IMAD.MOV.U32 R14, RZ, RZ, RZ ;  /* 0x000000ffff0e7224 */ /* 0x000fe200078e00ff */
        /* <DEDUP_REMOVED lines=17> */
[----:B------:R-:W-:Y:S01]  /*b360*/  IMAD.MOV R21, RZ, RZ, -R25 ;  /* 0x000000ffff157224 */ /* 0x000fe200078e0a19 */
[----:B------:R-:W-:Y:S01]  /*b370*/  ULOP3.LUT UR4, URZ, UR4, URZ, 0x33, !UPT ;  /* 0x000000043f047292 */ /* 0x000fe2000f8e333f */
[----:B------:R-:W-:Y:S01]  /*b380*/  LOP3.LUT R13, RZ, R31, RZ, 0x33, !PT ;  /* 0x0000001fff0d7212 */ /* 0x000fe200078e33ff */
[----:B------:R-:W-:Y:S01]  /*b390*/  IMAD R15, R26, c[0x0][0x1d8], R7 ;  /* 0x000076001a0f7a24 */ /* 0x000fe200078e0207 */
[----:B------:R-:W-:Y:S01]  /*b3a0*/  BSSY B2, `(.L_x_3082) ;  /* 0x0000027000027945 */ /* 0x000fe20003800000 */
[----:B------:R-:W-:Y:S02]  /*b3b0*/  IMAD.MOV.U32 R29, RZ, RZ, 0x4 ;  /* 0x00000004ff1d7424 */ /* 0x000fe400078e00ff */
[----:B------:R-:W-:Y:S01]  /*b3c0*/  IMNMX R21, R21, UR4, !PT ;  /* 0x0000000415157c17 */ /* 0x000fe2000f800200 */
[----:B------:R-:W-:Y:S02]  /*b3d0*/  IMAD R28, R15, 0xe0, R0 ;  /* 0x000000e00f1c7824 */ /* 0x000fe400078e0200 */
[----:B------:R-:W-:Y:S01]  /*b3e0*/  IMAD.MOV.U32 R33, RZ, RZ, R32 ;  /* 0x000000ffff217224 */ /* 0x000fe200078e0020 */
[----:B------:R-:W-:Y:S01]  /*b3f0*/  IADD3 R13, -R21, R13, -R4 ;  /* 0x0000000d150d7210 */ /* 0x000fe20007ffe904 */
[----:B------:R-:W-:Y:S01]  /*b400*/  CS2R R14, SRZ ;  /* 0x00000000000e7805 */ /* 0x000fe2000001ff00 */
[----:B------:R-:W-:-:S02]  /*b410*/  IMAD.WIDE R28, R28, R29, c[0x0][0x238] ;  /* 0x00008e001c1c7625 */ /* 0x000fc400078e021d */
[----:B------:R-:W-:-:S04]  /*b420*/  LOP3.LUT R13, R13, 0x1, RZ, 0xc0, !PT ;  /* 0x000000010d0d7812 */ /* 0x000fc800078ec0ff */
[----:B------:R-:W-:Y:S02]  /*b430*/  ISETP.NE.U32.AND P0, PT, R13, 0x1, PT ;  /* 0x000000010d00780c */ /* 0x000fe40003f05070 */
[----:B------:R-:W-:-:S11]  /*b440*/  CS2R R12, SRZ ;  /* 0x00000000000c7805 */ /* 0x000fd6000001ff00 */
[----:B------:R-:W-:Y:S05]  /*b450*/  @P0 BRA `(.L_x_3083) ;  /* 0x000001b000000947 */ /* 0x000fea0003800000 */
[----:B------:R-:W-:-:S05]  /*b460*/  IADD3 R20, P0, R49, R20, RZ ;  /* 0x0000001431147210 */ /* 0x000fca0007f1e0ff */
[----:B------:R-:W-:Y:S01]  /*b470*/  IMAD.X R23, R51, 0x1, R23, P0 ;  /* 0x0000000133177824 */ /* 0x000fe200000e0617 */
[----:B------:R-:W-:-:S04]  /*b480*/  LEA R12, P0, R20, c[0x0][0x1a0], 0x2 ;  /* 0x00006800140c7a11 */ /* 0x000fc800078010ff */
[----:B------:R-:W-:Y:S02]  /*b490*/  LEA.HI.X R13, R20, c[0x0][0x1a4], R23, 0x2, P0 ;  /* 0x00006900140d7a11 */ /* 0x000fe400000f1417 */
[----:B------:R1:W2:Y:S04]  /*b4a0*/  LDS R20, [R31.X4+0x810] ;  /* 0x000810001f147984 */ /* 0x0002a80000004800 */
[----:B------:R-:W5:Y:S01]  /*b4b0*/  LDG.E.128 R12, [R12.64] ;  /* 0x000000240c0c7981 */ /* 0x000f62000c1e1d00 */
[----:B------:R-:W-:Y:S02]  /*b4c0*/  ULDC UR4, c[0x0][0x1ec] ;  /* 0x00007b0000047ab9 */ /* 0x000fe40000000800 */
[----:B------:R-:W-:-:S06]  /*b4d0*/  UISETP.NE.AND UP0, UPT, URZ, UR4, UPT ;  /* 0x000000043f00728c */ /* 0x000fcc000bf05270 */
[----:B------:R-:W-:-:S13]  /*b4e0*/  PLOP3.LUT P2, PT, PT, PT, UP0, 0x80, 0x0 ;  /* 0x000000000000781c */ /* 0x000fda0003f4f008 */
        /* <DEDUP_REMOVED lines=13> */
.L_x_3084:
[----:B-12--5:R-:W-:Y:S01]  /*b5c0*/  FFMA.FTZ R12, R20, R12, RZ ;  /* 0x0000000c140c7223 */ /* 0x026fe200000100ff */
[----:B------:R-:W-:Y:S01]  /*b5d0*/  IADD3 R33, R32, 0x1, RZ ;  /* 0x0000000120217810 */ /* 0x000fe20007ffe0ff */
[C---:B------:R-:W-:Y:S02]  /*b5e0*/  FFMA.FTZ R13, R20.reuse, R13, RZ ;  /* 0x0000000d140d7223 */ /* 0x040fe400000100ff */
[C---:B------:R-:W-:Y:S02]  /*b5f0*/  FFMA.FTZ R14, R20.reuse, R14, RZ ;  /* 0x0000000e140e7223 */ /* 0x040fe400000100ff */
[----:B------:R-:W-:Y:S02]  /*b600*/  FFMA.FTZ R15, R20, R15, RZ ;  /* 0x0000000f140f7223 */ /* 0x000fe400000100ff */
.L_x_3083:
[----:B------:R-:W-:Y:S05]  /*b610*/  BSYNC B2 ;  /* 0x0000000000027941 */ /* 0x000fea0003800000 */
.L_x_3082:
[----:B------:R-:W-:-:S04]  /*b620*/  IADD3 R20, -R4, -0x2, -R31 ;  /* 0xfffffffe04147810 */ /* 0x000fc80007ffe91f */
[----:B------:R-:W-:-:S13]  /*b630*/  ISETP.NE.AND P0, PT, R20, R21, PT ;  /* 0x000000151400720c */ /* 0x000fda0003f05270 */
[----:B------:R-:W-:Y:S05]  /*b640*/  @!P0 BRA `(.L_x_3081) ;  /* 0x000003e000008947 */ /* 0x000fea0003800000 */
[C---:B------:R-:W-:Y:S01]  /*b650*/  IMAD R20, R33.reuse, 0xe0, RZ ;  /* 0x000000e021147824 */ /* 0x040fe200078e02ff */
[----:B------:R-:W-:Y:S01]  /*b660*/  LEA R21, R33, 0x4, 0x2 ;  /* 0x0000000421157811 */ /* 0x000fe200078e10ff */
[----:B------:R-:W-:Y:S02]  /*b670*/  ULDC UR4, c[0x0][0x1ec] ;  /* 0x00007b0000047ab9 */ /* 0x000fe40000000800 */
[----:B------:R-:W-:Y:S01]  /*b680*/  UISETP.NE.AND UP0, UPT, URZ, UR4, UPT ;  /* 0x000000043f00728c */ /* 0x000fe2000bf05270 */
[----:B------:R-:W-:Y:S01]  /*b690*/  SHF.R.S32.HI R23, RZ, 0x1f, R20 ;  /* 0x0000001fff177819 */ /* 0x000fe20000011414 */
[----:B------:R-:W-:Y:S01]  /*b6a0*/  IMAD R21, R4, -0x4, R21 ;  /* 0xfffffffc04157824 */ /* 0x000fe200078e0215 */
[-C--:B------:R-:W-:Y:S02]  /*b6b0*/  IADD3 R35, P0, R5, R20.reuse, RZ ;  /* 0x0000001405237210 */ /* 0x080fe40007f1e0ff */
[----:B------:R-:W-:Y:S02]  /*b6c0*/  IADD3 R34, P1, R49, R20, RZ ;  /* 0x0000001431227210 */ /* 0x000fe40007f3e0ff */
[----:B------:R-:W-:Y:S01]  /*b6d0*/  PLOP3.LUT P2, PT, PT, PT, UP0, 0x80, 0x0 ;  /* 0x000000000000781c */ /* 0x000fe20003f4f008 */
[--C-:B------:R-:W-:Y:S01]  /*b6e0*/  IMAD.X R36, R6, 0x1, R23.reuse, P0 ;  /* 0x0000000106247824 */ /* 0x100fe200000e0617 */
[----:B------:R-:W-:Y:S01]  /*b6f0*/  LEA R22, P3, R34, c[0x0][0x1a0], 0x2 ;  /* 0x0000680022167a11 */ /* 0x000fe200078610ff */
[----:B------:R-:W-:Y:S01]  /*b700*/  IMAD.X R23, R51, 0x1, R23, P1 ;  /* 0x0000000133177824 */ /* 0x000fe200008e0617 */
[----:B------:R-:W-:-:S04]  /*b710*/  LEA R20, P0, R35, c[0x0][0x1a0], 0x2 ;  /* 0x0000680023147a11 */ /* 0x000fc800078010ff */
[----:B------:R-:W-:Y:S02]  /*b720*/  LEA.HI.X R23, R34, c[0x0][0x1a4], R23, 0x2, P3 ;  /* 0x0000690022177a11 */ /* 0x000fe400018f1417 */
[----:B------:R-:W-:Y:S02]  /*b730*/  LEA.HI.X R35, R35, c[0x0][0x1a4], R36, 0x2, P0 ;  /* 0x0000690023237a11 */ /* 0x000fe400000f1424 */
[----:B------:R-:W-:Y:S02]  /*b740*/  IADD3 R34, R21, 0x810, RZ ;  /* 0x0000081015227810 */ /* 0x000fe40007ffe0ff */
.L_x_3087:
        /* <DEDUP_REMOVED lines=15> */
.L_x_3085:
        /* <DEDUP_REMOVED lines=18> */
.L_x_3086:
[----:B---3--:R3:W4:Y:S01]  /*b960*/  LDS R15, [R34] ;  /* 0x00000000220f7984 */ /* 0x0087220000000800 */
[----:B--2---:R-:W-:Y:S02]  /*b970*/  IADD3 R20, P0, R20, 0x700, RZ ;  /* 0x0000070014147810 */ /* 0x004fe40007f1e0ff */
[----:B------:R-:W-:Y:S02]  /*b980*/  IADD3 R33, R33, 0x2, RZ ;  /* 0x0000000221217810 */ /* 0x000fe40007ffe0ff */
[----:B-1----:R-:W-:Y:S01]  /*b990*/  IADD3 R22, P1, R22, 0x700, RZ ;  /* 0x0000070016167810 */ /* 0x002fe20007f3e0ff */
[----:B------:R-:W-:Y:S01]  /*b9a0*/  IMAD.X R35, RZ, RZ, R21, P0 ;  /* 0x000000ffff237224 */ /* 0x000fe200000e0615 */
        /* <DEDUP_REMOVED lines=8> */
.L_x_3081:
[----:B------:R-:W-:Y:S05]  /*ba30*/  BSYNC B1 ;  /* 0x0000000000017941 */ /* 0x000fea0003800000 */
.L_x_3080:
[----:B------:R-:W-:-:S13]  /*ba40*/  ISETP.GE.AND P0, PT, R32, R17, PT ;  /* 0x000000112000720c */ /* 0x000fda0003f06270 */
[----:B------:R-:W-:Y:S05]  /*ba50*/  @P0 BRA `(.L_x_3079) ;  /* 0x00000bf000000947 */ /* 0x000fea0003800000 */
[----:B------:R-:W-:Y:S01]  /*ba60*/  LOP3.LUT R20, RZ, R31, RZ, 0x33, !PT ;  /* 0x0000001fff147212 */ /* 0x000fe200078e33ff */
[----:B------:R-:W-:Y:S01]  /*ba70*/  IMAD R21, R26, c[0x0][0x1d8], R7 ;  /* 0x000076001a157a24 */ /* 0x000fe200078e0207 */
[----:B------:R-:W-:Y:S01]  /*ba80*/  BSSY B1, `(.L_x_3088) ;  /* 0x000003f000017945 */ /* 0x000fe20003800000 */
[----:B------:R-:W-:Y:S01]  /*ba90*/  IMAD.MOV.U32 R22, RZ, RZ, 0x4 ;  /* 0x00000004ff167424 */ /* 0x000fe200078e00ff */
[----:B------:R-:W-:Y:S01]  /*baa0*/  IADD3 R20, -R4, R25, R20 ;  /* 0x0000001904147210 */ /* 0x000fe20007ffe114 */
[----:B------:R-:W-:Y:S01]  /*bab0*/  IMAD R21, R21, 0xe0, R0 ;  /* 0x000000e015157824 */ /* 0x000fe200078e0200 */
[----:B------:R-:W-:Y:S02]  /*bac0*/  IADD3 R29, -R31, -0x2, R25 ;  /* 0xfffffffe1f1d7810 */ /* 0x000fe40007ffe119 */
[----:B------:R-:W-:Y:S01]  /*bad0*/  LOP3.LUT R20, R20, 0x1, RZ, 0xc0, !PT ;  /* 0x0000000114147812 */ /* 0x000fe200078ec0ff */
[----:B------:R-:W-:-:S03]  /*bae0*/  IMAD.WIDE R22, R21, R22, c[0x0][0x238] ;  /* 0x00008e0015167625 */ /* 0x000fc600078e0216 */
[----:B------:R-:W-:-:S13]  /*baf0*/  ISETP.NE.U32.AND P0, PT, R20, 0x1, PT ;  /* 0x000000011400780c */ /* 0x000fda0003f05070 */
[----:B------:R-:W-:Y:S05]  /*bb00*/  @P0 BRA `(.L_x_3089) ;  /* 0x0000036000000947 */ /* 0x000fea0003800000 */
[----:B------:R-:W-:Y:S01]  /*bb10*/  ISETP.GE.AND P0, PT, R32, c[0x0][0x1d4], PT ;  /* 0x0000750020007a0c */ /* 0x000fe20003f06270 */
[----:B------:R-:W-:-:S12]  /*bb20*/  BSSY B2, `(.L_x_3090) ;  /* 0x0000033000027945 */ /* 0x000fd80003800000 */
[----:B------:R-:W-:Y:S05]  /*bb30*/  @!P0 BRA `(.L_x_3091) ;  /* 0x0000031000008947 */ /* 0x000fea0003800000 */
[----:B------:R-:W-:Y:S01]  /*bb40*/  IABS R33, c[0x0][0x1d4] ;  /* 0x0000750000217a13 */ /* 0x000fe20000000000 */
[----:B------:R-:W1:Y:S01]  /*bb50*/  LDS R31, [R31.X4+0x810] ;  /* 0x000810001f1f7984 */ /* 0x000e620000004800 */
        /* <DEDUP_REMOVED lines=27> */
[----:B------:R-:W-:Y:S02]  /*bd10*/  ULDC UR4, c[0x0][0x1ec] ;  /* 0x00007b0000047ab9 */ /* 0x000fe40000000800 */
[----:B------:R-:W-:-:S06]  /*bd20*/  UISETP.NE.AND UP0, UPT, URZ, UR4, UPT ;  /* 0x000000043f00728c */ /* 0x000fcc000bf05270 */
[----:B------:R-:W-:-:S13]  /*bd30*/  PLOP3.LUT P2, PT, PT, PT, UP0, 0x80, 0x0 ;  /* 0x000000000000781c */ /* 0x000fda0003f4f008 */
        /* <DEDUP_REMOVED lines=13> */
.L_x_3092:
[C---:B-12--5:R-:W-:Y:S02]  /*be10*/  FFMA.FTZ R12, R31.reuse, R36, R12 ;  /* 0x000000241f0c7223 */ /* 0x066fe4000001000c */
[C---:B------:R-:W-:Y:S02]  /*be20*/  FFMA.FTZ R13, R31.reuse, R37, R13 ;  /* 0x000000251f0d7223 */ /* 0x040fe4000001000d */
[C---:B------:R-:W-:Y:S02]  /*be30*/  FFMA.FTZ R14, R31.reuse, R38, R14 ;  /* 0x000000261f0e7223 */ /* 0x040fe4000001000e */
[----:B------:R-:W-:Y:S02]  /*be40*/  FFMA.FTZ R15, R31, R39, R15 ;  /* 0x000000271f0f7223 */ /* 0x000fe4000001000f */
.L_x_3091:
[----:B------:R-:W-:Y:S05]  /*be50*/  BSYNC B2 ;  /* 0x0000000000027941 */ /* 0x000fea0003800000 */
.L_x_3090:
[----:B------:R-:W-:Y:S02]  /*be60*/  IADD3 R32, R32, 0x1, RZ ;  /* 0x0000000120207810 */ /* 0x000fe40007ffe0ff */
.L_x_3089:
[----:B------:R-:W-:Y:S05]  /*be70*/  BSYNC B1 ;  /* 0x0000000000017941 */ /* 0x000fea0003800000 */
.L_x_3088:
[----:B------:R-:W-:-:S13]  /*be80*/  ISETP.NE.AND P0, PT, R29, R4, PT ;  /* 0x000000041d00720c */ /* 0x000fda0003f05270 */
[----:B------:R-:W-:Y:S05]  /*be90*/  @!P0 BRA `(.L_x_3079) ;  /* 0x000007b000008947 */ /* 0x000fea0003800000 */
[----:B------:R-:W-:Y:S02]  /*bea0*/  IMAD.SHL.U32 R19, R4, 0x4, RZ ;  /* 0x0000000404137824 */ /* 0x000fe400078e00ff */
[----:B------:R-:W-:Y:S02]  /*beb0*/  IMAD.MOV.U32 R21, RZ, RZ, 0xe0 ;  /* 0x000000e0ff157424 */ /* 0x000fe400078e00ff */
[----:B------:R-:W-:Y:S02]  /*bec0*/  IMAD.MOV.U32 R29, RZ, RZ, RZ ;  /* 0x000000ffff1d7224 */ /* 0x000fe400078e00ff */
[C---:B------:R-:W-:Y:S02]  /*bed0*/  IMAD R34, R32.reuse, 0x4, -R19 ;  /* 0x0000000420227824 */ /* 0x040fe400078e0a13 */
[----:B------:R-:W-:-:S05]  /*bee0*/  IMAD R28, R32, R21, 0xe0 ;  /* 0x000000e0201c7424 */ /* 0x000fca00078e0215 */
.L_x_3099:
[----:B------:R-:W-:Y:S01]  /*bef0*/  IADD3 R18, R28, -0xe0, RZ ;  /* 0xffffff201c127810 */ /* 0x000fe20007ffe0ff */
[----:B------:R-:W-:Y:S01]  /*bf00*/  BSSY B1, `(.L_x_3093) ;  /* 0x0000039000017945 */ /* 0x000fe20003800000 */
[----:B------:R-:W-:-:S02]  /*bf10*/  IMAD.IADD R31, R34, 0x1, R29 ;  /* 0x00000001221f7824 */ /* 0x000fc400078e021d */
        /* <DEDUP_REMOVED lines=51> */
.L_x_3095:
[C---:B-12--5:R-:W-:Y:S02]  /*c250*/  FFMA.FTZ R12, R30.reuse, R36, R12 ;  /* 0x000000241e0c7223 */ /* 0x066fe4000001000c */
[C---:B------:R-:W-:Y:S02]  /*c260*/  FFMA.FTZ R13, R30.reuse, R37, R13 ;  /* 0x000000251e0d7223 */ /* 0x040fe4000001000d */
[C---:B------:R-:W-:Y:S02]  /*c270*/  FFMA.FTZ R14, R30.reuse, R38, R14 ;  /* 0x000000261e0e7223 */ /* 0x040fe4000001000e */
[----:B------:R-:W-:Y:S02]  /*c280*/  FFMA.FTZ R15, R30, R39, R15 ;  /* 0x000000271e0f7223 */ /* 0x000fe4000001000f */
.L_x_3094:
[----:B------:R-:W-:Y:S05]  /*c290*/  BSYNC B1 ;  /* 0x0000000000017941 */ /* 0x000fea0003800000 */
.L_x_3093:
        /* <DEDUP_REMOVED lines=49> */
.L_x_3098:
[C---:B-12--5:R-:W-:Y:S02]  /*c5b0*/  FFMA.FTZ R12, R30.reuse, R36, R12 ;  /* 0x000000241e0c7223 */ /* 0x066fe4000001000c */
[C---:B------:R-:W-:Y:S02]  /*c5c0*/  FFMA.FTZ R13, R30.reuse, R37, R13 ;  /* 0x000000251e0d7223 */ /* 0x040fe4000001000d */
[C---:B------:R-:W-:Y:S02]  /*c5d0*/  FFMA.FTZ R14, R30.reuse, R38, R14 ;  /* 0x000000261e0e7223 */ /* 0x040fe4000001000e */
[----:B------:R-:W-:Y:S02]  /*c5e0*/  FFMA.FTZ R15, R30, R39, R15 ;  /* 0x000000271e0f7223 */ /* 0x000fe4000001000f */
.L_x_3097:
[----:B------:R-:W-:Y:S05]  /*c5f0*/  BSYNC B1 ;  /* 0x0000000000017941 */ /* 0x000fea0003800000 */
.L_x_3096:
[----:B------:R-:W-:Y:S02]  /*c600*/  IADD3 R32, R32, 0x2, RZ ;  /* 0x0000000220207810 */ /* 0x000fe40007ffe0ff */
[----:B------:R-:W-:Y:S02]  /*c610*/  IADD3 R29, R29, 0x8, RZ ;  /* 0x000000081d1d7810 */ /* 0x000fe40007ffe0ff */
[----:B------:R-:W-:-:S02]  /*c620*/  ISETP.GE.AND P0, PT, R32, R17, PT ;  /* 0x000000112000720c */ /* 0x000fc40003f06270 */
[----:B------:R-:W-:-:S11]  /*c630*/  IADD3 R28, R28, 0x1c0, RZ ;  /* 0x000001c01c1c7810 */ /* 0x000fd60007ffe0ff */
[----:B------:R-:W-:Y:S05]  /*c640*/  @!P0 BRA `(.L_x_3099) ;  /* 0xfffff8a000008947 */ /* 0x000fea000383ffff */
.L_x_3079:
[----:B------:R-:W-:Y:S05]  /*c650*/  BSYNC B0 ;  /* 0x0000000000007941 */ /* 0x000fea0003800000 */
.L_x_3078:
[----:B------:R-:W-:Y:S01]  /*c660*/  ISETP.GE.AND P0, PT, R27, 0x38, PT ;  /* 0x000000381b00780c */ /* 0x000fe20003f06270 */
[----:B------:R-:W-:Y:S03]  /*c670*/  BSSY B0, `(.L_x_3100) ;  /* 0x0000027000007945 */ /* 0x000fe60003800000 */
[----:B------:R-:W-:-:S13]  /*c680*/  ISETP.LT.U32.AND P0, PT, R24, 0x7f, !P0 ;  /* 0x0000007f1800780c */ /* 0x000fda0004701070 */
[----:B------:R-:W-:Y:S05]  /*c690*/  @!P0 BRA `(.L_x_3101) ;  /* 0x0000024000008947 */ /* 0x000fea0003800000 */
[----:B------:R-:W-:-:S04]  /*c6a0*/  IMAD.MOV.U32 R18, RZ, RZ, 0xe0 ;  /* 0x000000e0ff127424 */ /* 0x000fc800078e00ff */
        /* <DEDUP_REMOVED lines=8> */
[----:B------:R1:W2:Y:S01]  /*c730*/  LDS R17, [R4.X4+0x810] ;  /* 0x0008100004117984 */ /* 0x0002a20000004800 */
[----:B------:R-:W-:Y:S05]  /*c740*/  @P2 BRA `(.L_x_3103) ;  /* 0x0000014000002947 */ /* 0x000fea0003800000 */
[----:B------:R-:W-:-:S13]  /*c750*/  ISETP.NE.AND P3, PT, R2, RZ, PT ;  /* 0x000000ff0200720c */ /* 0x000fda0003f65270 */
[----:B------:R-:W-:Y:S02]  /*c760*/  @P3 IMAD R7, R26, c[0x0][0x1d8], R7 ;  /* 0x000076001a073a24 */ /* 0x000fe400078e0207 */
[----:B-1----:R-:W-:Y:S02]  /*c770*/  @P3 IMAD.MOV.U32 R18, RZ, RZ, 0x4 ;  /* 0x00000004ff123424 */ /* 0x002fe400078e00ff */
[----:B------:R-:W-:-:S04]  /*c780*/  @P3 IMAD R7, R7, 0xe0, R0 ;  /* 0x000000e007073824 */ /* 0x000fc800078e0200 */
[----:B------:R-:W-:-:S05]  /*c790*/  @P3 IMAD.WIDE R18, R7, R18, c[0x0][0x238] ;  /* 0x00008e0007123625 */ /* 0x000fca00078e0212 */
[----:B0-----:R-:W3:Y:S01]  /*c7a0*/  @P3 LDG.E.128 R24, [R18.64] ;  /* 0x0000002412183981 */ /* 0x001ee2000c1e1d00 */
        /* <DEDUP_REMOVED lines=9> */
[----:B---3--:R-:W-:Y:S02]  /*c840*/  @P3 FMUL.FTZ R20, R20, R24 ;  /* 0x0000001814143220 */ /* 0x008fe40000410000 */
[----:B------:R-:W-:Y:S02]  /*c850*/  @P3 FMUL.FTZ R21, R21, R25 ;  /* 0x0000001915153220 */ /* 0x000fe40000410000 */
[----:B------:R-:W-:Y:S02]  /*c860*/  @P3 FMUL.FTZ R22, R22, R26 ;  /* 0x0000001a16163220 */ /* 0x000fe40000410000 */
[----:B------:R-:W-:-:S05]  /*c870*/  @P3 FMUL.FTZ R23, R23, R27 ;  /* 0x0000001b17173220 */ /* 0x000fca0000410000 */
[----:B------:R0:W-:Y:S02]  /*c880*/  STG.E.128 [R4.64], R20 ;  /* 0x0000001404007986 */ /* 0x0001e4000c101d24 */
.L_x_3103:
[----:B------:R-:W-:Y:S05]  /*c890*/  BSYNC B1 ;  /* 0x0000000000017941 */ /* 0x000fea0003800000 */
.L_x_3102:
[C---:B--2--5:R-:W-:Y:S02]  /*c8a0*/  FFMA.FTZ R12, R17.reuse, R20, R12 ;  /* 0x00000014110c7223 */ /* 0x064fe4000001000c */
[C---:B------:R-:W-:Y:S02]  /*c8b0*/  FFMA.FTZ R13, R17.reuse, R21, R13 ;  /* 0x00000015110d7223 */ /* 0x040fe4000001000d */
[C---:B------:R-:W-:Y:S02]  /*c8c0*/  FFMA.FTZ R14, R17.reuse, R22, R14 ;  /* 0x00000016110e7223 */ /* 0x040fe4000001000e */
[----:B------:R-:W-:Y:S02]  /*c8d0*/  FFMA.FTZ R15, R17, R23, R15 ;  /* 0x00000017110f7223 */ /* 0x000fe4000001000f */
.L_x_3101:
[----:B------:R-:W-:Y:S05]  /*c8e0*/  BSYNC B0 ;  /* 0x0000000000007941 */ /* 0x000fea0003800000 */
.L_x_3100:
[----:B------:R-:W-:Y:S06]  /*c8f0*/  BAR.SYNC.DEFER_BLOCKING 0x0 ;  /* 0x0000000000007b1d */ /* 0x000fec0000010000 */
[----:B------:R-:W-:Y:S05]  /*c900*/  @!P0 EXIT ;  /* 0x000000000000894d */ /* 0x000fea0003800000 */
[----:B------:R-:W-:-:S05]  /*c910*/  IMAD.MOV.U32 R2, RZ, RZ, c[0x0][0x258] ;  /* 0x00009600ff027624 */ /* 0x000fca00078e00ff */
[----:B------:R-:W-:-:S13]  /*c920*/  ISETP.NE.AND P0, PT, R2, 0x2, PT ;  /* 0x000000020200780c */ /* 0x000fda0003f05270 */
[----:B0-----:R-:W-:Y:S02]  /*c930*/  @P0 IMAD.MOV.U32 R5, RZ, RZ, 0x4 ;  /* 0x00000004ff050424 */ /* 0x001fe400078e00ff */
[----:B-1----:R-:W-:-:S04]  /*c940*/  @P0 IMAD R4, R3, 0xe0, R0 ;  /* 0x000000e003040824 */ /* 0x002fc800078e0200 */
[----:B------:R-:W-:-:S05]  /*c950*/  @P0 IMAD.WIDE R4, R4, R5, c[0x0][0x160] ;  /* 0x0000580004040625 */ /* 0x000fca00078e0205 */
[----:B------:R0:W-:Y:S01]  /*c960*/  @P0 STG.E.128 [R4.64], R12 ;  /* 0x0000000c04000986 */ /* 0x0001e2000c101d24 */
[----:B------:R-:W-:Y:S05]  /*c970*/  @P0 EXIT ;  /* 0x000000000000094d */ /* 0x000fea0003800000 */
[----:B0-----:R-:W-:Y:S02]  /*c980*/  IMAD.MOV.U32 R4, RZ, RZ, c[0x0][0x250] ;  /* 0x00009400ff047624 */ /* 0x001fe400078e00ff */
[----:B------:R-:W-:-:S05]  /*c990*/  IMAD.MOV.U32 R5, RZ, RZ, c[0x0][0x254] ;  /* 0x00009500ff057624 */ /* 0x000fca00078e00ff */
        /* <DEDUP_REMOVED lines=26> */
.L_x_3041:
[----:B------:R-:W-:Y:S01]  /*cb40*/  IMAD.MOV.U32 R158, RZ, RZ, R241 ;  /* 0x000000ffff9e7224 */ /* 0x000fe200078e00f1 */
[----:B------:R-:W-:Y:S01]  /*cb50*/  MOV R128, 0xcba0 ;  /* 0x0000cba000807802 */ /* 0x000fe20000000f00 */
[----:B------:R-:W-:Y:S02]  /*cb60*/  IMAD.MOV.U32 R161, RZ, RZ, 0x2 ;  /* 0x00000002ffa17424 */ /* 0x000fe400078e00ff */
[----:B------:R-:W-:Y:S02]  /*cb70*/  IMAD.MOV.U32 R208, RZ, RZ, 0x1f ;  /* 0x0000001fffd07424 */ /* 0x000fe400078e00ff */
[----:B------:R-:W-:Y:S02]  /*cb80*/  IMAD.MOV.U32 R239, RZ, RZ, -0x1 ;  /* 0xffffffffffef7424 */ /* 0x000fe400078e00ff */
[----:B------:R-:W-:Y:S05]  /*cb90*/  CALL.REL.NOINC `($__internal_9_$__cuda_sm70_shflsync_bfly_p) ;  /* 0x0000021000007944 */ /* 0x000fea0003c00000 */
[----:B-1----:R-:W-:Y:S01]  /*cba0*/  IMAD.MOV.U32 R128, RZ, RZ, R158 ;  /* 0x000000ffff807224 */ /* 0x002fe200078e009e */
[----:B0-----:R-:W-:Y:S05]  /*cbb0*/  BRA `(.L_x_3104) ;  /* 0xffffd31000007947 */ /* 0x001fea000383ffff */
.L_x_3042:
[----:B------:R-:W-:Y:S01]  /*cbc0*/  IMAD.MOV.U32 R158, RZ, RZ, R241 ;  /* 0x000000ffff9e7224 */ /* 0x000fe200078e00f1 */
[----:B------:R-:W-:Y:S01]  /*cbd0*/  MOV R128, 0xcc20 ;  /* 0x0000cc2000807802 */ /* 0x000fe20000000f00 */
[----:B------:R-:W-:-:S02]  /*cbe0*/  IMAD.MOV.U32 R161, RZ, RZ, 0x1 ;  /* 0x00000001ffa17424 */ /* 0x000fc400078e00ff */
[----:B------:R-:W-:Y:S02]  /*cbf0*/  IMAD.MOV.U32 R208, RZ, RZ, 0x1f ;  /* 0x0000001fffd07424 */ /* 0x000fe400078e00ff */
[----:B------:R-:W-:Y:S02]  /*cc00*/  IMAD.MOV.U32 R239, RZ, RZ, -0x1 ;  /* 0xffffffffffef7424 */ /* 0x000fe400078e00ff */
[----:B------:R-:W-:Y:S05]  /*cc10*/  CALL.REL.NOINC `($__internal_9_$__cuda_sm70_shflsync_bfly_p) ;  /* 0x0000019000007944 */ /* 0x000fea0003c00000 */
[----:B-1----:R-:W-:Y:S01]  /*cc20*/  IMAD.MOV.U32 R128, RZ, RZ, R158 ;  /* 0x000000ffff807224 */ /* 0x002fe200078e009e */
[----:B0-----:R-:W-:Y:S05]  /*cc30*/  BRA `(.L_x_3105) ;  /* 0xffffd2c000007947 */ /* 0x001fea000383ffff */
.L_x_3046:
[----:B------:R-:W-:Y:S01]  /*cc40*/  IMAD.MOV.U32 R158, RZ, RZ, R3 ;  /* 0x000000ffff9e7224 */ /* 0x000fe200078e0003 */
[----:B------:R-:W-:Y:S01]  /*cc50*/  MOV R128, 0xcca0 ;  /* 0x0000cca000807802 */ /* 0x000fe20000000f00 */
[----:B------:R-:W-:Y:S02]  /*cc60*/  IMAD.MOV.U32 R161, RZ, RZ, 0x10 ;  /* 0x00000010ffa17424 */ /* 0x000fe400078e00ff */
[----:B------:R-:W-:Y:S02]  /*cc70*/  IMAD.MOV.U32 R208, RZ, RZ, 0x1f ;  /* 0x0000001fffd07424 */ /* 0x000fe400078e00ff */
[----:B------:R-:W-:Y:S02]  /*cc80*/  IMAD.MOV.U32 R239, RZ, RZ, -0x1 ;  /* 0xffffffffffef7424 */ /* 0x000fe400078e00ff */
[----:B0-----:R-:W-:Y:S05]  /*cc90*/  CALL.REL.NOINC `($__internal_9_$__cuda_sm70_shflsync_bfly_p) ;  /* 0x0000011000007944 */ /* 0x001fea0003c00000 */
[----:B-1----:R-:W-:Y:S01]  /*cca0*/  IMAD.MOV.U32 R0, RZ, RZ, R158 ;  /* 0x000000ffff007224 */ /* 0x002fe200078e009e */
[----:B0-----:R-:W-:Y:S05]  /*ccb0*/  BRA `(.L_x_3106) ;  /* 0xffffd49000007947 */ /* 0x001fea000383ffff */
.L_x_3047:
[----:B------:R-:W-:Y:S01]  /*ccc0*/  IMAD.MOV.U32 R158, RZ, RZ, R5 ;  /* 0x000000ffff9e7224 */ /* 0x000fe200078e0005 */
[----:B------:R-:W-:Y:S01]  /*ccd0*/  MOV R128, 0xcd20 ;  /* 0x0000cd2000807802 */ /* 0x000fe20000000f00 */
[----:B------:R-:W-:-:S02]  /*cce0*/  IMAD.MOV.U32 R161, RZ, RZ, 0x8 ;  /* 0x00000008ffa17424 */ /* 0x000fc400078e00ff */
[----:B------:R-:W-:Y:S02]  /*ccf0*/  IMAD.MOV.U32 R208, RZ, RZ, 0x1f ;  /* 0x0000001fffd07424 */ /* 0x000fe400078e00ff */
[----:B------:R-:W-:Y:S02]  /*cd00*/  IMAD.MOV.U32 R239, RZ, RZ, -0x1 ;  /* 0xffffffffffef7424 */ /* 0x000fe400078e00ff */
[----:B01----:R-:W-:Y:S05]  /*cd10*/  CALL.REL.NOINC `($__internal_9_$__cuda_sm70_shflsync_bfly_p) ;  /* 0x0000009000007944 */ /* 0x003fea0003c00000 */
[----:B-1----:R-:W-:Y:S01]  /*cd20*/  FMNMX.FTZ R0, R5, R158, !PT ;  /* 0x0000009e05007209 */ /* 0x002fe20007810000 */
[----:B0-----:R-:W-:Y:S01]  /*cd30*/  IMAD.MOV.U32 R161, RZ, RZ, 0x4 ;  /* 0x00000004ffa17424 */ /* 0x001fe200078e00ff */
[----:B------:R-:W-:Y:S01]  /*cd40*/  MOV R128, 0xcd90 ;  /* 0x0000cd9000807802 */ /* 0x000fe20000000f00 */
[----:B------:R-:W-:Y:S02]  /*cd50*/  IMAD.MOV.U32 R208, RZ, RZ, 0x1f ;  /* 0x0000001fffd07424 */ /* 0x000fe400078e00ff */
[----:B------:R-:W-:Y:S02]  /*cd60*/  IMAD.MOV.U32 R239, RZ, RZ, -0x1 ;  /* 0xffffffffffef7424 */ /* 0x000fe400078e00ff */
[----:B------:R-:W-:Y:S02]  /*cd70*/  IMAD.MOV.U32 R158, RZ, RZ, R0 ;  /* 0x000000ffff9e7224 */ /* 0x000fe400078e0000 */
[----:B------:R-:W-:Y:S05]  /*cd80*/  CALL.REL.NOINC `($__internal_9_$__cuda_sm70_shflsync_bfly_p) ;  /* 0x0000002000007944 */ /* 0x000fea0003c00000 */
[----:B-1----:R-:W-:Y:S01]  /*cd90*/  IMAD.MOV.U32 R3, RZ, RZ, R158 ;  /* 0x000000ffff037224 */ /* 0x002fe200078e009e */
[----:B0-----:R-:W-:Y:S05]  /*cda0*/  BRA `(.L_x_3107) ;  /* 0xffffd3f000007947 */ /* 0x001fea000383ffff */
        .weak           $__internal_9_$__cuda_sm70_shflsync_bfly_p
        .type           $__internal_9_$__cuda_sm70_shflsync_bfly_p,@function
        .size           $__internal_9_$__cuda_sm70_shflsync_bfly_p,(.L_x_4315 - $__internal_9_$__cuda_sm70_shflsync_bfly_p)
$__internal_9_$__cuda_sm70_shflsync_bfly_p:
[----:B------:R-:W-:Y:S01]  /*cdb0*/  IMAD.MOV.U32 R129, RZ, RZ, 0x0 ;  /* 0x00000000ff817424 */ /* 0x000fe200078e00ff */
[----:B------:R-:W-:Y:S04]  /*cdc0*/  WARPSYNC R239 ;  /* 0x000000ef00007348 */ /* 0x000fe80003800000 */
[----:B------:R0:W1:Y:S01]  /*cdd0*/  SHFL.BFLY PT, R158, R158, R161, R208 ;  /* 0x0c0000a19e9e7389 */ /* 0x00006200000e00d0 */
[----:B------:R-:W-:Y:S05]  /*cde0*/  RET.REL.NODEC R128 `(_ZN4mmha33masked_multihead_attention_kernelIfLi224ELi256ELi4ELi64ELi64ELb1ELb0EEEv26Multihead_attention_paramsIT_XT5_EE) ;  /* 0xffff321080007950 */ /* 0x000fea0003c3ffff */
.L_x_3108:
        /* <DEDUP_REMOVED lines=9> */
.L_x_4315:


//--------------------- .text._ZN4mmha33masked_multihead_attention_kernelItLi224ELi256ELi1ELi32ELi256ELb0ELb1EEEv26Multihead_attention_paramsIT_XT5_EE --------------------------
	.section	.text._ZN4mmha33masked_multihead_attention_kernelItLi224ELi256ELi1ELi32ELi256ELb0ELb1EEEv26Multihead_attention_paramsIT_XT5_EE,"ax",@progbits
	.sectioninfo	@"SHI_REGISTERS=255"
	.align	128
        .global         _ZN4mmha33masked_multihead_attention_kernelItLi224ELi256ELi1ELi32ELi256ELb0ELb1EEEv26Multihead_attention_paramsIT_XT5_EE
        .type           _ZN4mmha33masked_multihead_attention_kernelItLi224ELi256ELi1ELi32ELi256ELb0ELb1EEEv26Multihead_attention_paramsIT_XT5_EE,@function
        .size           _ZN4mmha33masked_multihead_attention_kernelItLi224ELi256ELi1ELi32ELi256ELb0ELb1EEEv26Multihead_attention_paramsIT_XT5_EE,(.L_x_4316 - _ZN4mmha33masked_multihead_attention_kernelItLi224ELi256ELi1ELi32ELi256ELb0ELb1EEEv26Multihead_attention_paramsIT_XT5_EE)
        .other          _ZN4mmha33masked_multihead_attention_kernelItLi224ELi256ELi1ELi32ELi256ELb0ELb1EEEv26Multihead_attention_paramsIT_XT5_EE,@"STO_CUDA_ENTRY STV_DEFAULT"
_ZN4mmha33masked_multihead_attention_kernelItLi224ELi256ELi1ELi32ELi256ELb0ELb1EEEv26Multihead_attention_paramsIT_XT5_EE:
.text._ZN4mmha33masked_multihead_attention_kernelItLi224ELi256ELi1ELi32ELi256ELb0ELb1EEEv26Multihead_attention_paramsIT_XT5_EE:
[----:B------:R-:W-:Y:S02]  /*0000*/  IMAD.MOV.U32 R1, RZ, RZ, c[0x0][0x28] ;  /* 0x00000a00ff017624 */ /* 0x000fe400078e00ff */
[----:B------:R-:W-:Y:S01]  /*0010*/  ISETP.NE.U32.AND P0, PT, RZ, c[0x0][0x270], PT ;  /* 0x00009c00ff007a0c */ /* 0x000fe20003f05070 */
[----:B------:R-:W-:Y:S01]  /*0020*/  ULDC.64 UR36, c[0x0][0x118] ;  /* 0x0000460000247ab9 */ /* 0x000fe20000000a00 */
[----:B------:R-:W0:Y:S01]  /*0030*/  S2UR UR48, SR_CTAID.Y ;  /* 0x00000000003079c3 */ /* 0x000e220000002600 */
[----:B------:R-:W-:Y:S02]  /*0040*/  IADD3 R1, R1, -0x40, RZ ;  /* 0xffffffc001017810 */ /* 0x000fe40007ffe0ff */
[----:B------:R-:W-:-:S13]  /*0050*/  ISETP.NE.AND.EX P0, PT, RZ, c[0x0][0x274], PT, P0 ;  /* 0x00009d00ff007a0c */ /* 0x000fda0003f05300 */
[----:B------:R-:W-:Y:S05]  /*0060*/  @!P0 BRA `(.L_x_3109) ;  /* 0x0000008000008947 */ /* 0x000fea0003800000 */
[----:B------:R-:W-:Y:S02]  /*0070*/  ULDC.64 UR4, c[0x0][0x270] ;  /* 0x00009c0000047ab9 */ /* 0x000fe40000000a00 */
[----:B0-----:R-:W-:-:S04]  /*0080*/  UIADD3 UR4, UP0, UR48, UR4, URZ ;  /* 0x0000000430047290 */ /* 0x001fc8000ff1e03f */
[----:B------:R-:W-:Y:S02]  /*0090*/  ULEA.HI.X.SX32 UR5, UR48, UR5, 0x1, UP0 ;  /* 0x0000000530057291 */ /* 0x000fe400080f0e3f */
[----:B------:R-:W-:-:S04]  /*00a0*/  IMAD.U32 R2, RZ, RZ, UR4 ;  /* 0x00000004ff027e24 */ /* 0x000fc8000f8e00ff */
[----:B------:R-:W-:-:S05]  /*00b0*/  IMAD.U32 R3, RZ, RZ, UR5 ;  /* 0x00000005ff037e24 */ /* 0x000fca000f8e00ff */
[----:B------:R-:W2:Y:S02]  /*00c0*/  LDG.E.U8 R2, [R2.64] ;  /* 0x0000002402027981 */ /* 0x000ea4000c1e1100 */
[----:B--2---:R-:W-:-:S13]  /*00d0*/  ISETP.NE.AND P0, PT, R2, 0x1, PT ;  /* 0x000000010200780c */ /* 0x004fda0003f05270 */
[----:B------:R-:W-:Y:S05]  /*00e0*/  @!P0 EXIT ;  /* 0x000000000000894d */ /* 0x000fea0003800000 */
.L_x_3109:
[----:B------:R-:W-:Y:S01]  /*00f0*/  IABS R4, c[0x0][0x1d0] ;  /* 0x0000740000047a13 */ /* 0x000fe20000000000 */
[----:B------:R-:W-:Y:S02]  /*0100*/  ULDC.64 UR4, c[0x0][0x280] ;  /* 0x0000a00000047ab9 */ /* 0x000fe40000000a00 */
[----:B------:R-:W-:Y:S01]  /*0110*/  UISETP.NE.U32.AND UP0, UPT, URZ, UR4, UPT ;  /* 0x000000043f00728c */ /* 0x000fe2000bf05070 */
[----:B------:R-:W1:Y:S03]  /*0120*/  R2UR UR8, R4 ;  /* 0x00000000040873c2 */ /* 0x000e6600000e0000 */
[----:B------:R-:W-:-:S03]  /*0130*/  UISETP.NE.AND.EX UP0, UPT, URZ, UR5, UPT, UP0 ;  /* 0x000000053f00728c */ /* 0x000fc6000bf05300 */
[----:B------:R-:W-:-:S03]  /*0140*/  ULDC.64 UR4, c[0x0][0x280] ;  /* 0x0000a00000047ab9 */ /* 0x000fc60000000a00 */
[----:B------:R-:W-:-:S05]  /*0150*/  PLOP3.LUT P0, PT, PT, PT, UP0, 0x80, 0x0 ;  /* 0x000000000000781c */ /* 0x000fca0003f0f008 */
[----:B------:R-:W-:Y:S02]  /*0160*/  @UP0 UMOV UR6, 0x4 ;  /* 0x0000000400060882 */ /* 0x000fe40000000000 */
[----:B0-----:R-:W-:-:S06]  /*0170*/  @UP0 UIMAD.WIDE UR4, UR48, UR6, UR4 ;  /* 0x00000006300402a5 */ /* 0x001fcc000f8e0204 */
[----:B------:R-:W-:Y:S01]  /*0180*/  IMAD.U32 R2, RZ, RZ, UR4 ;  /* 0x00000004ff027e24 */ /* 0x000fe2000f8e00ff */
[----:B-1----:R-:W0:Y:S01]  /*0190*/  I2F.RP R0, UR8 ;  /* 0x0000000800007d06 */ /* 0x002e220008209400 */
[----:B------:R-:W-:-:S05]  /*01a0*/  IMAD.U32 R3, RZ, RZ, UR5 ;  /* 0x00000005ff037e24 */ /* 0x000fca000f8e00ff */
[----:B------:R1:W2:Y:S02]  /*01b0*/  @P0 LDG.E R5, [R2.64] ;  /* 0x0000002402050981 */ /* 0x0002a4000c1e1900 */
[----:B0-----:R-:W0:Y:S02]  /*01c0*/  MUFU.RCP R0, R0 ;  /* 0x0000000000007308 */ /* 0x001e240000001000 */
[----:B0-----:R-:W-:-:S06]  /*01d0*/  IADD3 R4, R0, 0xffffffe, RZ ;  /* 0x0ffffffe00047810 */ /* 0x001fcc0007ffe0ff */
[----:B------:R-:W0:Y:S01]  /*01e0*/  F2I.FTZ.U32.TRUNC.NTZ R4, R4 ;  /* 0x0000000400047305 */ /* 0x000e22000021f000 */
[----:B------:R-:W-:Y:S01]  /*01f0*/  IABS R0, UR48 ;  /* 0x0000003000007c13 */ /* 0x000fe20008000000 */
[----:B0-----:R-:W0:Y:S08]  /*0200*/  R2UR UR5, R4 ;  /* 0x00000000040573c2 */ /* 0x001e3000000e0000 */
[----:B------:R-:W3:Y:S01]  /*0210*/  R2UR UR7, R0 ;  /* 0x00000000000773c2 */ /* 0x000ee200000e0000 */
[----:B------:R-:W-:-:S02]  /*0220*/  UMOV UR4, URZ ;  /* 0x0000003f00047c82 */ /* 0x000fc40008000000 */
[----:B0-----:R-:W-:-:S04]  /*0230*/  UIADD3 UR6, URZ, -UR5, URZ ;  /* 0x800000053f067290 */ /* 0x001fc8000fffe03f */
[----:B------:R-:W-:-:S04]  /*0240*/  UIMAD UR6, UR6, UR8, URZ ;  /* 0x00000008060672a4 */ /* 0x000fc8000f8e023f */
[----:B------:R-:W-:-:S04]  /*0250*/  UIMAD.WIDE.U32 UR4, UR5, UR6, UR4 ;  /* 0x00000006050472a5 */ /* 0x000fc8000f8e0004 */
[----:B---3--:R-:W-:-:S04]  /*0260*/  UIMAD.WIDE.U32 UR4, UR5, UR7, URZ ;  /* 0x00000007050472a5 */ /* 0x008fc8000f8e003f */
[----:B------:R-:W-:-:S04]  /*0270*/  UIADD3 UR4, -UR5, URZ, URZ ;  /* 0x0000003f05047290 */ /* 0x000fc8000fffe13f */
[----:B------:R-:W-:-:S03]  /*0280*/  UIMAD UR4, UR8, UR4, UR7 ;  /* 0x00000004080472a4 */ /* 0x000fc6000f8e0207 */
[----:B------:R-:W-:Y:S02]  /*0290*/  ULDC.64 UR6, c[0x0][0x240] ;  /* 0x0000900000067ab9 */ /* 0x000fe40000000a00 */
[----:B------:R-:W-:-:S11]  /*02a0*/  UISETP.GT.U32.AND UP3, UPT, UR8, UR4, UPT ;  /* 0x000000040800728c */ /* 0x000fd6000bf64070 */
[----:B------:R-:W-:-:S04]  /*02b0*/  @!UP3 UIADD3 UR4, UR4, -UR8, URZ ;  /* 0x800000080404b290 */ /* 0x000fc8000fffe03f */
[----:B------:R-:W-:-:S03]  /*02c0*/  UISETP.GE.U32.AND UP2, UPT, UR4, UR8, UPT ;  /* 0x000000080400728c */ /* 0x000fc6000bf46070 */
[----:B------:R-:W-:Y:S02]  /*02d0*/  ULDC.64 UR8, c[0x0][0x1d0] ;  /* 0x0000740000087ab9 */ /* 0x000fe40000000a00 */
[----:B------:R-:W-:Y:S02]  /*02e0*/  ULOP3.LUT UR4, UR48, UR8, URZ, 0x3c, !UPT ;  /* 0x0000000830047292 */ /* 0x000fe4000f8e3c3f */
[----:B------:R-:W-:Y:S02]  /*02f0*/  @!UP3 UIADD3 UR5, UR5, 0x1, URZ ;  /* 0x000000010505b890 */ /* 0x000fe4000fffe03f */
[----:B------:R-:W-:Y:S02]  /*0300*/  UISETP.NE.U32.AND UP1, UPT, URZ, UR6, UPT ;  /* 0x000000063f00728c */ /* 0x000fe4000bf25070 */
[----:B------:R-:W-:Y:S02]  /*0310*/  UISETP.GE.AND UP3, UPT, UR4, URZ, UPT ;  /* 0x0000003f0400728c */ /* 0x000fe4000bf66270 */
[----:B------:R-:W-:-:S02]  /*0320*/  @UP2 UIADD3 UR5, UR5, 0x1, URZ ;  /* 0x0000000105052890 */ /* 0x000fc4000fffe03f */
[----:B------:R-:W-:Y:S02]  /*0330*/  UISETP.NE.AND UP2, UPT, URZ, UR8, UPT ;  /* 0x000000083f00728c */ /* 0x000fe4000bf45270 */
[----:B------:R-:W-:-:S03]  /*0340*/  UISETP.NE.AND.EX UP1, UPT, URZ, UR7, UPT, UP1 ;  /* 0x000000073f00728c */ /* 0x000fc6000bf25310 */
[----:B------:R-:W-:Y:S02]  /*0350*/  UMOV UR47, UR5 ;  /* 0x00000005002f7c82 */ /* 0x000fe40008000000 */
[----:B------:R-:W-:Y:S01]  /*0360*/  @!UP3 UIADD3 UR47, -UR47, URZ, URZ ;  /* 0x0000003f2f2fb290 */ /* 0x000fe2000fffe13f */
[----:B------:R-:W-:Y:S01]  /*0370*/  PLOP3.LUT P1, PT, PT, PT, UP1, 0x80, 0x0 ;  /* 0x000000000000781c */ /* 0x000fe20003f2f018 */
[----:B------:R-:W-:Y:S02]  /*0380*/  ULDC.64 UR4, c[0x0][0x240] ;  /* 0x0000900000047ab9 */ /* 0x000fe40000000a00 */
[----:B------:R-:W-:Y:S02]  /*0390*/  @!UP2 ULOP3.LUT UR47, URZ, UR8, URZ, 0x33, !UPT ;  /* 0x000000083f2fa292 */ /* 0x000fe4000f8e333f */
[----:B------:R-:W-:Y:S02]  /*03a0*/  @UP1 UMOV UR6, 0x4 ;  /* 0x0000000400061882 */ /* 0x000fe40000000000 */
[----:B------:R-:W-:-:S06]  /*03b0*/  @UP1 UIMAD.WIDE UR4, UR47, UR6, UR4 ;  /* 0x000000062f0412a5 */ /* 0x000fcc000f8e0204 */
[----:B-1----:R-:W-:Y:S01]  /*03c0*/  IMAD.U32 R2, RZ, RZ, UR4 ;  /* 0x00000004ff027e24 */ /* 0x002fe2000f8e00ff */
[----:B------:R-:W-:-:S05]  /*03d0*/  MOV R3, UR5 ;  /* 0x0000000500037c02 */ /* 0x000fca0008000f00 */
[----:B------:R0:W3:Y:S01]  /*03e0*/  @P1 LDG.E R2, [R2.64] ;  /* 0x0000002402021981 */ /* 0x0000e2000c1e1900 */
[----:B------:R-:W-:-:S04]  /*03f0*/  IABS R6, c[0x0][0x1d4] ;  /* 0x0000750000067a13 */ /* 0x000fc80000000000 */
[----:B------:R-:W1:Y:S02]  /*0400*/  R2UR UR7, R6 ;  /* 0x00000000060773c2 */ /* 0x000e6400000e0000 */
[----:B-1----:R-:W1:Y:S08]  /*0410*/  I2F.RP R0, UR7 ;  /* 0x0000000700007d06 */ /* 0x002e700008209400 */
[----:B-1----:R-:W1:Y:S02]  /*0420*/  MUFU.RCP R0, R0 ;  /* 0x0000000000007308 */ /* 0x002e640000001000 */
[----:B-1----:R-:W-:-:S06]  /*0430*/  IADD3 R4, R0, 0xffffffe, RZ ;  /* 0x0ffffffe00047810 */ /* 0x002fcc0007ffe0ff */
[----:B------:R-:W1:Y:S01]  /*0440*/  F2I.FTZ.U32.TRUNC.NTZ R4, R4 ;  /* 0x0000000400047305 */ /* 0x000e62000021f000 */
[----:B------:R-:W-:Y:S01]  /*0450*/  ULDC UR4, c[0x0][0x210] ;  /* 0x0000840000047ab9 */ /* 0x000fe20000000800 */
[----:B-1----:R-:W1:Y:S08]  /*0460*/  R2UR UR5, R4 ;  /* 0x00000000040573c2 */ /* 0x002e7000000e0000 */
[----:B--2---:R-:W2:Y:S02]  /*0470*/  @P0 R2UR UR42, R5 ;  /* 0x00000000052a03c2 */ /* 0x004ea400000e0000 */
[----:B--2---:R-:W-:-:S07]  /*0480*/  @UP0 UIADD3 UR42, UR42, UR4, URZ ;  /* 0x000000042a2a0290 */ /* 0x004fce000fffe03f */
[----:B------:R-:W-:Y:S02]  /*0490*/  @!UP0 ULDC UR42, c[0x0][0x1ec] ;  /* 0x00007b00002a8ab9 */ /* 0x000fe40000000800 */
[----:B0-----:R-:W-:-:S04]  /*04a0*/  IABS R3, UR42 ;  /* 0x0000002a00037c13 */ /* 0x001fc80008000000 */
[----:B------:R-:W0:Y:S01]  /*04b0*/  R2UR UR43, R3 ;  /* 0x00000000032b73c2 */ /* 0x000e2200000e0000 */
[----:B-1----:R-:W-:Y:S02]  /*04c0*/  UIADD3 UR6, URZ, -UR5, URZ ;  /* 0x800000053f067290 */ /* 0x002fe4000fffe03f */
[----:B------:R-:W-:Y:S02]  /*04d0*/  UMOV UR4, URZ ;  /* 0x0000003f00047c82 */ /* 0x000fe40008000000 */
[----:B------:R-:W-:-:S04]  /*04e0*/  UIMAD UR6, UR6, UR7, URZ ;  /* 0x00000007060672a4 */ /* 0x000fc8000f8e023f */
[----:B------:R-:W-:-:S04]  /*04f0*/  UIMAD.WIDE.U32 UR4, UR5, UR6, UR4 ;  /* 0x00000006050472a5 */ /* 0x000fc8000f8e0004 */
[----:B0-----:R-:W-:-:S04]  /*0500*/  UIMAD.WIDE.U32 UR4, UR5, UR43, URZ ;  /* 0x0000002b050472a5 */ /* 0x001fc8000f8e003f */
[----:B------:R-:W-:-:S04]  /*0510*/  UIADD3 UR5, -UR5, URZ, URZ ;  /* 0x0000003f05057290 */ /* 0x000fc8000fffe13f */
[----:B------:R-:W-:-:S04]  /*0520*/  UIMAD UR43, UR7, UR5, UR43 ;  /* 0x00000005072b72a4 */ /* 0x000fc8000f8e022b */
[----:B------:R-:W-:Y:S01]  /*0530*/  UISETP.GT.U32.AND UP0, UPT, UR7, UR43, UPT ;  /* 0x0000002b0700728c */ /* 0x000fe2000bf04070 */
[----:B------:R-:W0:Y:S01]  /*0540*/  S2UR UR49, SR_CTAID.X ;  /* 0x00000000003179c3 */ /* 0x000e220000002500 */
[----:B------:R-:W1:Y:S09]  /*0550*/  S2R R22, SR_TID.X ;  /* 0x0000000000167919 */ /* 0x000e720000002100 */
[----:B------:R-:W-:-:S04]  /*0560*/  @!UP0 UIADD3 UR43, UR43, -UR7, URZ ;  /* 0x800000072b2b8290 */ /* 0x000fc8000fffe03f */
[----:B------:R-:W-:Y:S02]  /*0570*/  UISETP.GT.U32.AND UP0, UPT, UR7, UR43, UPT ;  /* 0x0000002b0700728c */ /* 0x000fe4000bf04070 */
[----:B------:R-:W-:-:S09]  /*0580*/  UISETP.GE.AND UP1, UPT, UR42, URZ, UPT ;  /* 0x0000003f2a00728c */ /* 0x000fd2000bf26270 */
[----:B------:R-:W-:Y:S02]  /*0590*/  @!UP0 UIADD3 UR43, UR43, -UR7, URZ ;  /* 0x800000072b2b8290 */ /* 0x000fe4000fffe03f */
[----:B------:R-:W-:Y:S02]  /*05a0*/  UISETP.NE.AND UP0, UPT, URZ, UR9, UPT ;  /* 0x000000093f00728c */ /* 0x000fe4000bf05270 */
[----:B------:R-:W-:Y:S01]  /*05b0*/  ULDC UR44, c[0x0][0x1d8] ;  /* 0x00007600002c7ab9 */ /* 0x000fe20000000800 */
[----:B-1----:R-:W-:Y:S01]  /*05c0*/  ISETP.GE.AND P0, PT, R22, 0x1c, PT ;  /* 0x0000001c1600780c */ /* 0x002fe20003f06270 */
[----:B0-----:R-:W-:Y:S02]  /*05d0*/  UIMAD UR5, UR49, 0xe0, URZ ;  /* 0x000000e0310578a4 */ /* 0x001fe4000f8e023f */
[----:B------:R-:W-:Y:S02]  /*05e0*/  UIMAD UR44, UR48, UR44, UR49 ;  /* 0x0000002c302c72a4 */ /* 0x000fe4000f8e0231 */
[----:B------:R-:W-:-:S02]  /*05f0*/  @!UP1 UIADD3 UR43, -UR43, URZ, URZ ;  /* 0x0000003f2b2b9290 */ /* 0x000fc4000fffe13f */
[----:B------:R-:W-:Y:S02]  /*0600*/  ULDC UR45, c[0x0][0x1c8] ;  /* 0x00007200002d7ab9 */ /* 0x000fe40000000800 */
[----:B------:R-:W-:Y:S02]  /*0610*/  @!UP0 ULOP3.LUT UR43, URZ, UR9, URZ, 0x33, !UPT ;  /* 0x000000093f2b8292 */ /* 0x000fe4000f8e333f */
[----:B------:R-:W-:Y:S02]  /*0620*/  UMOV UR7, 0x1 ;  /* 0x0000000100077882 */ /* 0x000fe40000000000 */
[----:B------:R-:W-:Y:S02]  /*0630*/  UISETP.NE.AND UP0, UPT, URZ, UR45, UPT ;  /* 0x0000002d3f00728c */ /* 0x000fe4000bf05270 */
[----:B------:R-:W-:Y:S02]  /*0640*/  UIMAD UR45, UR48, UR45, UR5 ;  /* 0x0000002d302d72a4 */ /* 0x000fe4000f8e0205 */
[----:B------:R-:W-:-:S02]  /*0650*/  UIMAD UR50, UR44, 0xe0, URZ ;  /* 0x000000e02c3278a4 */ /* 0x000fc4000f8e023f */
[----:B------:R-:W-:Y:S01]  /*0660*/  UIADD3 UR46, UR42, -UR9, UR7 ;  /* 0x800000092a2e7290 */ /* 0x000fe2000fffe007 */
[----:B------:R-:W-:Y:S01]  /*0670*/  IMAD.SHL.U32 R23, R22, 0x8, RZ ;  /* 0x0000000816177824 */ /* 0x000fe200078e00ff */
[----:B------:R-:W-:Y:S02]  /*0680*/  USEL UR45, UR50, UR45, !UP0 ;  /* 0x0000002d322d7287 */ /* 0x000fe4000c000000 */
[----:B------:R-:W-:Y:S02]  /*0690*/  UMOV UR40, URZ ;  /* 0x0000003f00287c82 */ /* 0x000fe40008000000 */
[----:B------:R-:W-:Y:S02]  /*06a0*/  UISETP.LT.AND UP0, UPT, URZ, UR46, UPT ;  /* 0x0000002e3f00728c */ /* 0x000fe4000bf01270 */
[----:B------:R-:W-:Y:S01]  /*06b0*/  ULDC UR4, c[0x0][0x1d8] ;  /* 0x0000760000047ab9 */ /* 0x000fe20000000800 */
[C---:B------:R-:W-:Y:S01]  /*06c0*/  IADD3 R6, R23.reuse, UR5, RZ ;  /* 0x0000000517067c10 */ /* 0x040fe2000fffe0ff */
[----:B------:R-:W-:Y:S01]  /*06d0*/  USEL UR46, URZ, UR46, !UP0 ;  /* 0x0000002e3f2e7287 */ /* 0x000fe2000c000000 */
[----:B------:R-:W-:Y:S01]  /*06e0*/  BSSY B0, `(.L_x_3110) ;  /* 0x0000030000007945 */ /* 0x000fe20003800000 */
[----:B------:R-:W-:Y:S01]  /*06f0*/  UIMAD UR47, UR47, UR4, URZ ;  /* 0x000000042f2f72a4 */ /* 0x000fe2000f8e023f */
[----:B------:R-:W-:Y:S01]  /*0700*/  @P0 CS2R R18, SRZ ;  /* 0x0000000000120805 */ /* 0x000fe2000001ff00 */
[----:B------:R-:W-:Y:S01]  /*0710*/  @P0 CS2R R16, SRZ ;  /* 0x0000000000100805 */ /* 0x000fe2000001ff00 */
[----:B------:R-:W-:Y:S01]  /*0720*/  IADD3 R0, R23, UR45, RZ ;  /* 0x0000002d17007c10 */ /* 0x000fe2000fffe0ff */
[----:B---3--:R0:W1:Y:S01]  /*0730*/  @P1 R2UR UR40, R2 ;  /* 0x00000000022813c2 */ /* 0x00806200000e0000 */
[----:B------:R-:W-:Y:S07]  /*0740*/  @P0 BRA `(.L_x_3111) ;  /* 0x0000029000000947 */ /* 0x000fee0003800000 */
[----:B------:R-:W-:-:S05]  /*0750*/  IMAD.MOV.U32 R3, RZ, RZ, 0x2 ;  /* 0x00000002ff037424 */ /* 0x000fca00078e00ff */
[----:B------:R-:W-:-:S13]  /*0760*/  ISETP.NE.AND P0, PT, R3, c[0x0][0x258], PT ;  /* 0x0000960003007a0c */ /* 0x000fda0003f05270 */
[----:B0-----:R-:W-:-:S05]  /*0770*/  @P0 IMAD.WIDE R2, R0, R3, c[0x0][0x168] ;  /* 0x00005a0000020625 */ /* 0x001fca00078e0203 */
        /* <DEDUP_REMOVED lines=8> */
[C---:B--2---:R-:W-:Y:S01]  /*0800*/  PRMT R5, R14.reuse, 0x9910, RZ ;  /* 0x000099100e057816 */ /* 0x044fe200000000ff */
[----:B------:R-:W3:Y:S01]  /*0810*/  I2F.S8 R7, R14 ;  /* 0x0000000e00077306 */ /* 0x000ee20000001400 */
[----:B0-----:R-:W-:Y:S02]  /*0820*/  PRMT R3, R15, 0x9910, RZ ;  /* 0x000099100f037816 */ /* 0x001fe400000000ff */
[----:B------:R-:W-:Y:S02]  /*0830*/  SHF.R.U64 R12, R14, 0x10, R15 ;  /* 0x000000100e0c7819 */ /* 0x000fe4000000120f */
[----:B------:R-:W-:Y:S01]  /*0840*/  SHF.R.S32.HI R2, RZ, 0x8, R5 ;  /* 0x00000008ff027819 */ /* 0x000fe20000011405 */
[----:B------:R-:W-:Y:S01]  /*0850*/  IMAD.MOV.U32 R5, RZ, RZ, R3 ;  /* 0x000000ffff057224 */ /* 0x000fe200078e0003 */
[----:B------:R-:W-:Y:S01]  /*0860*/  PRMT R3, R12, 0x9910, RZ ;  /* 0x000099100c037816 */ /* 0x000fe200000000ff */
[----:B------:R-:W0:Y:S01]  /*0870*/  I2F.S8 R8, R15 ;  /* 0x0000000f00087306 */ /* 0x000e220000001400 */
[----:B------:R-:W-:-:S02]  /*0880*/  SHF.R.U32.HI R9, RZ, 0x10, R15 ;  /* 0x00000010ff097819 */ /* 0x000fc4000001160f */
[----:B------:R-:W-:Y:S02]  /*0890*/  SHF.R.S32.HI R10, RZ, 0x18, R15 ;  /* 0x00000018ff0a7819 */ /* 0x000fe4000001140f */
[----:B------:R-:W-:Y:S02]  /*08a0*/  SHF.R.S32.HI R5, RZ, 0x8, R5 ;  /* 0x00000008ff057819 */ /* 0x000fe40000011405 */
[----:B------:R-:W-:Y:S01]  /*08b0*/  SHF.R.S32.HI R3, RZ, 0x8, R3 ;  /* 0x00000008ff037819 */ /* 0x000fe20000011403 */
[----:B------:R-:W2:Y:S01]  /*08c0*/  I2F.S8 R9, R9 ;  /* 0x0000000900097306 */ /* 0x000ea20000001400 */
[----:B---3--:R-:W-:-:S07]  /*08d0*/  FMUL.FTZ R7, R7, R11 ;  /* 0x0000000b07077220 */ /* 0x008fce0000410000 */
[----:B------:R-:W3:Y:S01]  /*08e0*/  I2F.S16 R10, R10 ;  /* 0x0000000a000a7306 */ /* 0x000ee20000101400 */
[----:B0-----:R-:W-:-:S07]  /*08f0*/  FMUL.FTZ R8, R8, R11 ;  /* 0x0000000b08087220 */ /* 0x001fce0000410000 */
[----:B------:R2:W0:Y:S08]  /*0900*/  I2F.S8 R4, R12 ;  /* 0x0000000c00047306 */ /* 0x0004300000001400 */
[----:B------:R-:W4:Y:S01]  /*0910*/  I2F.S16 R2, R2 ;  /* 0x0000000200027306 */ /* 0x000f220000101400 */
[-C--:B--2---:R-:W-:Y:S02]  /*0920*/  FMUL.FTZ R12, R9, R11.reuse ;  /* 0x0000000b090c7220 */ /* 0x084fe40000410000 */
[----:B---3--:R-:W-:-:S05]  /*0930*/  FMUL.FTZ R13, R10, R11 ;  /* 0x0000000b0a0d7220 */ /* 0x008fca0000410000 */
[----:B------:R-:W2:Y:S01]  /*0940*/  I2F.S16 R5, R5 ;  /* 0x0000000500057306 */ /* 0x000ea20000101400 */
[----:B0-----:R-:W-:Y:S01]  /*0950*/  FMUL.FTZ R4, R4, R11 ;  /* 0x0000000b04047220 */ /* 0x001fe20000410000 */
[----:B-----5:R-:W-:-:S06]  /*0960*/  F2FP.PACK_AB R19, R13, R12 ;  /* 0x0000000c0d13723e */ /* 0x020fcc00000000ff */
[----:B------:R-:W0:Y:S01]  /*0970*/  I2F.S16 R3, R3 ;  /* 0x0000000300037306 */ /* 0x000e220000101400 */
[----:B----4-:R-:W-:-:S05]  /*0980*/  FMUL.FTZ R2, R2, R11 ;  /* 0x0000000b02027220 */ /* 0x010fca0000410000 */
[----:B------:R-:W-:Y:S01]  /*0990*/  F2FP.PACK_AB R16, R2, R7 ;  /* 0x000000070210723e */ /* 0x000fe200000000ff */
[----:B--2---:R-:W-:-:S05]  /*09a0*/  FMUL.FTZ R9, R5, R11 ;  /* 0x0000000b05097220 */ /* 0x004fca0000410000 */
[----:B------:R-:W-:Y:S01]  /*09b0*/  F2FP.PACK_AB R18, R9, R8 ;  /* 0x000000080912723e */ /* 0x000fe200000000ff */
[----:B0-----:R-:W-:-:S05]  /*09c0*/  FMUL.FTZ R11, R3, R11 ;  /* 0x0000000b030b7220 */ /* 0x001fca0000410000 */
[----:B------:R-:W-:Y:S02]  /*09d0*/  F2FP.PACK_AB R17, R11, R4 ;  /* 0x000000040b11723e */ /* 0x000fe400000000ff */
.L_x_3111:
[----:B------:R-:W-:Y:S05]  /*09e0*/  BSYNC B0 ;  /* 0x0000000000007941 */ /* 0x000fea0003800000 */
.L_x_3110:
[----:B------:R-:W-:Y:S01]  /*09f0*/  HFMA2.MMA R21, -RZ, RZ, 0, 1.1920928955078125e-07 ;  /* 0x00000002ff157435 */ /* 0x000fe200000001ff */
[----:B------:R-:W-:Y:S01]  /*0a00*/  ULDC.64 UR38, c[0x2][0x0] ;  /* 0x0080000000267ab9 */ /* 0x000fe20000000a00 */
[----:B------:R-:W-:Y:S01]  /*0a10*/  BSSY B0, `(.L_x_3112) ;  /* 0x0000031000007945 */ /* 0x000fe20003800000 */
[----:B------:R-:W-:Y:S02]  /*0a20*/  ULDC.64 UR4, c[0x0][0x248] ;  /* 0x0000920000047ab9 */ /* 0x000fe40000000a00 */
[----:B------:R-:W-:Y:S02]  /*0a30*/  UIMAD.WIDE.U32 UR38, UR7, UR4, UR38 ;  /* 0x00000004072672a5 */ /* 0x000fe4000f8e0026 */
[----:B------:R-:W-:-:S03]  /*0a40*/  UIMAD UR4, UR7, UR5, URZ ;  /* 0x00000005070472a4 */ /* 0x000fc6000f8e023f */
[----:B------:R-:W-:Y:S01]  /*0a50*/  ISETP.NE.AND P0, PT, R21, c[0x0][0x258], PT ;  /* 0x0000960015007a0c */ /* 0x000fe20003f05270 */
[----:B------:R-:W-:-:S12]  /*0a60*/  UIADD3 UR39, UR39, UR4, URZ ;  /* 0x0000000427277290 */ /* 0x000fd8000fffe03f */
[----:B------:R-:W-:Y:S05]  /*0a70*/  @!P0 BRA `(.L_x_3113) ;  /* 0x0000007000008947 */ /* 0x000fea0003800000 */
[----:B------:R-:W-:Y:S01]  /*0a80*/  ISETP.GT.AND P0, PT, R22, 0x1b, PT ;  /* 0x0000001b1600780c */ /* 0x000fe20003f04270 */
[----:B------:R-:W-:Y:S01]  /*0a90*/  CS2R R24, SRZ ;  /* 0x0000000000187805 */ /* 0x000fe2000001ff00 */
[----:B------:R-:W-:-:S11]  /*0aa0*/  CS2R R26, SRZ ;  /* 0x00000000001a7805 */ /* 0x000fd6000001ff00 */
[----:B------:R-:W-:Y:S05]  /*0ab0*/  @P0 BRA `(.L_x_3114) ;  /* 0x0000026000000947 */ /* 0x000fea0003800000 */
[----:B0-----:R-:W-:-:S05]  /*0ac0*/  IMAD.WIDE R2, R0, R21, c[0x0][0x178] ;  /* 0x00005e0000027625 */ /* 0x001fca00078e0215 */
[----:B------:R0:W5:Y:S01]  /*0ad0*/  LDG.E.128 R24, [R2.64] ;  /* 0x0000002402187981 */ /* 0x000162000c1e1d00 */
[----:B------:R-:W-:Y:S05]  /*0ae0*/  BRA `(.L_x_3114) ;  /* 0x0000023000007947 */ /* 0x000fea0003800000 */
.L_x_3113:
[----:B0-----:R-:W-:-:S04]  /*0af0*/  IADD3 R2, P0, R0, c[0x0][0x178], RZ ;  /* 0x00005e0000027a10 */ /* 0x001fc80007f1e0ff */
[----:B------:R-:W-:-:S05]  /*0b00*/  LEA.HI.X.SX32 R3, R0, c[0x0][0x17c], 0x1, P0 ;  /* 0x00005f0000037a11 */ /* 0x000fca00000f0eff */
[----:B------:R-:W2:Y:S01]  /*0b10*/  LDG.E.64 R12, [R2.64] ;  /* 0x00000024020c7981 */ /* 0x000ea2000c1e1b00 */
[----:B------:R-:W-:Y:S02]  /*0b20*/  IMAD.U32 R5, RZ, RZ, UR39 ;  /* 0x00000027ff057e24 */ /* 0x000fe4000f8e00ff */
[----:B------:R-:W-:-:S05]  /*0b30*/  IMAD.U32 R4, RZ, RZ, UR38 ;  /* 0x00000026ff047e24 */ /* 0x000fca000f8e00ff */
[----:B------:R0:W3:Y:S01]  /*0b40*/  LDG.E R5, [R4.64] ;  /* 0x0000002404057981 */ /* 0x0000e2000c1e1900 */
[C-C-:B--2---:R-:W-:Y:S01]  /*0b50*/  SHF.R.U64 R11, R12.reuse, 0x10, R13.reuse ;  /* 0x000000100c0b7819 */ /* 0x144fe2000000120d */
[----:B------:R-:W-:Y:S01]  /*0b60*/  I2F.S8 R8, R13 ;  /* 0x0000000d00087306 */ /* 0x000fe20000001400 */
[----:B------:R-:W-:Y:S02]  /*0b70*/  PRMT R0, R12, 0x9910, RZ ;  /* 0x000099100c007816 */ /* 0x000fe400000000ff */
[----:B0-----:R-:W-:Y:S02]  /*0b80*/  PRMT R4, R13, 0x9910, RZ ;  /* 0x000099100d047816 */ /* 0x001fe400000000ff */
[----:B------:R-:W-:Y:S02]  /*0b90*/  PRMT R2, R11, 0x9910, RZ ;  /* 0x000099100b027816 */ /* 0x000fe400000000ff */
[--C-:B------:R-:W-:Y:S01]  /*0ba0*/  SHF.R.S32.HI R10, RZ, 0x18, R13.reuse ;  /* 0x00000018ff0a7819 */ /* 0x100fe2000001140d */
[----:B------:R-:W3:Y:S01]  /*0bb0*/  I2F.S8 R7, R12 ;  /* 0x0000000c00077306 */ /* 0x000ee20000001400 */
[----:B------:R-:W-:-:S02]  /*0bc0*/  SHF.R.U32.HI R9, RZ, 0x10, R13 ;  /* 0x00000010ff097819 */ /* 0x000fc4000001160d */
[----:B------:R-:W-:Y:S02]  /*0bd0*/  SHF.R.S32.HI R0, RZ, 0x8, R0 ;  /* 0x00000008ff007819 */ /* 0x000fe40000011400 */
[----:B------:R-:W-:Y:S02]  /*0be0*/  SHF.R.S32.HI R4, RZ, 0x8, R4 ;  /* 0x00000008ff047819 */ /* 0x000fe40000011404 */
[----:B------:R-:W-:Y:S01]  /*0bf0*/  SHF.R.S32.HI R2, RZ, 0x8, R2 ;  /* 0x00000008ff027819 */ /* 0x000fe20000011402 */
[----:B------:R-:W0:Y:S08]  /*0c00*/  I2F.S16 R10, R10 ;  /* 0x0000000a000a7306 */ /* 0x000e300000101400 */
[----:B------:R-:W2:Y:S01]  /*0c10*/  I2F.S8 R9, R9 ;  /* 0x0000000900097306 */ /* 0x000ea20000001400 */
[----:B---3--:R-:W-:-:S07]  /*0c20*/  FMUL.FTZ R7, R7, R5 ;  /* 0x0000000507077220 */ /* 0x008fce0000410000 */
[----:B------:R3:W4:Y:S01]  /*0c30*/  I2F.S8 R3, R11 ;  /* 0x0000000b00037306 */ /* 0x0007220000001400 */
[----:B0-----:R-:W-:-:S07]  /*0c40*/  FMUL.FTZ R12, R10, R5 ;  /* 0x000000050a0c7220 */ /* 0x001fce0000410000 */
[----:B------:R-:W0:Y:S01]  /*0c50*/  I2F.S16 R0, R0 ;  /* 0x0000000000007306 */ /* 0x000e220000101400 */
[-C--:B---3--:R-:W-:Y:S02]  /*0c60*/  FMUL.FTZ R11, R8, R5.reuse ;  /* 0x00000005080b7220 */ /* 0x088fe40000410000 */
[----:B--2---:R-:W-:-:S05]  /*0c70*/  FMUL.FTZ R9, R9, R5 ;  /* 0x0000000509097220 */ /* 0x004fca0000410000 */
[----:B------:R-:W2:Y:S01]  /*0c80*/  I2F.S16 R4, R4 ;  /* 0x0000000400047306 */ /* 0x000ea20000101400 */
[----:B----4-:R-:W-:Y:S01]  /*0c90*/  FMUL.FTZ R3, R3, R5 ;  /* 0x0000000503037220 */ /* 0x010fe20000410000 */
[----:B------:R-:W-:-:S06]  /*0ca0*/  F2FP.PACK_AB R27, R12, R9 ;  /* 0x000000090c1b723e */ /* 0x000fcc00000000ff */
[----:B------:R-:W3:Y:S01]  /*0cb0*/  I2F.S16 R2, R2 ;  /* 0x0000000200027306 */ /* 0x000ee20000101400 */
[----:B0-----:R-:W-:-:S05]  /*0cc0*/  FMUL.FTZ R0, R0, R5 ;  /* 0x0000000500007220 */ /* 0x001fca0000410000 */
[----:B------:R-:W-:Y:S01]  /*0cd0*/  F2FP.PACK_AB R24, R0, R7 ;  /* 0x000000070018723e */ /* 0x000fe200000000ff */
[----:B--2---:R-:W-:-:S05]  /*0ce0*/  FMUL.FTZ R10, R4, R5 ;  /* 0x00000005040a7220 */ /* 0x004fca0000410000 */
[----:B------:R-:W-:Y:S01]  /*0cf0*/  F2FP.PACK_AB R26, R10, R11 ;  /* 0x0000000b0a1a723e */ /* 0x000fe200000000ff */
[----:B---3--:R-:W-:-:S05]  /*0d00*/  FMUL.FTZ R8, R2, R5 ;  /* 0x0000000502087220 */ /* 0x008fca0000410000 */
[----:B------:R-:W-:Y:S02]  /*0d10*/  F2FP.PACK_AB R25, R8, R3 ;  /* 0x000000030819723e */ /* 0x000fe400000000ff */
.L_x_3114:
[----:B------:R-:W-:Y:S05]  /*0d20*/  BSYNC B0 ;  /* 0x0000000000007941 */ /* 0x000fea0003800000 */
.L_x_3112:
[----:B------:R-:W-:Y:S01]  /*0d30*/  ULDC.64 UR4, c[0x0][0x1f8] ;  /* 0x00007e0000047ab9 */ /* 0x000fe20000000a00 */
[C---:B------:R-:W-:Y:S01]  /*0d40*/  ISETP.GT.AND P3, PT, R22.reuse, 0x1f, PT ;  /* 0x0000001f1600780c */ /* 0x040fe20003f64270 */
[----:B------:R-:W-:Y:S01]  /*0d50*/  UISETP.NE.U32.AND UP0, UPT, URZ, UR4, UPT ;  /* 0x000000043f00728c */ /* 0x000fe2000bf05070 */
[----:B------:R-:W-:Y:S01]  /*0d60*/  ISETP.EQ.U32.AND P1, PT, RZ, c[0x0][0x240], PT ;  /* 0x00009000ff007a0c */ /* 0x000fe20003f22070 */
[----:B-1----:R-:W-:Y:S01]  /*0d70*/  IMAD.U32 R0, RZ, RZ, UR40 ;  /* 0x00000028ff007e24 */ /* 0x002fe2000f8e00ff */
[----:B------:R-:W-:Y:S01]  /*0d80*/  ISETP.GT.AND P4, PT, R22, 0x1b, PT ;  /* 0x0000001b1600780c */ /* 0x000fe20003f84270 */
[----:B------:R-:W-:Y:S01]  /*0d90*/  UISETP.NE.AND.EX UP0, UPT, URZ, UR5, UPT, UP0 ;  /* 0x000000053f00728c */ /* 0x000fe2000bf05300 */
[----:B------:R-:W-:Y:S01]  /*0da0*/  ISETP.EQ.U32.AND P2, PT, RZ, c[0x0][0x180], PT ;  /* 0x00006000ff007a0c */ /* 0x000fe20003f42070 */
[----:B------:R-:W-:Y:S01]  /*0db0*/  IMAD.MOV.U32 R5, RZ, RZ, c[0x0][0x1d8] ;  /* 0x00007600ff057624 */ /* 0x000fe200078e00ff */
[----:B------:R-:W-:Y:S01]  /*0dc0*/  ULDC.64 UR4, c[0x0][0x1f8] ;  /* 0x00007e0000047ab9 */ /* 0x000fe20000000a00 */
[----:B------:R-:W-:Y:S01]  /*0dd0*/  ISETP.EQ.OR.EX P1, PT, RZ, c[0x0][0x244], P3, P1 ;  /* 0x00009100ff007a0c */ /* 0x000fe20001f22710 */
[----:B------:R-:W-:Y:S01]  /*0de0*/  CS2R R28, SRZ ;  /* 0x00000000001c7805 */ /* 0x000fe2000001ff00 */
[----:B------:R-:W-:Y:S01]  /*0df0*/  PLOP3.LUT P3, PT, PT, PT, UP0, 0x80, 0x0 ;  /* 0x000000000000781c */ /* 0x000fe20003f6f008 */
[----:B------:R-:W-:Y:S01]  /*0e00*/  CS2R R30, SRZ ;  /* 0x00000000001e7805 */ /* 0x000fe2000001ff00 */
[----:B------:R-:W-:-:S02]  /*0e10*/  ISETP.EQ.OR.EX P2, PT, RZ, c[0x0][0x184], P4, P2 ;  /* 0x00006100ff007a0c */ /* 0x000fc40002742720 */
[----:B------:R-:W-:Y:S01]  /*0e20*/  ISETP.EQ.U32.AND P0, PT, RZ, c[0x0][0x170], PT ;  /* 0x00005c00ff007a0c */ /* 0x000fe20003f02070 */
[----:B------:R-:W-:Y:S02]  /*0e30*/  @UP0 UMOV UR6, 0x4 ;  /* 0x0000000400060882 */ /* 0x000fe40000000000 */
[----:B------:R-:W-:Y:S01]  /*0e40*/  @UP0 UIMAD.WIDE UR4, UR48, UR6, UR4 ;  /* 0x00000006300402a5 */ /* 0x000fe2000f8e0204 */
[----:B------:R-:W-:Y:S01]  /*0e50*/  ISETP.EQ.OR.EX P0, PT, RZ, c[0x0][0x174], P4, P0 ;  /* 0x00005d00ff007a0c */ /* 0x000fe20002702700 */
[----:B------:R-:W-:Y:S01]  /*0e60*/  CS2R R12, SRZ ;  /* 0x00000000000c7805 */ /* 0x000fe2000001ff00 */
[----:B------:R-:W-:Y:S01]  /*0e70*/  CS2R R14, SRZ ;  /* 0x00000000000e7805 */ /* 0x000fe2000001ff00 */
[----:B------:R-:W-:Y:S02]  /*0e80*/  @!P1 IMAD R0, R0, R5, UR49 ;  /* 0x0000003100009e24 */ /* 0x000fe4000f8e0205 */
[----:B------:R-:W-:Y:S01]  /*0e90*/  IMAD.U32 R8, RZ, RZ, UR4 ;  /* 0x00000004ff087e24 */ /* 0x000fe2000f8e00ff */
[----:B------:R-:W-:Y:S01]  /*0ea0*/  MOV R9, UR5 ;  /* 0x0000000500097c02 */ /* 0x000fe20008000f00 */
[----:B------:R-:W-:-:S04]  /*0eb0*/  @!P2 IMAD.WIDE R4, R6, R21, c[0x0][0x180] ;  /* 0x000060000604a625 */ /* 0x000fc800078e0215 */
[----:B------:R-:W2:Y:S01]  /*0ec0*/  @P3 LDG.E R8, [R8.64] ;  /* 0x0000002408083981 */ /* 0x000ea2000c1e1900 */
[----:B------:R-:W-:Y:S02]  /*0ed0*/  @!P1 IMAD R0, R0, 0xe0, R23 ;  /* 0x000000e000009824 */ /* 0x000fe400078e0217 */
[-C--:B0-----:R-:W-:Y:S01]  /*0ee0*/  @!P0 IMAD.WIDE R2, R6, R21.reuse, c[0x0][0x170] ;  /* 0x00005c0006028625 */ /* 0x081fe200078e0215 */
[----:B------:R-:W3:Y:S03]  /*0ef0*/  @!P2 LDG.E.128 R12, [R4.64] ;  /* 0x00000024040ca981 */ /* 0x000ee6000c1e1d00 */
[----:B------:R-:W-:Y:S01]  /*0f00*/  @!P1 IMAD.WIDE R6, R0, R21, c[0x0][0x230] ;  /* 0x00008c0000069625 */ /* 0x000fe200078e0215 */
[----:B------:R-:W4:Y:S04]  /*0f10*/  @!P0 LDG.E.128 R28, [R2.64] ;  /* 0x00000024021c8981 */ /* 0x000f28000c1e1d00 */
[----:B------:R-:W4:Y:S01]  /*0f20*/  @!P1 LDG.E.128 R32, [R6.64] ;  /* 0x0000002406209981 */ /* 0x000f22000c1e1d00 */
[----:B------:R-:W-:-:S02]  /*0f30*/  ULDC.U8 UR4, c[0x0][0x1e4] ;  /* 0x0000790000047ab9 */ /* 0x000fc40000000000 */
[----:B------:R-:W-:Y:S02]  /*0f40*/  UISETP.NE.AND UP0, UPT, UR4, URZ, UPT ;  /* 0x0000003f0400728c */ /* 0x000fe4000bf05270 */
[----:B------:R-:W-:-:S04]  /*0f50*/  UMOV UR41, URZ ;  /* 0x0000003f00297c82 */ /* 0x000fc80008000000 */
[----:B------:R-:W-:Y:S02]  /*0f60*/  PLOP3.LUT P2, PT, PT, PT, UP0, 0x80, 0x0 ;  /* 0x000000000000781c */ /* 0x000fe40003f4f008 */
[----:B------:R-:W-:Y:S01]  /*0f70*/  ISETP.GE.AND P0, PT, R22, 0x20, PT ;  /* 0x000000201600780c */ /* 0x000fe20003f06270 */
[----:B--2---:R0:W1:Y:S01]  /*0f80*/  @P3 R2UR UR41, R8 ;  /* 0x00000000082933c2 */ /* 0x00406200000e0000 */
[----:B------:R-:W-:Y:S01]  /*0f90*/  ISETP.LT.AND P3, PT, RZ, c[0x0][0x1e0], PT ;  /* 0x00007800ff007a0c */ /* 0x000fe20003f61270 */
[----:B---3-5:R-:W-:Y:S02]  /*0fa0*/  HFMA2.MMA R25, R25, 1, 1, R13 ;  /* 0x3c003c0019197835 */ /* 0x028fe4000000000d */
[----:B------:R-:W-:Y:S01]  /*0fb0*/  HFMA2.MMA R27, R27, 1, 1, R15 ;  /* 0x3c003c001b1b7835 */ /* 0x000fe2000000000f */
[----:B------:R-:W-:Y:S02]  /*0fc0*/  HADD2 R24, R24, R12 ;  /* 0x0000000c18187230 */ /* 0x000fe40000000000 */
[----:B------:R-:W-:Y:S01]  /*0fd0*/  HADD2 R26, R26, R14 ;  /* 0x0000000e1a1a7230 */ /* 0x000fe20000000000 */
[----:B----4-:R-:W-:-:S02]  /*0fe0*/  HFMA2.MMA R17, R17, 1, 1, R29 ;  /* 0x3c003c0011117835 */ /* 0x010fc4000000001d */
[----:B------:R-:W-:Y:S02]  /*0ff0*/  HFMA2.MMA R19, R19, 1, 1, R31 ;  /* 0x3c003c0013137835 */ /* 0x000fe4000000001f */
[----:B------:R-:W-:Y:S02]  /*1000*/  @!P1 HFMA2.MMA R25, R25, R33, -RZ ;  /* 0x0000002119199235 */ /* 0x000fe400001000ff */
[----:B------:R-:W-:Y:S01]  /*1010*/  @!P1 HFMA2.MMA R27, R27, R35, -RZ ;  /* 0x000000231b1b9235 */ /* 0x000fe200001000ff */
[----:B------:R-:W-:Y:S02]  /*1020*/  HADD2 R16, R16, R28 ;  /* 0x0000001c10107230 */ /* 0x000fe40000000000 */
[----:B------:R-:W-:Y:S02]  /*1030*/  HADD2 R18, R18, R30 ;  /* 0x0000001e12127230 */ /* 0x000fe40000000000 */
[----:B------:R-:W-:Y:S02]  /*1040*/  @!P1 HMUL2 R24, R24, R32 ;  /* 0x0000002018189232 */ /* 0x000fe40000000000 */
[----:B------:R-:W-:Y:S01]  /*1050*/  @!P1 HMUL2 R26, R26, R34 ;  /* 0x000000221a1a9232 */ /* 0x000fe20000000000 */
[----:B------:R-:W-:Y:S05]  /*1060*/  @!P2 BRA P3, `(.L_x_3115) ;  /* 0x00000f400000a947 */ /* 0x000fea0001800000 */
[----:B01----:R-:W-:Y:S02]  /*1070*/  ULDC UR4, c[0x0][0x1e0] ;  /* 0x0000780000047ab9 */ /* 0x003fe40000000800 */
[----:B------:R-:W-:-:S06]  /*1080*/  UISETP.GT.OR UP0, UPT, UR7, UR4, !UP0 ;  /* 0x000000040700728c */ /* 0x000fcc000c704670 */
[----:B------:R-:W-:-:S13]  /*1090*/  PLOP3.LUT P1, PT, PT, PT, UP0, 0x80, 0x0 ;  /* 0x000000000000781c */ /* 0x000fda0003f2f008 */
[----:B------:R-:W-:Y:S05]  /*10a0*/  @P1 BRA `(.L_x_3116) ;  /* 0x0000154000001947 */ /* 0x000fea0003800000 */
[----:B------:R-:W-:Y:S01]  /*10b0*/  IMAD.MOV.U32 R5, RZ, RZ, c[0x0][0x1e0] ;  /* 0x00007800ff057624 */ /* 0x000fe200078e00ff */
[----:B------:R-:W-:Y:S01]  /*10c0*/  IABS R6, R23 ;  /* 0x0000001700067213 */ /* 0x000fe20000000000 */
[----:B------:R-:W-:Y:S02]  /*10d0*/  IMAD.MOV.U32 R2, RZ, RZ, RZ ;  /* 0x000000ffff027224 */ /* 0x000fe400078e00ff */
[----:B------:R-:W-:-:S04]  /*10e0*/  IMAD.MOV.U32 R3, RZ, RZ, c[0x0][0x1e0] ;  /* 0x00007800ff037624 */ /* 0x000fc800078e00ff */
[----:B------:R-:W-:-:S05]  /*10f0*/  IMAD.HI.U32 R2, R21, R5, R2 ;  /* 0x0000000515027227 */ /* 0x000fca00078e0002 */
        /* <DEDUP_REMOVED lines=8> */
[----:B0-----:R-:W-:Y:S01]  /*1180*/  MOV R2, RZ ;  /* 0x000000ff00027202 */ /* 0x001fe20000000f00 */
        /* <DEDUP_REMOVED lines=24> */
[----:B------:R-:W-:Y:S01]  /*1310*/  IMAD.MOV.U32 R5, RZ, RZ, c[0x4][0xcc] ;  /* 0x01003300ff057624 */ /* 0x000fe200078e00ff */
[----:B------:R-:W-:Y:S01]  /*1320*/  MOV R4, c[0x4][0xc8] ;  /* 0x0100320000047a02 */ /* 0x000fe20000000f00 */
[----:B------:R-:W-:Y:S01]  /*1330*/  IMAD.MOV.U32 R6, RZ, RZ, c[0x4][0xd0] ;  /* 0x01003400ff067624 */ /* 0x000fe200078e00ff */
[----:B------:R0:W1:Y:S01]  /*1340*/  LDC.64 R2, c[0x4][R0] ;  /* 0x0100000000027b82 */ /* 0x0000620000000a00 */
[----:B------:R-:W-:Y:S01]  /*1350*/  IMAD.MOV.U32 R7, RZ, RZ, c[0x4][0xd4] ;  /* 0x01003500ff077624 */ /* 0x000fe200078e00ff */
[----:B------:R-:W-:Y:S01]  /*1360*/  MOV R11, c[0x4][0x64] ;  /* 0x01001900000b7a02 */ /* 0x000fe20000000f00 */
[----:B------:R-:W-:Y:S02]  /*1370*/  IMAD.MOV.U32 R8, RZ, RZ, 0x53f ;  /* 0x0000053fff087424 */ /* 0x000fe400078e00ff */
[----:B------:R-:W-:-:S02]  /*1380*/  IMAD.MOV.U32 R10, RZ, RZ, c[0x4][0x60] ;  /* 0x01001800ff0a7624 */ /* 0x000fc400078e00ff */
[----:B------:R-:W-:Y:S02]  /*1390*/  IMAD.MOV.U32 R12, RZ, RZ, 0x1 ;  /* 0x00000001ff0c7424 */ /* 0x000fe400078e00ff */
        /* <DEDUP_REMOVED lines=9> */
.L_x_3117:
[----:B------:R-:W-:Y:S01]  /*1430*/  IMAD R0, R28, R29, R30 ;  /* 0x0000001d1c007224 */ /* 0x000fe200078e021e */
[----:B------:R-:W-:Y:S01]  /*1440*/  ISETP.NE.AND P6, PT, R31, RZ, PT ;  /* 0x000000ff1f00720c */ /* 0x000fe20003fc5270 */
[----:B------:R-:W-:Y:S01]  /*1450*/  IMAD.MOV.U32 R4, RZ, RZ, c[0x0][0x1e0] ;  /* 0x00007800ff047624 */ /* 0x000fe200078e00ff */
[----:B------:R-:W-:Y:S02]  /*1460*/  WARPSYNC 0xffffffff ;  /* 0xffffffff00007948 */ /* 0x000fe40003800000 */
[----:B------:R-:W-:-:S05]  /*1470*/  LEA R32, R0, 0x240, 0x1 ;  /* 0x0000024000207811 */ /* 0x000fca00078e08ff */
[----:B------:R-:W-:-:S04]  /*1480*/  IMAD R34, R4, 0x2, R32 ;  /* 0x0000000204227824 */ /* 0x000fc800078e0220 */
[----:B------:R0:W-:Y:S04]  /*1490*/  @P6 STS.128 [R32], R16 ;  /* 0x0000001020006388 */ /* 0x0001e80000000c00 */
[----:B------:R0:W-:Y:S04]  /*14a0*/  @P6 STS.128 [R34], R24 ;  /* 0x0000001822006388 */ /* 0x0001e80000000c00 */
[----:B------:R-:W-:Y:S06]  /*14b0*/  BAR.SYNC.DEFER_BLOCKING 0x0 ;  /* 0x0000000000007b1d */ /* 0x000fec0000010000 */
[----:B------:R-:W-:Y:S05]  /*14c0*/  @!P6 BRA.U `(.L_x_3118) ;  /* 0x00000a910000e947 */ /* 0x000fea0003800000 */
[----:B------:R-:W-:Y:S01]  /*14d0*/  SHF.R.S32.HI R0, RZ, 0x1f, R4 ;  /* 0x0000001fff007819 */ /* 0x000fe20000011404 */
[----:B------:R-:W-:Y:S01]  /*14e0*/  BSSY B0, `(.L_x_3118) ;  /* 0x00000a7000007945 */ /* 0x000fe20003800000 */
[----:B------:R-:W-:-:S02]  /*14f0*/  LEA.HI R2, R30, R30, RZ, 0x1 ;  /* 0x0000001e1e027211 */ /* 0x000fc400078f08ff */
[----:B------:R-:W-:Y:S02]  /*1500*/  LEA.HI R0, R0, c[0x0][0x1e0], RZ, 0x2 ;  /* 0x0000780000007a11 */ /* 0x000fe400078f10ff */
[----:B------:R-:W-:Y:S02]  /*1510*/  SHF.R.S32.HI R3, RZ, 0x1, R2 ;  /* 0x00000001ff037819 */ /* 0x000fe40000011402 */
[----:B------:R-:W-:-:S05]  /*1520*/  SHF.R.S32.HI R0, RZ, 0x2, R0 ;  /* 0x00000002ff007819 */ /* 0x000fca0000011400 */
[----:B------:R-:W-:Y:S01]  /*1530*/  IMAD R3, R29, R0, R3 ;  /* 0x000000001d037224 */ /* 0x000fe200078e0203 */
[----:B------:R-:W-:Y:S05]  /*1540*/  @!P6 BRA `(.L_x_3119) ;  /* 0x00000a000000e947 */ /* 0x000fea0003800000 */
[C---:B------:R-:W-:Y:S01]  /*1550*/  LEA R35, R3.reuse, 0x240, 0x1 ;  /* 0x0000024003237811 */ /* 0x040fe200078e08ff */
[----:B------:R-:W-:Y:S01]  /*1560*/  IMAD.SHL.U32 R2, R3, 0x2, RZ ;  /* 0x0000000203027824 */ /* 0x000fe200078e00ff */
[----:B------:R-:W-:Y:S01]  /*1570*/  SHF.R.S32.HI R0, RZ, 0x1f, R3 ;  /* 0x0000001fff007819 */ /* 0x000fe20000011403 */
[----:B------:R-:W-:Y:S01]  /*1580*/  BSSY B1, `(.L_x_3120) ;  /* 0x000007d000017945 */ /* 0x000fe20003800000 */
[----:B------:R-:W-:Y:S01]  /*1590*/  LEA R37, R28, R35, 0x1 ;  /* 0x000000231c257211 */ /* 0x000fe200078e08ff */
[----:B------:R-:W-:Y:S01]  /*15a0*/  IMAD R39, R4, 0x2, R35 ;  /* 0x0000000204277824 */ /* 0x000fe200078e0223 */
[----:B------:R-:W1:Y:S01]  /*15b0*/  LDS.64 R8, [R2+0x240] ;  /* 0x0002400002087984 */ /* 0x000e620000000a00 */
[----:B------:R-:W-:Y:S02]  /*15c0*/  LEA.HI R0, R0, R3, RZ, 0x2 ;  /* 0x0000000300007211 */ /* 0x000fe400078f10ff */
[----:B------:R-:W-:Y:S01]  /*15d0*/  IMAD R41, R4, 0x2, R37 ;  /* 0x0000000204297824 */ /* 0x000fe200078e0225 */
[----:B0-----:R-:W0:Y:S02]  /*15e0*/  LDS.64 R18, [R37] ;  /* 0x0000000025127984 */ /* 0x001e240000000a00 */
[----:B------:R-:W-:-:S02]  /*15f0*/  IMAD.SHL.U32 R0, R0, 0x2, RZ ;  /* 0x0000000200007824 */ /* 0x000fc400078e00ff */
[----:B------:R-:W2:Y:S03]  /*1600*/  LDS.64 R10, [R39] ;  /* 0x00000000270a7984 */ /* 0x000ea60000000a00 */
[----:B------:R-:W-:Y:S01]  /*1610*/  LOP3.LUT R7, R0, 0xfffffff8, RZ, 0xc0, !PT ;  /* 0xfffffff800077812 */ /* 0x000fe200078ec0ff */
[----:B------:R-:W3:Y:S03]  /*1620*/  LDS.64 R12, [R41] ;  /* 0x00000000290c7984 */ /* 0x000ee60000000a00 */
[----:B------:R-:W-:Y:S02]  /*1630*/  ISETP.GE.AND P0, PT, R7, c[0x0][0x1e0], PT ;  /* 0x0000780007007a0c */ /* 0x000fe40003f06270 */
[--C-:B-1----:R-:W-:Y:S02]  /*1640*/  SHF.R.U64 R6, R8, 0x10, R9.reuse ;  /* 0x0000001008067819 */ /* 0x102fe40000001209 */
[----:B------:R-:W-:-:S02]  /*1650*/  SHF.R.U32.HI R4, RZ, 0x10, R9 ;  /* 0x00000010ff047819 */ /* 0x000fc40000011609 */
[----:B0-----:R-:W-:Y:S02]  /*1660*/  PRMT R16, R8, 0x5410, R18 ;  /* 0x0000541008107816 */ /* 0x001fe40000000012 */
[--C-:B------:R-:W-:Y:S02]  /*1670*/  SHF.R.U64 R17, R18, 0x10, R19.reuse ;  /* 0x0000001012117819 */ /* 0x100fe40000001213 */
[--C-:B------:R-:W-:Y:S02]  /*1680*/  PRMT R18, R9, 0x5410, R19.reuse ;  /* 0x0000541009127816 */ /* 0x100fe40000000013 */
[----:B------:R-:W-:Y:S02]  /*1690*/  SHF.R.U32.HI R19, RZ, 0x10, R19 ;  /* 0x00000010ff137819 */ /* 0x000fe40000011613 */
[--C-:B--2---:R-:W-:Y:S02]  /*16a0*/  SHF.R.U64 R2, R10, 0x10, R11.reuse ;  /* 0x000000100a027819 */ /* 0x104fe4000000120b */
[----:B------:R-:W-:-:S02]  /*16b0*/  SHF.R.U32.HI R0, RZ, 0x10, R11 ;  /* 0x00000010ff007819 */ /* 0x000fc4000001160b */
[--C-:B---3--:R-:W-:Y:S02]  /*16c0*/  SHF.R.U64 R25, R12, 0x10, R13.reuse ;  /* 0x000000100c197819 */ /* 0x108fe4000000120d */
[----:B------:R-:W-:Y:S02]  /*16d0*/  SHF.R.U32.HI R27, RZ, 0x10, R13 ;  /* 0x00000010ff1b7819 */ /* 0x000fe4000001160d */
[----:B------:R-:W-:Y:S02]  /*16e0*/  PRMT R17, R6, 0x5410, R17 ;  /* 0x0000541006117816 */ /* 0x000fe40000000011 */
[----:B------:R-:W-:Y:S02]  /*16f0*/  PRMT R19, R4, 0x5410, R19 ;  /* 0x0000541004137816 */ /* 0x000fe40000000013 */
[----:B------:R-:W-:Y:S02]  /*1700*/  PRMT R24, R10, 0x5410, R12 ;  /* 0x000054100a187816 */ /* 0x000fe4000000000c */
[----:B------:R-:W-:-:S02]  /*1710*/  PRMT R26, R11, 0x5410, R13 ;  /* 0x000054100b1a7816 */ /* 0x000fc4000000000d */
[----:B------:R-:W-:Y:S02]  /*1720*/  PRMT R25, R2, 0x5410, R25 ;  /* 0x0000541002197816 */ /* 0x000fe40000000019 */
[----:B------:R-:W-:Y:S01]  /*1730*/  PRMT R27, R0, 0x5410, R27 ;  /* 0x00005410001b7816 */ /* 0x000fe2000000001b */
[----:B------:R-:W-:Y:S05]  /*1740*/  @P0 BRA `(.L_x_3121) ;  /* 0x0000060000000947 */ /* 0x000fea0003800000 */
[----:B------:R-:W0:Y:S01]  /*1750*/  I2F R2, c[0x0][0x1e0] ;  /* 0x0000780000027b06 */ /* 0x000e220000201400 */
[C---:B------:R-:W-:Y:S01]  /*1760*/  IADD3 R4, R7.reuse, 0x2, RZ ;  /* 0x0000000207047810 */ /* 0x040fe20007ffe0ff */
[----:B------:R-:W-:Y:S01]  /*1770*/  ULDC UR4, c[0x0][0x1ec] ;  /* 0x00007b0000047ab9 */ /* 0x000fe20000000800 */
[C---:B------:R-:W-:Y:S01]  /*1780*/  IADD3 R5, R7.reuse, 0x4, RZ ;  /* 0x0000000407057810 */ /* 0x040fe20007ffe0ff */
[----:B------:R-:W-:Y:S01]  /*1790*/  UIADD3 UR4, -UR41, UR4, URZ ;  /* 0x0000000429047290 */ /* 0x000fe2000fffe13f */
[----:B------:R-:W-:Y:S01]  /*17a0*/  IADD3 R6, R7, 0x6, RZ ;  /* 0x0000000607067810 */ /* 0x000fe20007ffe0ff */
[--C-:B------:R-:W-:Y:S02]  /*17b0*/  HADD2.F32 R15, -RZ, R18.reuse.H1_H1 ;  /* 0x30000012ff0f7230 */ /* 0x100fe40000004100 */
[----:B------:R-:W-:Y:S01]  /*17c0*/  I2F R0, R7 ;  /* 0x0000000700007306 */ /* 0x000fe20000201400 */
[----:B------:R-:W-:-:S02]  /*17d0*/  HADD2.F32 R13, -RZ, R18.H0_H0 ;  /* 0x20000012ff0d7230 */ /* 0x000fc40000004100 */
[----:B------:R-:W-:Y:S02]  /*17e0*/  HADD2.F32 R31, -RZ, R19.H1_H1 ;  /* 0x30000013ff1f7230 */ /* 0x000fe40000004100 */
[----:B------:R-:W-:Y:S02]  /*17f0*/  HADD2.F32 R33, -RZ, R27.H1_H1 ;  /* 0x3000001bff217230 */ /* 0x000fe40000004100 */
[----:B------:R-:W-:Y:S01]  /*1800*/  HADD2.F32 R29, -RZ, R19.H0_H0 ;  /* 0x20000013ff1d7230 */ /* 0x000fe20000004100 */
[----:B0-----:R-:W0:Y:S01]  /*1810*/  MUFU.RCP R9, R2 ;  /* 0x0000000200097308 */ /* 0x001e220000001000 */
[----:B------:R-:W-:Y:S02]  /*1820*/  HADD2.F32 R19, -RZ, R26.H0_H0 ;  /* 0x2000001aff137230 */ /* 0x000fe40000004100 */
        /* <DEDUP_REMOVED lines=9> */
[----:B------:R-:W-:Y:S03]  /*18c0*/  I2F R0, UR4 ;  /* 0x0000000400007d06 */ /* 0x000fe60008201400 */
[----:B------:R-:W-:Y:S02]  /*18d0*/  FMUL.FTZ R7, R5, 13.28771209716796875 ;  /* 0x41549a7805077820 */ /* 0x000fe40000410000 */
[----:B0-----:R-:W-:-:S03]  /*18e0*/  FMUL.FTZ R2, R6, R9 ;  /* 0x0000000906027220 */ /* 0x001fc60000410000 */
[----:B------:R-:W0:Y:S01]  /*18f0*/  MUFU.EX2 R3, -R3 ;  /* 0x8000000300037308 */ /* 0x000e220000000800 */
[----:B------:R-:W-:-:S07]  /*1900*/  FMUL.FTZ R9, R2, 13.28771209716796875 ;  /* 0x41549a7802097820 */ /* 0x000fce0000410000 */
[----:B------:R1:W2:Y:S08]  /*1910*/  MUFU.EX2 R11, -R4 ;  /* 0x80000004000b7308 */ /* 0x0002b00000000800 */
[----:B------:R-:W3:Y:S01]  /*1920*/  MUFU.EX2 R7, -R7 ;  /* 0x8000000700077308 */ /* 0x000ee20000000800 */
[----:B0-----:R-:W-:Y:S01]  /*1930*/  FMUL.FTZ R2, R0, R3 ;  /* 0x0000000300027220 */ /* 0x001fe20000410000 */
[----:B-1----:R-:W-:-:S02]  /*1940*/  HADD2.F32 R4, -RZ, R16.H1_H1 ;  /* 0x30000010ff047230 */ /* 0x002fc40000004100 */
[----:B------:R-:W-:Y:S01]  /*1950*/  HADD2.F32 R16, -RZ, R16.H0_H0 ;  /* 0x20000010ff107230 */ /* 0x000fe20000004100 */
[----:B------:R-:W-:-:S03]  /*1960*/  FMUL.RZ R12, R2, 0.15915493667125701904 ;  /* 0x3e22f983020c7820 */ /* 0x000fc6000040c000 */
[----:B------:R0:W1:Y:S01]  /*1970*/  MUFU.EX2 R21, -R9 ;  /* 0x8000000900157308 */ /* 0x0000620000000800 */
[----:B--2---:R-:W-:-:S04]  /*1980*/  FMUL.FTZ R5, R0, R11 ;  /* 0x0000000b00057220 */ /* 0x004fc80000410000 */
[----:B------:R-:W-:Y:S02]  /*1990*/  FMUL.RZ R11, R5, 0.15915493667125701904 ;  /* 0x3e22f983050b7820 */ /* 0x000fe4000040c000 */
[C---:B---3--:R-:W-:Y:S01]  /*19a0*/  FMUL.FTZ R5, R0.reuse, R7 ;  /* 0x0000000700057220 */ /* 0x048fe20000410000 */
[----:B------:R-:W2:Y:S01]  /*19b0*/  MUFU.SIN R3, R12 ;  /* 0x0000000c00037308 */ /* 0x000ea20000000400 */
[--C-:B0-----:R-:W-:Y:S02]  /*19c0*/  HADD2.F32 R9, -RZ, R17.reuse.H1_H1 ;  /* 0x30000011ff097230 */ /* 0x101fe40000004100 */
[----:B------:R-:W-:Y:S01]  /*19d0*/  FMUL.RZ R7, R5, 0.15915493667125701904 ;  /* 0x3e22f98305077820 */ /* 0x000fe2000040c000 */
[----:B------:R-:W-:Y:S01]  /*19e0*/  HADD2.F32 R17, -RZ, R17.H0_H0 ;  /* 0x20000011ff117230 */ /* 0x000fe20000004100 */
[----:B-1----:R-:W-:-:S03]  /*19f0*/  FMUL.FTZ R5, R0, R21 ;  /* 0x0000001500057220 */ /* 0x002fc60000410000 */
[----:B------:R-:W0:Y:S01]  /*1a00*/  MUFU.COS R2, R12 ;  /* 0x0000000c00027308 */ /* 0x000e220000000000 */
[--C-:B------:R-:W-:Y:S01]  /*1a10*/  HADD2.F32 R0, -RZ, R24.reuse.H1_H1 ;  /* 0x30000018ff007230 */ /* 0x100fe20000004100 */
[----:B------:R-:W-:Y:S01]  /*1a20*/  FMUL.RZ R18, R5, 0.15915493667125701904 ;  /* 0x3e22f98305127820 */ /* 0x000fe2000040c000 */
[----:B------:R-:W-:Y:S02]  /*1a30*/  HADD2.F32 R24, -RZ, R24.H0_H0 ;  /* 0x20000018ff187230 */ /* 0x000fe40000004100 */
[----:B------:R-:W-:-:S03]  /*1a40*/  HADD2.F32 R21, -RZ, R26.H1_H1 ;  /* 0x3000001aff157230 */ /* 0x000fc60000004100 */
[----:B------:R-:W1:Y:S01]  /*1a50*/  MUFU.SIN R8, R11 ;  /* 0x0000000b00087308 */ /* 0x000e620000000400 */
[----:B--2---:R-:W-:-:S07]  /*1a60*/  FMUL.FTZ R5, R3, R4 ;  /* 0x0000000403057220 */ /* 0x004fce0000410000 */
[----:B------:R2:W3:Y:S01]  /*1a70*/  MUFU.COS R6, R11 ;  /* 0x0000000b00067308 */ /* 0x0004e20000000000 */
[C---:B0-----:R-:W-:Y:S02]  /*1a80*/  FMUL.FTZ R4, R2.reuse, R4 ;  /* 0x0000000402047220 */ /* 0x041fe40000410000 */
[-C--:B------:R-:W-:Y:S02]  /*1a90*/  FFMA.FTZ R5, R2, R16.reuse, -R5 ;  /* 0x0000001002057223 */ /* 0x080fe40000010805 */
[----:B------:R-:W-:-:S03]  /*1aa0*/  FFMA.FTZ R16, R3, R16, R4 ;  /* 0x0000001003107223 */ /* 0x000fc60000010004 */
[----:B------:R-:W0:Y:S01]  /*1ab0*/  MUFU.SIN R12, R7 ;  /* 0x00000007000c7308 */ /* 0x000e220000000400 */
[--C-:B--2---:R-:W-:Y:S01]  /*1ac0*/  HADD2.F32 R11, -RZ, R25.reuse.H1_H1 ;  /* 0x30000019ff0b7230 */ /* 0x104fe20000004100 */
[----:B------:R-:W-:Y:S01]  /*1ad0*/  F2FP.PACK_AB R16, R16, R5 ;  /* 0x000000051010723e */ /* 0x000fe200000000ff */
[----:B------:R-:W-:-:S05]  /*1ae0*/  HADD2.F32 R25, -RZ, R25.H0_H0 ;  /* 0x20000019ff197230 */ /* 0x000fca0000004100 */
[----:B------:R2:W4:Y:S08]  /*1af0*/  MUFU.COS R10, R7 ;  /* 0x00000007000a7308 */ /* 0x0005300000000000 */
[----:B------:R-:W5:Y:S01]  /*1b00*/  MUFU.SIN R20, R18 ;  /* 0x0000001200147308 */ /* 0x000f620000000400 */
[-C--:B--2---:R-:W-:Y:S02]  /*1b10*/  FMUL.FTZ R7, R3, R0.reuse ;  /* 0x0000000003077220 */ /* 0x084fe40000410000 */
[----:B------:R-:W-:-:S02]  /*1b20*/  FMUL.FTZ R0, R2, R0 ;  /* 0x0000000002007220 */ /* 0x000fc40000410000 */
[-C--:B------:R-:W-:Y:S02]  /*1b30*/  FFMA.FTZ R7, R2, R24.reuse, -R7 ;  /* 0x0000001802077223 */ /* 0x080fe40000010807 */
[----:B------:R-:W-:Y:S01]  /*1b40*/  FFMA.FTZ R24, R3, R24, R0 ;  /* 0x0000001803187223 */ /* 0x000fe20000010000 */
[----:B------:R-:W2:Y:S01]  /*1b50*/  MUFU.COS R14, R18 ;  /* 0x00000012000e7308 */ /* 0x000ea20000000000 */
[C---:B-1----:R-:W-:Y:S02]  /*1b60*/  FMUL.FTZ R0, R8.reuse, R9 ;  /* 0x0000000908007220 */ /* 0x042fe40000410000 */
[----:B------:R-:W-:Y:S01]  /*1b70*/  FMUL.FTZ R2, R8, R11 ;  /* 0x0000000b08027220 */ /* 0x000fe20000410000 */
[----:B------:R-:W-:Y:S01]  /*1b80*/  F2FP.PACK_AB R24, R24, R7 ;  /* 0x000000071818723e */ /* 0x000fe200000000ff */
[C---:B---3--:R-:W-:Y:S02]  /*1b90*/  FMUL.FTZ R9, R6.reuse, R9 ;  /* 0x0000000906097220 */ /* 0x048fe40000410000 */
[----:B------:R-:W-:-:S02]  /*1ba0*/  FMUL.FTZ R11, R6, R11 ;  /* 0x0000000b060b7220 */ /* 0x000fc40000410000 */
[C---:B------:R-:W-:Y:S02]  /*1bb0*/  FFMA.FTZ R0, R6.reuse, R17, -R0 ;  /* 0x0000001106007223 */ /* 0x040fe40000010800 */
[----:B------:R-:W-:Y:S02]  /*1bc0*/  FFMA.FTZ R2, R6, R25, -R2 ;  /* 0x0000001906027223 */ /* 0x000fe40000010802 */
[C---:B------:R-:W-:Y:S02]  /*1bd0*/  FFMA.FTZ R17, R8.reuse, R17, R9 ;  /* 0x0000001108117223 */ /* 0x040fe40000010009 */
[----:B------:R-:W-:Y:S02]  /*1be0*/  FFMA.FTZ R25, R8, R25, R11 ;  /* 0x0000001908197223 */ /* 0x000fe4000001000b */
[C---:B0-----:R-:W-:Y:S01]  /*1bf0*/  FMUL.FTZ R4, R12.reuse, R21 ;  /* 0x000000150c047220 */ /* 0x041fe20000410000 */
[----:B------:R-:W-:Y:S01]  /*1c00*/  F2FP.PACK_AB R17, R17, R0 ;  /* 0x000000001111723e */ /* 0x000fe200000000ff */
[----:B------:R-:W-:Y:S01]  /*1c10*/  FMUL.FTZ R3, R12, R15 ;  /* 0x0000000f0c037220 */ /* 0x000fe20000410000 */
[----:B------:R-:W-:Y:S01]  /*1c20*/  F2FP.PACK_AB R25, R25, R2 ;  /* 0x000000021919723e */ /* 0x000fe200000000ff */
[----:B----4-:R-:W-:-:S02]  /*1c30*/  FMUL.FTZ R21, R10, R21 ;  /* 0x000000150a157220 */ /* 0x010fc40000410000 */
[C---:B-----5:R-:W-:Y:S02]  /*1c40*/  FMUL.FTZ R6, R20.reuse, R31 ;  /* 0x0000001f14067220 */ /* 0x060fe40000410000 */
[----:B------:R-:W-:Y:S02]  /*1c50*/  FMUL.FTZ R8, R20, R33 ;  /* 0x0000002114087220 */ /* 0x000fe40000410000 */
[----:B------:R-:W-:Y:S02]  /*1c60*/  FMUL.FTZ R15, R10, R15 ;  /* 0x0000000f0a0f7220 */ /* 0x000fe40000410000 */
[C---:B--2---:R-:W-:Y:S02]  /*1c70*/  FMUL.FTZ R31, R14.reuse, R31 ;  /* 0x0000001f0e1f7220 */ /* 0x044fe40000410000 */
[----:B------:R-:W-:Y:S02]  /*1c80*/  FMUL.FTZ R33, R14, R33 ;  /* 0x000000210e217220 */ /* 0x000fe40000410000 */
[----:B------:R-:W-:-:S02]  /*1c90*/  FFMA.FTZ R4, R10, R19, -R4 ;  /* 0x000000130a047223 */ /* 0x000fc40000010804 */
[----:B------:R-:W-:Y:S02]  /*1ca0*/  FFMA.FTZ R21, R12, R19, R21 ;  /* 0x000000130c157223 */ /* 0x000fe40000010015 */
[----:B------:R-:W-:Y:S02]  /*1cb0*/  FFMA.FTZ R8, R14, R27, -R8 ;  /* 0x0000001b0e087223 */ /* 0x000fe40000010808 */
[-C--:B------:R-:W-:Y:S01]  /*1cc0*/  FFMA.FTZ R3, R10, R13.reuse, -R3 ;  /* 0x0000000d0a037223 */ /* 0x080fe20000010803 */
[----:B------:R-:W-:Y:S01]  /*1cd0*/  F2FP.PACK_AB R26, R21, R4 ;  /* 0x00000004151a723e */ /* 0x000fe200000000ff */
[----:B------:R-:W-:Y:S02]  /*1ce0*/  FFMA.FTZ R18, R12, R13, R15 ;  /* 0x0000000d0c127223 */ /* 0x000fe4000001000f */
[-C--:B------:R-:W-:Y:S02]  /*1cf0*/  FFMA.FTZ R6, R14, R29.reuse, -R6 ;  /* 0x0000001d0e067223 */ /* 0x080fe40000010806 */
[----:B------:R-:W-:Y:S01]  /*1d00*/  FFMA.FTZ R19, R20, R29, R31 ;  /* 0x0000001d14137223 */ /* 0x000fe2000001001f */
[----:B------:R-:W-:Y:S01]  /*1d10*/  F2FP.PACK_AB R18, R18, R3 ;  /* 0x000000031212723e */ /* 0x000fe200000000ff */
[----:B------:R-:W-:-:S03]  /*1d20*/  FFMA.FTZ R27, R20, R27, R33 ;  /* 0x0000001b141b7223 */ /* 0x000fc60000010021 */
[----:B------:R-:W-:Y:S02]  /*1d30*/  F2FP.PACK_AB R19, R19, R6 ;  /* 0x000000061313723e */ /* 0x000fe400000000ff */
[----:B------:R-:W-:Y:S02]  /*1d40*/  F2FP.PACK_AB R27, R27, R8 ;  /* 0x000000081b1b723e */ /* 0x000fe400000000ff */
.L_x_3121:
[----:B------:R-:W-:Y:S05]  /*1d50*/  BSYNC B1 ;  /* 0x0000000000017941 */ /* 0x000fea0003800000 */
.L_x_3120:
[----:B------:R-:W-:Y:S02]  /*1d60*/  LOP3.LUT R2, R25, 0xffff, RZ, 0xc0, !PT ;  /* 0x0000ffff19027812 */ /* 0x000fe400078ec0ff */
[----:B------:R-:W-:Y:S02]  /*1d70*/  LOP3.LUT R4, R17, 0xffff, RZ, 0xc0, !PT ;  /* 0x0000ffff11047812 */ /* 0x000fe400078ec0ff */
[----:B------:R-:W-:Y:S01]  /*1d80*/  PRMT R0, R27, 0x7732, RZ ;  /* 0x000077321b007816 */ /* 0x000fe200000000ff */
[----:B------:R-:W-:Y:S01]  /*1d90*/  IMAD.WIDE.U32 R2, R2, 0x10000, RZ ;  /* 0x0001000002027825 */ /* 0x000fe200078e00ff */
[----:B------:R-:W-:Y:S02]  /*1da0*/  PRMT R9, R26, 0x7732, RZ ;  /* 0x000077321a097816 */ /* 0x000fe400000000ff */
[----:B------:R-:W-:Y:S01]  /*1db0*/  PRMT R11, R18, 0x5410, R19 ;  /* 0x00005410120b7816 */ /* 0x000fe20000000013 */
[----:B------:R-:W-:Y:S01]  /*1dc0*/  IMAD.WIDE.U32 R4, R4, 0x10000, RZ ;  /* 0x0001000004047825 */ /* 0x000fe200078e00ff */
[----:B------:R-:W-:-:S02]  /*1dd0*/  LOP3.LUT R6, R2, 0xffff, R24, 0xf8, !PT ;  /* 0x0000ffff02067812 */ /* 0x000fc400078ef818 */
[----:B------:R-:W-:Y:S02]  /*1de0*/  PRMT R7, R26, 0x5410, R27 ;  /* 0x000054101a077816 */ /* 0x000fe4000000001b */
[----:B------:R-:W-:Y:S02]  /*1df0*/  PRMT R21, R9, 0x5410, R0 ;  /* 0x0000541009157816 */ /* 0x000fe40000000000 */
[----:B------:R-:W-:Y:S02]  /*1e00*/  PRMT R2, R25, 0x7732, RZ ;  /* 0x0000773219027816 */ /* 0x000fe400000000ff */
[----:B------:R-:W-:Y:S02]  /*1e10*/  LOP3.LUT R9, R11, R5, RZ, 0xfc, !PT ;  /* 0x000000050b097212 */ /* 0x000fe400078efcff */
[----:B------:R-:W-:Y:S02]  /*1e20*/  LOP3.LUT R8, R4, 0xffff, R16, 0xf8, !PT ;  /* 0x0000ffff04087812 */ /* 0x000fe400078ef810 */
[----:B------:R-:W-:-:S02]  /*1e30*/  PRMT R0, R19, 0x7732, RZ ;  /* 0x0000773213007816 */ /* 0x000fc400000000ff */
[----:B------:R-:W-:Y:S02]  /*1e40*/  PRMT R4, R17, 0x7732, RZ ;  /* 0x0000773211047816 */ /* 0x000fe400000000ff */
[----:B------:R-:W-:Y:S02]  /*1e50*/  PRMT R11, R18, 0x7732, RZ ;  /* 0x00007732120b7816 */ /* 0x000fe400000000ff */
[----:B------:R-:W-:Y:S01]  /*1e60*/  PRMT R10, R16, 0x7732, RZ ;  /* 0x00007732100a7816 */ /* 0x000fe200000000ff */
[----:B------:R-:W-:Y:S01]  /*1e70*/  IMAD.WIDE.U32 R4, R4, 0x10000, RZ ;  /* 0x0001000004047825 */ /* 0x000fe200078e00ff */
[----:B------:R-:W-:Y:S02]  /*1e80*/  LOP3.LUT R7, R7, R3, RZ, 0xfc, !PT ;  /* 0x0000000307077212 */ /* 0x000fe400078efcff */
[----:B------:R-:W-:Y:S01]  /*1e90*/  PRMT R13, R24, 0x7732, RZ ;  /* 0x00007732180d7816 */ /* 0x000fe200000000ff */
[----:B------:R-:W-:Y:S01]  /*1ea0*/  IMAD.WIDE.U32 R2, R2, 0x10000, RZ ;  /* 0x0001000002027825 */ /* 0x000fe200078e00ff */
[----:B------:R-:W-:Y:S01]  /*1eb0*/  PRMT R15, R11, 0x5410, R0 ;  /* 0x000054100b0f7816 */ /* 0x000fe20000000000 */
[----:B------:R0:W-:Y:S02]  /*1ec0*/  STS.64 [R39], R6 ;  /* 0x0000000627007388 */ /* 0x0001e40000000a00 */
[----:B------:R-:W-:Y:S01]  /*1ed0*/  IMAD.MOV.U32 R11, RZ, RZ, R10 ;  /* 0x000000ffff0b7224 */ /* 0x000fe200078e000a */
[----:B------:R-:W-:-:S02]  /*1ee0*/  LOP3.LUT R3, R21, R3, RZ, 0xfc, !PT ;  /* 0x0000000315037212 */ /* 0x000fc400078efcff */
[----:B------:R-:W-:Y:S02]  /*1ef0*/  LOP3.LUT R2, R2, R13, RZ, 0xfc, !PT ;  /* 0x0000000d02027212 */ /* 0x000fe400078efcff */
[----:B------:R-:W-:Y:S02]  /*1f00*/  LOP3.LUT R5, R15, R5, RZ, 0xfc, !PT ;  /* 0x000000050f057212 */ /* 0x000fe400078efcff */
[----:B------:R-:W-:Y:S01]  /*1f10*/  LOP3.LUT R4, R4, R11, RZ, 0xfc, !PT ;  /* 0x0000000b04047212 */ /* 0x000fe200078efcff */
[----:B------:R0:W-:Y:S04]  /*1f20*/  STS.64 [R41], R2 ;  /* 0x0000000229007388 */ /* 0x0001e80000000a00 */
[----:B------:R0:W-:Y:S04]  /*1f30*/  STS.64 [R35], R8 ;  /* 0x0000000823007388 */ /* 0x0001e80000000a00 */
[----:B------:R0:W-:Y:S02]  /*1f40*/  STS.64 [R37], R4 ;  /* 0x0000000425007388 */ /* 0x0001e40000000a00 */
.L_x_3119:
[----:B------:R-:W-:Y:S05]  /*1f50*/  BSYNC B0 ;  /* 0x0000000000007941 */ /* 0x000fea0003800000 */
.L_x_3118:
[----:B------:R-:W-:Y:S06]  /*1f60*/  BAR.SYNC.DEFER_BLOCKING 0x0 ;  /* 0x0000000000007b1d */ /* 0x000fec0000010000 */
[----:B0-----:R0:W1:Y:S04]  /*1f70*/  @P6 LDS.128 R16, [R32] ;  /* 0x0000000020106984 */ /* 0x0010680000000c00 */
[----:B------:R0:W2:Y:S04]  /*1f80*/  @P6 LDS.128 R24, [R34] ;  /* 0x0000000022186984 */ /* 0x0000a80000000c00 */
[----:B------:R-:W-:Y:S06]  /*1f90*/  BAR.SYNC.DEFER_BLOCKING 0x0 ;  /* 0x0000000000007b1d */ /* 0x000fec0000010000 */
[----:B------:R-:W-:Y:S05]  /*1fa0*/  BRA `(.L_x_3116) ;  /* 0x0000064000007947 */ /* 0x000fea0003800000 */
.L_x_3115:
[----:B01----:R-:W-:Y:S01]  /*1fb0*/  ISETP.GE.AND P0, PT, R23, c[0x0][0x1e0], PT ;  /* 0x0000780017007a0c */ /* 0x003fe20003f06270 */
[----:B------:R-:W-:-:S12]  /*1fc0*/  BSSY B0, `(.L_x_3116) ;  /* 0x0000062000007945 */ /* 0x000fd80003800000 */
[----:B------:R-:W-:Y:S05]  /*1fd0*/  @P0 BRA `(.L_x_3122) ;  /* 0x0000060000000947 */ /* 0x000fea0003800000 */
[----:B------:R-:W0:Y:S01]  /*1fe0*/  I2F R3, c[0x0][0x1e0] ;  /* 0x0000780000037b06 */ /* 0x000e220000201400 */
[C---:B------:R-:W-:Y:S01]  /*1ff0*/  IADD3 R2, R23.reuse, 0x2, RZ ;  /* 0x0000000217027810 */ /* 0x040fe20007ffe0ff */
[----:B------:R-:W-:Y:S01]  /*2000*/  ULDC UR4, c[0x0][0x1ec] ;  /* 0x00007b0000047ab9 */ /* 0x000fe20000000800 */
[C---:B------:R-:W-:Y:S01]  /*2010*/  IADD3 R4, R23.reuse, 0x4, RZ ;  /* 0x0000000417047810 */ /* 0x040fe20007ffe0ff */
[----:B------:R-:W-:Y:S01]  /*2020*/  UIADD3 UR4, -UR41, UR4, URZ ;  /* 0x0000000429047290 */ /* 0x000fe2000fffe13f */
[----:B------:R-:W-:Y:S01]  /*2030*/  IADD3 R6, R23, 0x6, RZ ;  /* 0x0000000617067810 */ /* 0x000fe20007ffe0ff */
[----:B------:R-:W-:Y:S02]  /*2040*/  HADD2.F32 R13, -RZ, R17.H1_H1 ;  /* 0x30000011ff0d7230 */ /* 0x000fe40000004100 */
[----:B------:R-:W-:Y:S01]  /*2050*/  I2F R0, R23 ;  /* 0x0000001700007306 */ /* 0x000fe20000201400 */
[----:B------:R-:W-:Y:S02]  /*2060*/  HADD2.F32 R15, -RZ, R25.H1_H1 ;  /* 0x30000019ff0f7230 */ /* 0x000fe40000004100 */
[----:B------:R-:W-:-:S02]  /*2070*/  HADD2.F32 R29, -RZ, R19.H1_H1 ;  /* 0x30000013ff1d7230 */ /* 0x000fc40000004100 */
[----:B------:R-:W-:Y:S02]  /*2080*/  HADD2.F32 R20, -RZ, R19.H0_H0 ;  /* 0x20000013ff147230 */ /* 0x000fe40000004100 */
[----:B------:R-:W-:Y:S01]  /*2090*/  HADD2.F32 R17, -RZ, R17.H0_H0 ;  /* 0x20000011ff117230 */ /* 0x000fe20000004100 */
[----:B0-----:R-:W0:Y:S01]  /*20a0*/  MUFU.RCP R7, R3 ;  /* 0x0000000300077308 */ /* 0x001e220000001000 */
[----:B------:R-:W-:Y:S02]  /*20b0*/  HADD2.F32 R19, -RZ, R26.H1_H1 ;  /* 0x3000001aff137230 */ /* 0x000fe40000004100 */
[----:B------:R-:W-:Y:S02]  /*20c0*/  HADD2.F32 R21, -RZ, R18.H1_H1 ;  /* 0x30000012ff157230 */ /* 0x000fe40000004100 */
[----:B------:R-:W-:Y:S02]  /*20d0*/  HADD2.F32 R25, -RZ, R25.H0_H0 ;  /* 0x20000019ff197230 */ /* 0x000fe40000004100 */
[----:B------:R-:W-:Y:S01]  /*20e0*/  HADD2.F32 R26, -RZ, R26.H0_H0 ;  /* 0x2000001aff1a7230 */ /* 0x000fe20000004100 */
[----:B------:R-:W1:Y:S01]  /*20f0*/  I2F R2, R2 ;  /* 0x0000000200027306 */ /* 0x000e620000201400 */
[----:B------:R-:W-:-:S02]  /*2100*/  HADD2.F32 R18, -RZ, R18.H0_H0 ;  /* 0x20000012ff127230 */ /* 0x000fc40000004100 */
[--C-:B------:R-:W-:Y:S02]  /*2110*/  HADD2.F32 R31, -RZ, R27.reuse.H1_H1 ;  /* 0x3000001bff1f7230 */ /* 0x100fe40000004100 */
[----:B------:R-:W-:-:S03]  /*2120*/  HADD2.F32 R28, -RZ, R27.H0_H0 ;  /* 0x2000001bff1c7230 */ /* 0x000fc60000004100 */
[----:B------:R-:W2:Y:S01]  /*2130*/  I2F R4, R4 ;  /* 0x0000000400047306 */ /* 0x000ea20000201400 */
[----:B0-----:R-:W-:-:S04]  /*2140*/  FMUL.FTZ R0, R0, R7 ;  /* 0x0000000700007220 */ /* 0x001fc80000410000 */
[----:B------:R-:W-:-:S03]  /*2150*/  FMUL.FTZ R0, R0, 13.28771209716796875 ;  /* 0x41549a7800007820 */ /* 0x000fc60000410000 */
[----:B------:R-:W0:Y:S01]  /*2160*/  I2F R6, R6 ;  /* 0x0000000600067306 */ /* 0x000e220000201400 */
[----:B-1----:R-:W-:-:S04]  /*2170*/  FMUL.FTZ R3, R2, R7 ;  /* 0x0000000702037220 */ /* 0x002fc80000410000 */
[----:B------:R-:W-:-:S03]  /*2180*/  FMUL.FTZ R3, R3, 13.28771209716796875 ;  /* 0x41549a7803037820 */ /* 0x000fc60000410000 */
[----:B------:R-:W-:Y:S01]  /*2190*/  I2F R12, UR4 ;  /* 0x00000004000c7d06 */ /* 0x000fe20008201400 */
        /* <DEDUP_REMOVED lines=12> */
[----:B------:R-:W0:Y:S01]  /*2260*/  MUFU.SIN R2, R9 ;  /* 0x0000000900027308 */ /* 0x000e220000000400 */
[----:B--2---:R-:W-:Y:S01]  /*2270*/  FMUL.FTZ R3, R12, R5 ;  /* 0x000000050c037220 */ /* 0x004fe20000410000 */
[--C-:B------:R-:W-:Y:S02]  /*2280*/  HADD2.F32 R5, -RZ, R16.reuse.H1_H1 ;  /* 0x30000010ff057230 */ /* 0x100fe40000004100 */
[----:B------:R-:W-:Y:S01]  /*2290*/  HADD2.F32 R16, -RZ, R16.H0_H0 ;  /* 0x20000010ff107230 */ /* 0x000fe20000004100 */
[----:B------:R-:W-:-:S03]  /*22a0*/  FMUL.RZ R11, R3, 0.15915493667125701904 ;  /* 0x3e22f983030b7820 */ /* 0x000fc6000040c000 */
[----:B------:R2:W3:Y:S01]  /*22b0*/  MUFU.COS R0, R9 ;  /* 0x0000000900007308 */ /* 0x0004e20000000000 */
[----:B-1----:R-:W-:-:S04]  /*22c0*/  FMUL.FTZ R3, R12, R7 ;  /* 0x000000070c037220 */ /* 0x002fc80000410000 */
[----:B------:R-:W-:-:S03]  /*22d0*/  FMUL.RZ R14, R3, 0.15915493667125701904 ;  /* 0x3e22f983030e7820 */ /* 0x000fc6000040c000 */
[----:B------:R-:W1:Y:S01]  /*22e0*/  MUFU.COS R4, R10 ;  /* 0x0000000a00047308 */ /* 0x000e620000000000 */
[--C-:B--2---:R-:W-:Y:S01]  /*22f0*/  HADD2.F32 R9, -RZ, R24.reuse.H1_H1 ;  /* 0x30000018ff097230 */ /* 0x104fe20000004100 */
[----:B0-----:R-:W-:Y:S01]  /*2300*/  FMUL.FTZ R3, R2, R5 ;  /* 0x0000000502037220 */ /* 0x001fe20000410000 */
[----:B------:R-:W-:-:S03]  /*2310*/  HADD2.F32 R24, -RZ, R24.H0_H0 ;  /* 0x20000018ff187230 */ /* 0x000fc60000004100 */
[----:B------:R-:W-:Y:S02]  /*2320*/  FMUL.FTZ R7, R2, R9 ;  /* 0x0000000902077220 */ /* 0x000fe40000410000 */
[----:B------:R-:W0:Y:S01]  /*2330*/  MUFU.SIN R6, R10 ;  /* 0x0000000a00067308 */ /* 0x000e220000000400 */
[C---:B---3--:R-:W-:Y:S02]  /*2340*/  FMUL.FTZ R5, R0.reuse, R5 ;  /* 0x0000000500057220 */ /* 0x048fe40000410000 */
[C---:B------:R-:W-:Y:S02]  /*2350*/  FMUL.FTZ R9, R0.reuse, R9 ;  /* 0x0000000900097220 */ /* 0x040fe40000410000 */
[C---:B------:R-:W-:Y:S02]  /*2360*/  FFMA.FTZ R3, R0.reuse, R16, -R3 ;  /* 0x0000001000037223 */ /* 0x040fe40000010803 */
[----:B------:R-:W-:Y:S01]  /*2370*/  FFMA.FTZ R7, R0, R24, -R7 ;  /* 0x0000001800077223 */ /* 0x000fe20000010807 */
[----:B------:R-:W2:Y:S01]  /*2380*/  MUFU.SIN R10, R11 ;  /* 0x0000000b000a7308 */ /* 0x000ea20000000400 */
[----:B------:R-:W-:-:S02]  /*2390*/  FFMA.FTZ R16, R2, R16, R5 ;  /* 0x0000001002107223 */ /* 0x000fc40000010005 */
[----:B------:R-:W-:Y:S02]  /*23a0*/  FFMA.FTZ R24, R2, R24, R9 ;  /* 0x0000001802187223 */ /* 0x000fe40000010009 */
[----:B-1----:R-:W-:Y:S01]  /*23b0*/  FMUL.FTZ R9, R4, R13 ;  /* 0x0000000d04097220 */ /* 0x002fe20000410000 */
[----:B------:R-:W-:Y:S02]  /*23c0*/  F2FP.PACK_AB R16, R16, R3 ;  /* 0x000000031010723e */ /* 0x000fe400000000ff */
[----:B------:R1:W3:Y:S01]  /*23d0*/  MUFU.COS R8, R11 ;  /* 0x0000000b00087308 */ /* 0x0002e20000000000 */
[----:B0-----:R-:W-:Y:S01]  /*23e0*/  FMUL.FTZ R5, R6, R13 ;  /* 0x0000000d06057220 */ /* 0x001fe20000410000 */
[----:B------:R-:W-:Y:S01]  /*23f0*/  F2FP.PACK_AB R24, R24, R7 ;  /* 0x000000071818723e */ /* 0x000fe200000000ff */
[C---:B------:R-:W-:Y:S02]  /*2400*/  FMUL.FTZ R13, R4.reuse, R15 ;  /* 0x0000000f040d7220 */ /* 0x040fe40000410000 */
[----:B------:R-:W-:-:S02]  /*2410*/  FFMA.FTZ R5, R4, R17, -R5 ;  /* 0x0000001104057223 */ /* 0x000fc40000010805 */
[C---:B------:R-:W-:Y:S01]  /*2420*/  FFMA.FTZ R0, R6.reuse, R17, R9 ;  /* 0x0000001106007223 */ /* 0x040fe20000010009 */
[----:B------:R-:W0:Y:S01]  /*2430*/  MUFU.COS R12, R14 ;  /* 0x0000000e000c7308 */ /* 0x000e220000000000 */
[----:B-1----:R-:W-:Y:S02]  /*2440*/  FMUL.FTZ R11, R6, R15 ;  /* 0x0000000f060b7220 */ /* 0x002fe40000410000 */
[----:B--2---:R-:W-:Y:S02]  /*2450*/  FMUL.FTZ R15, R10, R19 ;  /* 0x000000130a0f7220 */ /* 0x004fe40000410000 */
[----:B------:R-:W-:Y:S02]  /*2460*/  FFMA.FTZ R6, R6, R25, R13 ;  /* 0x0000001906067223 */ /* 0x000fe4000001000d */
[----:B------:R-:W-:Y:S01]  /*2470*/  FMUL.FTZ R9, R10, R21 ;  /* 0x000000150a097220 */ /* 0x000fe20000410000 */
[----:B------:R-:W1:Y:S01]  /*2480*/  MUFU.SIN R2, R14 ;  /* 0x0000000e00027308 */ /* 0x000e620000000400 */
[----:B---3--:R-:W-:-:S02]  /*2490*/  FMUL.FTZ R17, R8, R19 ;  /* 0x0000001308117220 */ /* 0x008fc40000410000 */
[C---:B------:R-:W-:Y:S02]  /*24a0*/  FMUL.FTZ R13, R8.reuse, R21 ;  /* 0x00000015080d7220 */ /* 0x040fe40000410000 */
[C---:B------:R-:W-:Y:S02]  /*24b0*/  FFMA.FTZ R15, R8.reuse, R26, -R15 ;  /* 0x0000001a080f7223 */ /* 0x040fe4000001080f */
[----:B------:R-:W-:Y:S02]  /*24c0*/  FFMA.FTZ R9, R8, R18, -R9 ;  /* 0x0000001208097223 */ /* 0x000fe40000010809 */
[C---:B------:R-:W-:Y:S02]  /*24d0*/  FFMA.FTZ R26, R10.reuse, R26, R17 ;  /* 0x0000001a0a1a7223 */ /* 0x040fe40000010011 */
[----:B------:R-:W-:Y:S02]  /*24e0*/  FFMA.FTZ R18, R10, R18, R13 ;  /* 0x000000120a127223 */ /* 0x000fe4000001000d */
[----:B0-----:R-:W-:Y:S01]  /*24f0*/  FMUL.FTZ R17, R12, R29 ;  /* 0x0000001d0c117220 */ /* 0x001fe20000410000 */
[----:B------:R-:W-:Y:S01]  /*2500*/  F2FP.PACK_AB R26, R26, R15 ;  /* 0x0000000f1a1a723e */ /* 0x000fe200000000ff */
[----:B------:R-:W-:Y:S01]  /*2510*/  FMUL.FTZ R21, R12, R31 ;  /* 0x0000001f0c157220 */ /* 0x000fe20000410000 */
[----:B------:R-:W-:Y:S01]  /*2520*/  F2FP.PACK_AB R18, R18, R9 ;  /* 0x000000091212723e */ /* 0x000fe200000000ff */
[----:B-1----:R-:W-:-:S02]  /*2530*/  FMUL.FTZ R13, R2, R29 ;  /* 0x0000001d020d7220 */ /* 0x002fc40000410000 */
[----:B------:R-:W-:Y:S02]  /*2540*/  FMUL.FTZ R19, R2, R31 ;  /* 0x0000001f02137220 */ /* 0x000fe40000410000 */
[----:B------:R-:W-:Y:S02]  /*2550*/  FFMA.FTZ R11, R4, R25, -R11 ;  /* 0x00000019040b7223 */ /* 0x000fe4000001080b */
[-C--:B------:R-:W-:Y:S01]  /*2560*/  FFMA.FTZ R4, R2, R20.reuse, R17 ;  /* 0x0000001402047223 */ /* 0x080fe20000010011 */
[----:B------:R-:W-:Y:S01]  /*2570*/  F2FP.PACK_AB R17, R0, R5 ;  /* 0x000000050011723e */ /* 0x000fe200000000ff */
[----:B------:R-:W-:Y:S01]  /*2580*/  FFMA.FTZ R13, R12, R20, -R13 ;  /* 0x000000140c0d7223 */ /* 0x000fe2000001080d */
[----:B------:R-:W-:Y:S01]  /*2590*/  F2FP.PACK_AB R25, R6, R11 ;  /* 0x0000000b0619723e */ /* 0x000fe200000000ff */
[-C--:B------:R-:W-:Y:S02]  /*25a0*/  FFMA.FTZ R27, R12, R28.reuse, -R19 ;  /* 0x0000001c0c1b7223 */ /* 0x080fe40000010813 */
[----:B------:R-:W-:Y:S01]  /*25b0*/  FFMA.FTZ R2, R2, R28, R21 ;  /* 0x0000001c02027223 */ /* 0x000fe20000010015 */
[----:B------:R-:W-:-:S04]  /*25c0*/  F2FP.PACK_AB R19, R4, R13 ;  /* 0x0000000d0413723e */ /* 0x000fc800000000ff */
[----:B------:R-:W-:Y:S02]  /*25d0*/  F2FP.PACK_AB R27, R2, R27 ;  /* 0x0000001b021b723e */ /* 0x000fe400000000ff */
.L_x_3122:
[----:B------:R-:W-:Y:S05]  /*25e0*/  BSYNC B0 ;  /* 0x0000000000007941 */ /* 0x000fea0003800000 */
.L_x_3116:
[----:B0-----:R-:W-:Y:S01]  /*25f0*/  ISETP.GT.AND P0, PT, R22, 0x1f, PT ;  /* 0x0000001f1600780c */ /* 0x001fe20003f04270 */
[----:B------:R-:W-:Y:S01]  /*2600*/  BSSY B0, `(.L_x_3123) ;  /* 0x000001f000007945 */ /* 0x000fe20003800000 */
[----:B------:R-:W-:-:S11]  /*2610*/  IMAD.MOV.U32 R0, RZ, RZ, RZ ;  /* 0x000000ffff007224 */ /* 0x000fd600078e00ff */
[----:B------:R-:W-:Y:S05]  /*2620*/  @P0 BRA `(.L_x_3124) ;  /* 0x000001c000000947 */ /* 0x000fea0003800000 */
[----:B------:R-:W-:Y:S01]  /*2630*/  ISETP.GT.AND P0, PT, R22, 0x1b, PT ;  /* 0x0000001b1600780c */ /* 0x000fe20003f04270 */
[----:B-12---:R-:W-:Y:S01]  /*2640*/  HMUL2 R8, R17, R25 ;  /* 0x0000001911087232 */ /* 0x006fe20000000000 */
[----:B------:R-:W-:Y:S01]  /*2650*/  MOV R0, UR43 ;  /* 0x0000002b00007c02 */ /* 0x000fe20008000f00 */
[----:B------:R0:W-:Y:S01]  /*2660*/  STS.128 [R22.X16+0x40], R16 ;  /* 0x0000401016007388 */ /* 0x0001e2000000cc00 */
[----:B------:R-:W-:-:S03]  /*2670*/  IADD3 R23, R23, UR50, RZ ;  /* 0x0000003217177c10 */ /* 0x000fc6000fffe0ff */
[----:B------:R-:W-:-:S06]  /*2680*/  HFMA2.MMA R9, R16, R24, R8 ;  /* 0x0000001810097235 */ /* 0x000fcc0000000008 */
[----:B------:R-:W-:Y:S02]  /*2690*/  @!P0 IMAD.SHL.U32 R0, R0, 0x8, RZ ;  /* 0x0000000800008824 */ /* 0x000fe400078e00ff */
[----:B------:R-:W-:Y:S02]  /*26a0*/  @!P0 IMAD.MOV.U32 R3, RZ, RZ, 0x2 ;  /* 0x00000002ff038424 */ /* 0x000fe400078e00ff */
[----:B------:R-:W-:Y:S01]  /*26b0*/  @!P0 IMAD R0, R23, c[0x0][0x1d4], R0 ;  /* 0x0000750017008a24 */ /* 0x000fe200078e0200 */
[----:B------:R-:W-:-:S03]  /*26c0*/  HFMA2 R9, R18, R26, R9 ;  /* 0x0000001a12097231 */ /* 0x000fc60000000009 */
[----:B------:R-:W-:-:S03]  /*26d0*/  @!P0 IMAD.WIDE R2, R0, R3, c[0x0][0x198] ;  /* 0x0000660000028625 */ /* 0x000fc600078e0203 */
[----:B------:R-:W-:Y:S02]  /*26e0*/  HFMA2.MMA R9, R19, R27, R9 ;  /* 0x0000001b13097235 */ /* 0x000fe40000000009 */
[----:B------:R0:W-:Y:S08]  /*26f0*/  @!P0 STG.E.128 [R2.64], R24 ;  /* 0x0000001802008986 */ /* 0x0001f0000c101d24 */
[----:B------:R-:W-:-:S02]  /*2700*/  HADD2.F32 R0, -RZ, R9.H0_H0 ;  /* 0x20000009ff007230 */ /* 0x000fc40000004100 */
[----:B------:R-:W-:-:S05]  /*2710*/  HADD2.F32 R9, -RZ, R9.H1_H1 ;  /* 0x30000009ff097230 */ /* 0x000fca0000004100 */
[----:B------:R-:W-:Y:S01]  /*2720*/  FADD.FTZ R4, R0, R9 ;  /* 0x0000000900047221 */ /* 0x000fe20000010000 */
[----:B------:R-:W-:Y:S05]  /*2730*/  BRA.DIV ~URZ, `(.L_x_3125) ;  /* 0x000071d27f007947 */ /* 0x000fea000b800000 */
[----:B------:R1:W2:Y:S02]  /*2740*/  SHFL.BFLY PT, R0, R4, 0x10, 0x1f ;  /* 0x0e001f0004007f89 */ /* 0x0002a400000e0000 */
.L_x_3239:
[----:B--2---:R-:W-:Y:S01]  /*2750*/  FADD.FTZ R9, R4, R0 ;  /* 0x0000000004097221 */ /* 0x004fe20000010000 */
[----:B------:R-:W-:Y:S05]  /*2760*/  BRA.DIV ~URZ, `(.L_x_3126) ;  /* 0x000072027f007947 */ /* 0x000fea000b800000 */
[----:B------:R-:W2:Y:S02]  /*2770*/  SHFL.BFLY PT, R0, R9, 0x8, 0x1f ;  /* 0x0d001f0009007f89 */ /* 0x000ea400000e0000 */
[----:B--2---:R-:W-:-:S05]  /*2780*/  FADD.FTZ R0, R9, R0 ;  /* 0x0000000009007221 */ /* 0x004fca0000010000 */
[----:B0-----:R-:W0:Y:S02]  /*2790*/  SHFL.BFLY PT, R3, R0, 0x4, 0x1f ;  /* 0x0c801f0000037f89 */ /* 0x001e2400000e0000 */
[----:B0-----:R-:W-:-:S05]  /*27a0*/  FADD.FTZ R3, R0, R3 ;  /* 0x0000000300037221 */ /* 0x001fca0000010000 */
[----:B------:R-:W0:Y:S02]  /*27b0*/  SHFL.BFLY PT, R2, R3, 0x2, 0x1f ;  /* 0x0c401f0003027f89 */ /* 0x000e2400000e0000 */
[----:B01----:R-:W-:-:S05]  /*27c0*/  FADD.FTZ R4, R3, R2 ;  /* 0x0000000203047221 */ /* 0x003fca0000010000 */
[----:B------:R0:W1:Y:S02]  /*27d0*/  SHFL.BFLY PT, R5, R4, 0x1, 0x1f ;  /* 0x0c201f0004057f89 */ /* 0x00006400000e0000 */
.L_x_3240:
[----:B-1----:R-:W-:Y:S02]  /*27e0*/  FADD.FTZ R0, R5, R4 ;  /* 0x0000000405007221 */ /* 0x002fe40000010000 */
.L_x_3124:
[----:B------:R-:W-:Y:S05]  /*27f0*/  BSYNC B0 ;  /* 0x0000000000007941 */ /* 0x000fea0003800000 */
.L_x_3123:
[----:B------:R-:W-:-:S13]  /*2800*/  ISETP.NE.AND P0, PT, R22, RZ, PT ;  /* 0x000000ff1600720c */ /* 0x000fda0003f05270 */
[----:B------:R-:W-:Y:S01]  /*2810*/  @P0 IMAD.MOV.U32 R252, RZ, RZ, -0x800001 ;  /* 0xff7ffffffffc0424 */ /* 0x000fe200078e00ff */
[----:B------:R-:W-:Y:S05]  /*2820*/  @P0 BRA `(.L_x_3127) ;  /* 0x0000013000000947 */ /* 0x000fea0003800000 */
[----:B------:R-:W-:Y:S01]  /*2830*/  ISETP.NE.U32.AND P0, PT, RZ, c[0x0][0x218], PT ;  /* 0x00008600ff007a0c */ /* 0x000fe20003f05070 */
[----:B------:R-:W-:Y:S01]  /*2840*/  UIADD3 UR4, -UR46, UR42, URZ ;  /* 0x0000002a2e047290 */ /* 0x000fe2000fffe13f */
[----:B------:R-:W-:Y:S02]  /*2850*/  FMUL.FTZ R252, R0, c[0x0][0x1f0] ;  /* 0x00007c0000fc7a20 */ /* 0x000fe40000410000 */
[----:B------:R-:W-:-:S03]  /*2860*/  ISETP.NE.AND.EX P0, PT, RZ, c[0x0][0x21c], PT, P0 ;  /* 0x00008700ff007a0c */ /* 0x000fc60003f05300 */
[----:B------:R-:W-:-:S10]  /*2870*/  IMAD.U32 R7, RZ, RZ, UR4 ;  /* 0x00000004ff077e24 */ /* 0x000fd4000f8e00ff */
[----:B------:R-:W-:Y:S05]  /*2880*/  @!P0 BRA `(.L_x_3128) ;  /* 0x000000c000008947 */ /* 0x000fea0003800000 */
[----:B------:R-:W-:Y:S02]  /*2890*/  UIADD3 UR4, -UR41, UR42, URZ ;  /* 0x0000002a29047290 */ /* 0x000fe4000fffe13f */
[----:B------:R-:W-:Y:S02]  /*28a0*/  ULDC UR6, c[0x0][0x220] ;  /* 0x0000880000067ab9 */ /* 0x000fe40000000800 */
[----:B------:R-:W-:Y:S02]  /*28b0*/  UIMAD UR5, UR49, UR6, UR4 ;  /* 0x00000006310572a4 */ /* 0x000fe4000f8e0204 */
[----:B------:R-:W-:Y:S02]  /*28c0*/  UMOV UR7, 0x2 ;  /* 0x0000000200077882 */ /* 0x000fe40000000000 */
[----:B------:R-:W-:-:S03]  /*28d0*/  UIMAD UR6, UR5, UR6, UR4 ;  /* 0x00000006050672a4 */ /* 0x000fc6000f8e0204 */
[----:B------:R-:W-:Y:S02]  /*28e0*/  ULDC.64 UR4, c[0x0][0x218] ;  /* 0x0000860000047ab9 */ /* 0x000fe40000000a00 */
[----:B------:R-:W-:-:S06]  /*28f0*/  UIMAD.WIDE UR4, UR6, UR7, UR4 ;  /* 0x00000007060472a5 */ /* 0x000fcc000f8e0204 */
[----:B------:R-:W-:Y:S01]  /*2900*/  IMAD.U32 R2, RZ, RZ, UR4 ;  /* 0x00000004ff027e24 */ /* 0x000fe2000f8e00ff */
[----:B------:R-:W-:-:S05]  /*2910*/  MOV R3, UR5 ;  /* 0x0000000500037c02 */ /* 0x000fca0008000f00 */
[----:B------:R-:W3:Y:S02]  /*2920*/  LDG.E.U16 R2, [R2.64] ;  /* 0x0000002402027981 */ /* 0x000ee4000c1e1500 */
[----:B---3--:R-:W-:-:S05]  /*2930*/  HADD2.F32 R5, -RZ, R2.H0_H0 ;  /* 0x20000002ff057230 */ /* 0x008fca0000004100 */
[----:B------:R-:W-:-:S05]  /*2940*/  FADD.FTZ R252, R252, R5 ;  /* 0x00000005fcfc7221 */ /* 0x000fca0000010000 */
.L_x_3128:
[----:B------:R3:W-:Y:S02]  /*2950*/  STS [R7.X4+0x240], R252 ;  /* 0x000240fc07007388 */ /* 0x0007e40000004800 */
.L_x_3127:
[----:B------:R-:W-:Y:S02]  /*2960*/  WARPSYNC 0xffffffff ;  /* 0xffffffff00007948 */ /* 0x000fe40003800000 */
[----:B------:R-:W-:Y:S01]  /*2970*/  UIADD3 UR4, UR42, 0x1f, -UR46 ;  /* 0x0000001f2a047890 */ /* 0x000fe2000fffe82e */
[----:B------:R-:W-:Y:S01]  /*2980*/  IADD3 R0, R22, UR46, RZ ;  /* 0x0000002e16007c10 */ /* 0x000fe2000fffe0ff */
[----:B------:R-:W-:Y:S01]  /*2990*/  ULDC UR6, c[0x0][0x1d0] ;  /* 0x0000740000067ab9 */ /* 0x000fe20000000800 */
[----:B------:R-:W-:Y:S01]  /*29a0*/  BAR.SYNC.DEFER_BLOCKING 0x0 ;  /* 0x0000000000007b1d */ /* 0x000fe20000010000 */
[----:B------:R-:W-:Y:S02]  /*29b0*/  USHF.R.S32.HI UR5, URZ, 0x1f, UR4 ;  /* 0x0000001f3f057899 */ /* 0x000fe40008011404 */
[----:B------:R-:W-:Y:S02]  /*29c0*/  UIMAD UR6, UR47, UR6, UR49 ;  /* 0x000000062f0672a4 */ /* 0x000fe4000f8e0231 */
[----:B------:R-:W-:Y:S01]  /*29d0*/  ULEA.HI UR5, UR5, UR4, URZ, 0x5 ;  /* 0x0000000405057291 */ /* 0x000fe2000f8f283f */
[----:B------:R-:W-:Y:S01]  /*29e0*/  BSSY B0, `(.L_x_3129) ;  /* 0x00003e5000007945 */ /* 0x000fe20003800000 */
[----:B------:R-:W-:-:S02]  /*29f0*/  UIMAD UR6, UR6, 0xe0, URZ ;  /* 0x000000e0060678a4 */ /* 0x000fc4000f8e023f */
[----:B------:R-:W-:-:S04]  /*2a00*/  ULOP3.LUT UR5, UR5, 0xffffffe0, URZ, 0xc0, !UPT ;  /* 0xffffffe005057892 */ /* 0x000fc8000f8ec03f */
[----:B------:R-:W-:-:S06]  /*2a10*/  UIADD3 UR7, UR46, UR5, URZ ;  /* 0x000000052e077290 */ /* 0x000fcc000fffe03f */
[----:B------:R-:W-:-:S13]  /*2a20*/  ISETP.GE.AND P0, PT, R0, UR7, PT ;  /* 0x0000000700007c0c */ /* 0x000fda000bf06270 */
[----:B------:R-:W-:Y:S05]  /*2a30*/  @P0 BRA `(.L_x_3130) ;  /* 0x00003df000000947 */ /* 0x000fea0003800000 */
[----:B------:R-:W-:Y:S01]  /*2a40*/  IABS R2, c[0x0][0x1d4] ;  /* 0x0000750000027a13 */ /* 0x000fe20000000000 */
[----:B------:R-:W4:Y:S04]  /*2a50*/  LDS.128 R12, [0x40] ;  /* 0x00004000ff0c7984 */ /* 0x000f280000000c00 */
[----:B------:R-:W-:Y:S01]  /*2a60*/  IMAD.MOV.U32 R116, RZ, RZ, R2 ;  /* 0x000000ffff747224 */ /* 0x000fe200078e0002 */
[----:B------:R-:W5:Y:S03]  /*2a70*/  LDS.128 R8, [0x50] ;  /* 0x00005000ff087984 */ /* 0x000f660000000c00 */
[----:B------:R-:W0:Y:S02]  /*2a80*/  I2F.RP R2, R116 ;  /* 0x0000007400027306 */ /* 0x000e240000209400 */
[----:B0--3--:R-:W0:Y:S04]  /*2a90*/  LDS.128 R4, [0x60] ;  /* 0x00006000ff047984 */ /* 0x009e280000000c00 */
[----:B------:R-:W3:Y:S04]  /*2aa0*/  LDS.128 R248, [0x70] ;  /* 0x00007000fff87984 */ /* 0x000ee80000000c00 */
[----:B------:R-:W2:Y:S04]  /*2ab0*/  LDS.128 R112, [0x80] ;  /* 0x00008000ff707984 */ /* 0x000ea80000000c00 */
[----:B------:R-:W1:Y:S01]  /*2ac0*/  LDS.128 R108, [0x90] ;  /* 0x00009000ff6c7984 */ /* 0x000e620000000c00 */
[----:B------:R-:W4:Y:S03]  /*2ad0*/  MUFU.RCP R2, R2 ;  /* 0x0000000200027308 */ /* 0x000f260000001000 */
[----:B------:R-:W1:Y:S04]  /*2ae0*/  LDS.128 R104, [0xa0] ;  /* 0x0000a000ff687984 */ /* 0x000e680000000c00 */
[----:B------:R-:W1:Y:S04]  /*2af0*/  LDS.128 R100, [0xb0] ;  /* 0x0000b000ff647984 */ /* 0x000e680000000c00 */
[----:B------:R-:W1:Y:S04]  /*2b00*/  LDS.128 R96, [0xc0] ;  /* 0x0000c000ff607984 */ /* 0x000e680000000c00 */
[----:B------:R-:W1:Y:S01]  /*2b10*/  LDS.128 R92, [0xd0] ;  /* 0x0000d000ff5c7984 */ /* 0x000e620000000c00 */
[----:B----4-:R-:W-:-:S03]  /*2b20*/  IADD3 R2, R2, 0xffffffe, RZ ;  /* 0x0ffffffe02027810 */ /* 0x010fc60007ffe0ff */
[----:B------:R4:W-:Y:S01]  /*2b30*/  STL.64 [R1+0x20], R12 ;  /* 0x0000200c01007387 */ /* 0x0009e20000100a00 */
[----:B------:R0:W2:Y:S03]  /*2b40*/  F2I.FTZ.U32.TRUNC.NTZ R3, R2 ;  /* 0x0000000200037305 */ /* 0x0000a6000021f000 */
[----:B------:R4:W-:Y:S04]  /*2b50*/  STL.64 [R1+0x28], R14 ;  /* 0x0000280e01007387 */ /* 0x0009e80000100a00 */
[----:B-----5:R4:W-:Y:S04]  /*2b60*/  STL.64 [R1+0x10], R8 ;  /* 0x0000100801007387 */ /* 0x0209e80000100a00 */
[----:B------:R4:W-:Y:S01]  /*2b70*/  STL.64 [R1+0x18], R10 ;  /* 0x0000180a01007387 */ /* 0x0009e20000100a00 */
[----:B0-----:R-:W-:-:S03]  /*2b80*/  IMAD.MOV.U32 R2, RZ, RZ, RZ ;  /* 0x000000ffff027224 */ /* 0x001fc600078e00ff */
[----:B------:R4:W-:Y:S01]  /*2b90*/  STL.64 [R1], R4 ;  /* 0x0000000401007387 */ /* 0x0009e20000100a00 */
[----:B--2---:R-:W-:-:S03]  /*2ba0*/  IMAD.MOV R119, RZ, RZ, -R3 ;  /* 0x000000ffff777224 */ /* 0x004fc600078e0a03 */
[----:B------:R4:W-:Y:S01]  /*2bb0*/  STL.64 [R1+0x8], R6 ;  /* 0x0000080601007387 */ /* 0x0009e20000100a00 */
[----:B------:R-:W-:-:S03]  /*2bc0*/  IMAD R119, R119, R116, RZ ;  /* 0x0000007477777224 */ /* 0x000fc600078e02ff */
[----:B------:R-:W0:Y:S01]  /*2bd0*/  LDS.128 R88, [0xe0] ;  /* 0x0000e000ff587984 */ /* 0x000e220000000c00 */
[----:B------:R-:W-:-:S03]  /*2be0*/  IMAD.HI.U32 R2, R3, R119, R2 ;  /* 0x0000007703027227 */ /* 0x000fc600078e0002 */
[----:B------:R-:W2:Y:S04]  /*2bf0*/  LDS.128 R84, [0xf0] ;  /* 0x0000f000ff547984 */ /* 0x000ea80000000c00 */
        /* <DEDUP_REMOVED lines=16> */
[----:B-1----:R-:W1:Y:S04]  /*2d00*/  LDS.128 R16, [0x200] ;  /* 0x00020000ff107984 */ /* 0x002e680000000c00 */
[----:B------:R-:W0:Y:S04]  /*2d10*/  LDS.128 R12, [0x210] ;  /* 0x00021000ff0c7984 */ /* 0x000e280000000c00 */
[----:B------:R-:W0:Y:S04]  /*2d20*/  LDS.128 R8, [0x220] ;  /* 0x00022000ff087984 */ /* 0x000e280000000c00 */
[----:B------:R-:W0:Y:S04]  /*2d30*/  LDS.128 R4, [0x230] ;  /* 0x00023000ff047984 */ /* 0x000e280000000c00 */
[----:B--23--:R4:W-:Y:S02]  /*2d40*/  STL [R1+0x30], R2 ;  /* 0x0000300201007387 */ /* 0x00c9e40000100800 */
.L_x_3197:
[----:B------:R-:W-:Y:S01]  /*2d50*/  ULDC.64 UR4, c[0x0][0x200] ;  /* 0x0000800000047ab9 */ /* 0x000fe20000000a00 */
[----:B--2---:R-:W2:Y:S01]  /*2d60*/  LDL R245, [R1+0x30] ;  /* 0x0000300001f57983 */ /* 0x004ea20000100800 */
[----:B------:R-:W-:-:S03]  /*2d70*/  UISETP.NE.U32.AND UP0, UPT, URZ, UR4, UPT ;  /* 0x000000043f00728c */ /* 0x000fc6000bf05070 */
[----:B------:R-:W-:Y:S02]  /*2d80*/  ULDC UR4, c[0x0][0x1d4] ;  /* 0x0000750000047ab9 */ /* 0x000fe40000000800 */
[----:B------:R-:W-:Y:S02]  /*2d90*/  UISETP.NE.AND.EX UP0, UPT, URZ, UR5, UPT, UP0 ;  /* 0x000000053f00728c */ /* 0x000fe4000bf05300 */
[----:B------:R-:W-:-:S04]  /*2da0*/  UIMAD UR4, UR48, UR4, URZ ;  /* 0x00000004300472a4 */ /* 0x000fc8000f8e023f */
[----:B------:R-:W-:Y:S02]  /*2db0*/  PLOP3.LUT P0, PT, PT, PT, UP0, 0x80, 0x0 ;  /* 0x000000000000781c */ /* 0x000fe40003f0f008 */
[----:B0--34-:R-:W-:-:S03]  /*2dc0*/  IMAD.U32 R2, RZ, RZ, UR4 ;  /* 0x00000004ff027e24 */ /* 0x019fc6000f8e00ff */
[----:B------:R-:W-:-:S06]  /*2dd0*/  @UP0 USHF.R.S32.HI UR5, URZ, 0x1f, UR4 ;  /* 0x0000001f3f050899 */ /* 0x000fcc0008011404 */
[----:B------:R-:W-:Y:S02]  /*2de0*/  IMAD.U32 R3, RZ, RZ, UR5 ;  /* 0x00000005ff037e24 */ /* 0x000fe4000f8e00ff */
[----:B------:R-:W-:Y:S02]  /*2df0*/  @P0 IADD3 R2, P1, P2, R0, c[0x0][0x200], R2 ;  /* 0x0000800000020a10 */ /* 0x000fe40007a3e002 */
[----:B------:R-:W-:-:S04]  /*2e00*/  @P0 SHF.R.S32.HI R244, RZ, 0x1f, R0 ;  /* 0x0000001ffff40819 */ /* 0x000fc80000011400 */
[----:B------:R-:W-:-:S06]  /*2e10*/  @P0 IADD3.X R3, R244, c[0x0][0x204], R3, P1, P2 ;  /* 0x00008100f4030a10 */ /* 0x000fcc0000fe4403 */
[----:B------:R3:W4:Y:S01]  /*2e20*/  @P0 LDG.E.U8 R3, [R2.64] ;  /* 0x0000002402030981 */ /* 0x000722000c1e1100 */
[----:B------:R-:W-:Y:S01]  /*2e30*/  IABS R244, c[0x0][0x1d4] ;  /* 0x0000750000f47a13 */ /* 0x000fe20000000000 */
[----:B------:R-:W-:Y:S01]  /*2e40*/  BSSY B1, `(.L_x_3131) ;  /* 0x0000029000017945 */ /* 0x000fe20003800000 */
[----:B------:R-:W-:Y:S02]  /*2e50*/  ISETP.GE.AND P2, PT, R0, RZ, PT ;  /* 0x000000ff0000720c */ /* 0x000fe40003f46270 */
[----:B---3--:R-:W-:Y:S02]  /*2e60*/  IABS R2, R0 ;  /* 0x0000000000027213 */ /* 0x008fe40000000000 */
[----:B----4-:R-:W-:-:S03]  /*2e70*/  ISETP.NE.AND P0, PT, R3, RZ, P0 ;  /* 0x000000ff0300720c */ /* 0x010fc60000705270 */
[----:B--2---:R-:W-:Y:S01]  /*2e80*/  IMAD.HI.U32 R3, R245, R2, RZ ;  /* 0x00000002f5037227 */ /* 0x004fe200078e00ff */
[----:B------:R-:W-:-:S04]  /*2e90*/  IABS R245, c[0x0][0x1d4] ;  /* 0x0000750000f57a13 */ /* 0x000fc80000000000 */
[----:B------:R-:W-:-:S05]  /*2ea0*/  IADD3 R3, -R3, RZ, RZ ;  /* 0x000000ff03037210 */ /* 0x000fca0007ffe1ff */
[----:B------:R-:W-:-:S05]  /*2eb0*/  IMAD R2, R244, R3, R2 ;  /* 0x00000003f4027224 */ /* 0x000fca00078e0202 */
[----:B------:R-:W-:-:S13]  /*2ec0*/  ISETP.GT.U32.AND P1, PT, R245, R2, PT ;  /* 0x00000002f500720c */ /* 0x000fda0003f24070 */
[----:B------:R-:W-:-:S05]  /*2ed0*/  @!P1 IMAD.IADD R2, R2, 0x1, -R244 ;  /* 0x0000000102029824 */ /* 0x000fca00078e0af4 */
[----:B------:R-:W-:-:S13]  /*2ee0*/  ISETP.GT.U32.AND P1, PT, R245, R2, PT ;  /* 0x00000002f500720c */ /* 0x000fda0003f24070 */
[----:B------:R-:W-:Y:S01]  /*2ef0*/  @!P1 IMAD.IADD R2, R2, 0x1, -R244 ;  /* 0x0000000102029824 */ /* 0x000fe200078e0af4 */
[----:B------:R-:W-:Y:S01]  /*2f00*/  ISETP.NE.AND P1, PT, RZ, c[0x0][0x1d4], PT ;  /* 0x00007500ff007a0c */ /* 0x000fe20003f25270 */
[----:B------:R-:W-:Y:S02]  /*2f10*/  IMAD.U32 R244, RZ, RZ, UR4 ;  /* 0x00000004fff47e24 */ /* 0x000fe4000f8e00ff */
[----:B------:R-:W-:-:S10]  /*2f20*/  @!P2 IMAD.MOV R2, RZ, RZ, -R2 ;  /* 0x000000ffff02a224 */ /* 0x000fd400078e0a02 */
[----:B------:R-:W-:-:S04]  /*2f30*/  @!P1 LOP3.LUT R2, RZ, c[0x0][0x1d4], RZ, 0x33, !PT ;  /* 0x00007500ff029a12 */ /* 0x000fc800078e33ff */
[----:B------:R-:W-:Y:S02]  /*2f40*/  SHF.R.S32.HI R245, RZ, 0x1f, R2 ;  /* 0x0000001ffff57819 */ /* 0x000fe40000011402 */
[----:B------:R-:W-:-:S04]  /*2f50*/  IADD3 R3, P1, R2, UR4, RZ ;  /* 0x0000000402037c10 */ /* 0x000fc8000ff3e0ff */
[----:B------:R-:W-:Y:S02]  /*2f60*/  LEA.HI.X.SX32 R245, R244, R245, 0x1, P1 ;  /* 0x000000f5f4f57211 */ /* 0x000fe400008f0eff */
[----:B------:R-:W-:-:S04]  /*2f70*/  LEA R244, P1, R3, c[0x0][0x1a8], 0x2 ;  /* 0x00006a0003f47a11 */ /* 0x000fc800078210ff */
[----:B------:R-:W-:Y:S02]  /*2f80*/  LEA.HI.X R245, R3, c[0x0][0x1ac], R245, 0x2, P1 ;  /* 0x00006b0003f57a11 */ /* 0x000fe400008f14f5 */
[----:B------:R-:W-:-:S13]  /*2f90*/  ISETP.GE.AND P1, PT, R0, UR42, PT ;  /* 0x0000002a00007c0c */ /* 0x000fda000bf26270 */
[----:B-----5:R-:W-:Y:S05]  /*2fa0*/  @P1 BRA `(.L_x_3132) ;  /* 0x0000012000001947 */ /* 0x020fea0003800000 */
[----:B------:R-:W-:Y:S01]  /*2fb0*/  IMAD.MOV.U32 R246, RZ, RZ, c[0x0][0x1d4] ;  /* 0x00007500fff67624 */ /* 0x000fe200078e00ff */
[----:B------:R-:W-:-:S03]  /*2fc0*/  SHF.L.U32 R3, R2, 0x3, RZ ;  /* 0x0000000302037819 */ /* 0x000fc600000006ff */
[----:B------:R-:W-:-:S05]  /*2fd0*/  IMAD R246, R246, 0xe0, RZ ;  /* 0x000000e0f6f67824 */ /* 0x000fca00078e02ff */
[----:B------:R-:W-:-:S13]  /*2fe0*/  ISETP.GE.AND P2, PT, R3, R246, PT ;  /* 0x000000f60300720c */ /* 0x000fda0003f46270 */
[----:B------:R-:W2:Y:S01]  /*2ff0*/  @!P2 LDG.E R116, [R244.64] ;  /* 0x00000024f474a981 */ /* 0x000ea2000c1e1900 */
[----:B------:R-:W-:Y:S01]  /*3000*/  CS2R R118, SRZ ;  /* 0x0000000000767805 */ /* 0x000fe2000001ff00 */
[----:B--2---:R-:W-:-:S04]  /*3010*/  @!P2 IMAD R116, R116, c[0x0][0x1d8], RZ ;  /* 0x000076007474aa24 */ /* 0x004fc800078e02ff */
[----:B------:R-:W-:-:S04]  /*3020*/  @!P2 IMAD R116, R116, 0xe0, RZ ;  /* 0x000000e07474a824 */ /* 0x000fc800078e02ff */
[----:B------:R-:W-:Y:S02]  /*3030*/  @!P2 IMAD R116, R116, c[0x0][0x1d4], R3 ;  /* 0x000075007474aa24 */ /* 0x000fe400078e0203 */
[----:B------:R-:W-:-:S04]  /*3040*/  IMAD.U32 R3, RZ, RZ, UR6 ;  /* 0x00000006ff037e24 */ /* 0x000fc8000f8e00ff */
[----:B------:R-:W-:-:S05]  /*3050*/  @!P2 IMAD R3, R3, c[0x0][0x1d4], RZ ;  /* 0x000075000303aa24 */ /* 0x000fca00078e02ff */
[----:B------:R-:W-:Y:S02]  /*3060*/  @!P2 SHF.R.S32.HI R117, RZ, 0x1f, R3 ;  /* 0x0000001fff75a819 */ /* 0x000fe40000011403 */
[----:B------:R-:W-:-:S04]  /*3070*/  @!P2 IADD3 R3, P3, R116, R3, RZ ;  /* 0x000000037403a210 */ /* 0x000fc80007f7e0ff */
[----:B------:R-:W-:Y:S02]  /*3080*/  @!P2 LEA.HI.X.SX32 R116, R116, R117, 0x1, P3 ;  /* 0x000000757474a211 */ /* 0x000fe400018f0eff */
[----:B------:R-:W-:-:S04]  /*3090*/  @!P2 LEA R246, P3, R3, c[0x0][0x198], 0x1 ;  /* 0x0000660003f6aa11 */ /* 0x000fc800078608ff */
[----:B------:R-:W-:Y:S02]  /*30a0*/  @!P2 LEA.HI.X R247, R3, c[0x0][0x19c], R116, 0x1, P3 ;  /* 0x0000670003f7aa11 */ /* 0x000fe400018f0c74 */
[----:B------:R-:W-:-:S06]  /*30b0*/  CS2R R116, SRZ ;  /* 0x0000000000747805 */ /* 0x000fcc000001ff00 */
[----:B------:R2:W5:Y:S02]  /*30c0*/  @!P2 LDG.E.128 R116, [R246.64] ;  /* 0x00000024f674a981 */ /* 0x000564000c1e1d00 */
.L_x_3132:
[----:B------:R-:W-:Y:S05]  /*30d0*/  BSYNC B1 ;  /* 0x0000000000017941 */ /* 0x000fea0003800000 */
.L_x_3131:
[----:B------:R-:W-:Y:S01]  /*30e0*/  BSSY B1, `(.L_x_3133) ;  /* 0x0000015000017945 */ /* 0x000fe20003800000 */
[----:B------:R-:W-:Y:S01]  /*30f0*/  IADD3 R3, R2, c[0x0][0x1d4], RZ ;  /* 0x0000750002037a10 */ /* 0x000fe20007ffe0ff */
[----:B------:R-:W-:Y:S05]  /*3100*/  @P1 BRA `(.L_x_3134) ;  /* 0x0000012000001947 */ /* 0x000fea0003800000 */
[----:B--2---:R-:W-:Y:S02]  /*3110*/  IMAD.MOV.U32 R246, RZ, RZ, c[0x0][0x1d4] ;  /* 0x00007500fff67624 */ /* 0x004fe400078e00ff */
[----:B------:R-:W-:Y:S02]  /*3120*/  IMAD.SHL.U32 R120, R3, 0x8, RZ ;  /* 0x0000000803787824 */ /* 0x000fe400078e00ff */
[----:B------:R-:W-:-:S05]  /*3130*/  IMAD R246, R246, 0xe0, RZ ;  /* 0x000000e0f6f67824 */ /* 0x000fca00078e02ff */
[----:B------:R-:W-:-:S13]  /*3140*/  ISETP.GE.AND P2, PT, R120, R246, PT ;  /* 0x000000f67800720c */ /* 0x000fda0003f46270 */
[----:B------:R-:W2:Y:S02]  /*3150*/  @!P2 LDG.E R121, [R244.64] ;  /* 0x00000024f479a981 */ /* 0x000ea4000c1e1900 */
[----:B--2---:R-:W-:-:S04]  /*3160*/  @!P2 IMAD R121, R121, c[0x0][0x1d8], RZ ;  /* 0x000076007979aa24 */ /* 0x004fc800078e02ff */
[----:B------:R-:W-:-:S04]  /*3170*/  @!P2 IMAD R121, R121, 0xe0, RZ ;  /* 0x000000e07979a824 */ /* 0x000fc800078e02ff */
[----:B------:R-:W-:Y:S02]  /*3180*/  @!P2 IMAD R120, R121, c[0x0][0x1d4], R120 ;  /* 0x000075007978aa24 */ /* 0x000fe400078e0278 */
[----:B------:R-:W-:-:S03]  /*3190*/  IMAD.U32 R121, RZ, RZ, UR6 ;  /* 0x00000006ff797e24 */ /* 0x000fc6000f8e00ff */
[----:B------:R-:W-:Y:S01]  /*31a0*/  @!P2 SHF.R.S32.HI R122, RZ, 0x1f, R120 ;  /* 0x0000001fff7aa819 */ /* 0x000fe20000011478 */
[----:B------:R-:W-:-:S05]  /*31b0*/  @!P2 IMAD R121, R121, c[0x0][0x1d4], RZ ;  /* 0x000075007979aa24 */ /* 0x000fca00078e02ff */
[----:B------:R-:W-:-:S04]  /*31c0*/  @!P2 IADD3 R120, P3, R121, R120, RZ ;  /* 0x000000787978a210 */ /* 0x000fc80007f7e0ff */
[----:B------:R-:W-:Y:S02]  /*31d0*/  @!P2 LEA.HI.X.SX32 R121, R121, R122, 0x1, P3 ;  /* 0x0000007a7979a211 */ /* 0x000fe400018f0eff */
[----:B------:R-:W-:Y:S01]  /*31e0*/  @!P2 LEA R246, P3, R120, c[0x0][0x198], 0x1 ;  /* 0x0000660078f6aa11 */ /* 0x000fe200078608ff */
[----:B------:R-:W-:-:S03]  /*31f0*/  CS2R R122, SRZ ;  /* 0x00000000007a7805 */ /* 0x000fc6000001ff00 */
[----:B------:R-:W-:Y:S02]  /*3200*/  @!P2 LEA.HI.X R247, R120, c[0x0][0x19c], R121, 0x1, P3 ;  /* 0x0000670078f7aa11 */ /* 0x000fe400018f0c79 */
[----:B------:R-:W-:-:S06]  /*3210*/  CS2R R120, SRZ ;  /* 0x0000000000787805 */ /* 0x000fcc000001ff00 */
[----:B------:R2:W5:Y:S02]  /*3220*/  @!P2 LDG.E.128 R120, [R246.64] ;  /* 0x00000024f678a981 */ /* 0x000564000c1e1d00 */
.L_x_3134:
[----:B------:R-:W-:Y:S05]  /*3230*/  BSYNC B1 ;  /* 0x0000000000017941 */ /* 0x000fea0003800000 */
.L_x_3133:
[----:B------:R-:W-:Y:S01]  /*3240*/  BSSY B1, `(.L_x_3135) ;  /* 0x0000015000017945 */ /* 0x000fe20003800000 */
[----:B------:R-:W-:Y:S01]  /*3250*/  IADD3 R3, R3, c[0x0][0x1d4], RZ ;  /* 0x0000750003037a10 */ /* 0x000fe20007ffe0ff */
[----:B------:R-:W-:Y:S05]  /*3260*/  @P1 BRA `(.L_x_3136) ;  /* 0x0000012000001947 */ /* 0x000fea0003800000 */
[----:B--2---:R-:W-:Y:S01]  /*3270*/  IMAD.MOV.U32 R246, RZ, RZ, c[0x0][0x1d4] ;  /* 0x00007500fff67624 */ /* 0x004fe200078e00ff */
[----:B------:R-:W-:-:S03]  /*3280*/  SHF.L.U32 R124, R3, 0x3, RZ ;  /* 0x00000003037c7819 */ /* 0x000fc600000006ff */
        /* <DEDUP_REMOVED lines=16> */
.L_x_3136:
[----:B------:R-:W-:Y:S05]  /*3390*/  BSYNC B1 ;  /* 0x0000000000017941 */ /* 0x000fea0003800000 */
.L_x_3135:
[----:B------:R-:W-:Y:S01]  /*33a0*/  BSSY B1, `(.L_x_3137) ;  /* 0x0000015000017945 */ /* 0x000fe20003800000 */
[----:B------:R-:W-:Y:S05]  /*33b0*/  @P1 BRA `(.L_x_3138) ;  /* 0x0000013000001947 */ /* 0x000fea0003800000 */
[----:B------:R-:W-:Y:S01]  /*33c0*/  IADD3 R3, R3, c[0x0][0x1d4], RZ ;  /* 0x0000750003037a10 */ /* 0x000fe20007ffe0ff */
[----:B--2---:R-:W-:-:S04]  /*33d0*/  IMAD.MOV.U32 R246, RZ, RZ, c[0x0][0x1d4] ;  /* 0x00007500fff67624 */ /* 0x004fc800078e00ff */
        /* <DEDUP_REMOVED lines=13> */
[----:B------:R-:W-:-:S04]  /*34b0*/  @!P2 LEA R246, P3, R3, c[0x0][0x198], 0x1 ;  /* 0x0000660003f6aa11 */ /* 0x000fc800078608ff */
[----:B------:R-:W-:Y:S02]  /*34c0*/  @!P2 LEA.HI.X R247, R3, c[0x0][0x19c], R128, 0x1, P3 ;  /* 0x0000670003f7aa11 */ /* 0x000fe400018f0c80 */
[----:B------:R-:W-:-:S06]  /*34d0*/  CS2R R128, SRZ ;  /* 0x0000000000807805 */ /* 0x000fcc000001ff00 */
[----:B------:R2:W5:Y:S02]  /*34e0*/  @!P2 LDG.E.128 R128, [R246.64] ;  /* 0x00000024f680a981 */ /* 0x000564000c1e1d00 */
.L_x_3138:
[----:B------:R-:W-:Y:S05]  /*34f0*/  BSYNC B1 ;  /* 0x0000000000017941 */ /* 0x000fea0003800000 */
.L_x_3137:
[----:B------:R-:W-:Y:S01]  /*3500*/  IMAD.MOV.U32 R3, RZ, RZ, c[0x0][0x1d4] ;  /* 0x00007500ff037624 */ /* 0x000fe200078e00ff */
[----:B------:R-:W-:Y:S04]  /*3510*/  BSSY B1, `(.L_x_3139) ;  /* 0x0000015000017945 */ /* 0x000fe80003800000 */
[----:B------:R-:W-:Y:S01]  /*3520*/  LEA R3, R3, R2, 0x2 ;  /* 0x0000000203037211 */ /* 0x000fe200078e10ff */
        /* <DEDUP_REMOVED lines=19> */
.L_x_3140:
[----:B------:R-:W-:Y:S05]  /*3660*/  BSYNC B1 ;  /* 0x0000000000017941 */ /* 0x000fea0003800000 */
.L_x_3139:
        /* <DEDUP_REMOVED lines=10> */
[----:B------:R-:W-:Y:S01]  /*3710*/  @!P2 IMAD R136, R137, c[0x0][0x1d4], R136 ;  /* 0x000075008988aa24 */ /* 0x000fe200078e0288 */
[----:B------:R-:W-:-:S04]  /*3720*/  MOV R137, UR6 ;  /* 0x0000000600897c02 */ /* 0x000fc80008000f00 */
        /* <DEDUP_REMOVED lines=9> */
.L_x_3142:
[----:B------:R-:W-:Y:S05]  /*37c0*/  BSYNC B1 ;  /* 0x0000000000017941 */ /* 0x000fea0003800000 */
.L_x_3141:
        /* <DEDUP_REMOVED lines=21> */
.L_x_3144:
[----:B------:R-:W-:Y:S05]  /*3920*/  BSYNC B1 ;  /* 0x0000000000017941 */ /* 0x000fea0003800000 */
.L_x_3143:
[----:B------:R-:W-:Y:S01]  /*3930*/  IMAD.MOV.U32 R3, RZ, RZ, c[0x0][0x1d4] ;  /* 0x00007500ff037624 */ /* 0x000fe200078e00ff */
[----:B------:R-:W-:Y:S03]  /*3940*/  BSSY B1, `(.L_x_3145) ;  /* 0x0000015000017945 */ /* 0x000fe60003800000 */
[----:B------:R-:W-:Y:S01]  /*3950*/  IMAD R3, R3, 0x7, R2 ;  /* 0x0000000703037824 */ /* 0x000fe200078e0202 */
        /* <DEDUP_REMOVED lines=19> */
.L_x_3146:
[----:B------:R-:W-:Y:S05]  /*3a90*/  BSYNC B1 ;  /* 0x0000000000017941 */ /* 0x000fea0003800000 */
.L_x_3145:
        /* <DEDUP_REMOVED lines=21> */
.L_x_3148:
[----:B------:R-:W-:Y:S05]  /*3bf0*/  BSYNC B1 ;  /* 0x0000000000017941 */ /* 0x000fea0003800000 */
.L_x_3147:
[----:B------:R-:W-:Y:S01]  /*3c00*/  BSSY B1, `(.L_x_3149) ;  /* 0x0000015000017945 */ /* 0x000fe20003800000 */
[----:B------:R-:W-:Y:S05]  /*3c10*/  @P1 BRA `(.L_x_3150) ;  /* 0x0000013000001947 */ /* 0x000fea0003800000 */
[----:B--2---:R-:W-:Y:S01]  /*3c20*/  IMAD.MOV.U32 R246, RZ, RZ, c[0x0][0x1d4] ;  /* 0x00007500fff67624 */ /* 0x004fe200078e00ff */
[----:B------:R-:W-:-:S03]  /*3c30*/  IADD3 R3, R3, c[0x0][0x1d4], RZ ;  /* 0x0000750003037a10 */ /* 0x000fc60007ffe0ff */
[----:B------:R-:W-:Y:S01]  /*3c40*/  IMAD R246, R246, 0xe0, RZ ;  /* 0x000000e0f6f67824 */ /* 0x000fe200078e02ff */
[----:B------:R-:W-:-:S04]  /*3c50*/  SHF.L.U32 R3, R3, 0x3, RZ ;  /* 0x0000000303037819 */ /* 0x000fc800000006ff */
        /* <DEDUP_REMOVED lines=15> */
.L_x_3150:
[----:B------:R-:W-:Y:S05]  /*3d50*/  BSYNC B1 ;  /* 0x0000000000017941 */ /* 0x000fea0003800000 */
.L_x_3149:
[----:B------:R-:W-:Y:S01]  /*3d60*/  IMAD.MOV.U32 R3, RZ, RZ, c[0x0][0x1d4] ;  /* 0x00007500ff037624 */ /* 0x000fe200078e00ff */
[----:B------:R-:W-:Y:S03]  /*3d70*/  BSSY B1, `(.L_x_3151) ;  /* 0x0000015000017945 */ /* 0x000fe60003800000 */
[----:B------:R-:W-:Y:S01]  /*3d80*/  IMAD R3, R3, 0xa, R2 ;  /* 0x0000000a03037824 */ /* 0x000fe200078e0202 */
        /* <DEDUP_REMOVED lines=19> */
.L_x_3152:
[----:B------:R-:W-:Y:S05]  /*3ec0*/  BSYNC B1 ;  /* 0x0000000000017941 */ /* 0x000fea0003800000 */
.L_x_3151:
[----:B------:R-:W-:Y:S01]  /*3ed0*/  BSSY B1, `(.L_x_3153) ;  /* 0x0000015000017945 */ /* 0x000fe20003800000 */
[----:B------:R-:W-:Y:S01]  /*3ee0*/  IADD3 R3, R3, c[0x0][0x1d4], RZ ;  /* 0x0000750003037a10 */ /* 0x000fe20007ffe0ff */
[----:B------:R-:W-:Y:S05]  /*3ef0*/  @P1 BRA `(.L_x_3154) ;  /* 0x0000012000001947 */ /* 0x000fea0003800000 */
[----:B--2---:R-:W-:Y:S01]  /*3f00*/  MOV R246, c[0x0][0x1d4] ;  /* 0x0000750000f67a02 */ /* 0x004fe20000000f00 */
[----:B------:R-:W-:-:S04]  /*3f10*/  IMAD.SHL.U32 R160, R3, 0x8, RZ ;  /* 0x0000000803a07824 */ /* 0x000fc800078e00ff */
        /* <DEDUP_REMOVED lines=16> */
.L_x_3154:
[----:B------:R-:W-:Y:S05]  /*4020*/  BSYNC B1 ;  /* 0x0000000000017941 */ /* 0x000fea0003800000 */
.L_x_3153:
        /* <DEDUP_REMOVED lines=21> */
.L_x_3156:
[----:B------:R-:W-:Y:S05]  /*4180*/  BSYNC B1 ;  /* 0x0000000000017941 */ /* 0x000fea0003800000 */
.L_x_3155:
[----:B------:R-:W-:Y:S01]  /*4190*/  MOV R3, c[0x0][0x1d4] ;  /* 0x0000750000037a02 */ /* 0x000fe20000000f00 */
[----:B------:R-:W-:Y:S04]  /*41a0*/  BSSY B1, `(.L_x_3157) ;  /* 0x0000015000017945 */ /* 0x000fe80003800000 */
        /* <DEDUP_REMOVED lines=20> */
.L_x_3158:
[----:B------:R-:W-:Y:S05]  /*42f0*/  BSYNC B1 ;  /* 0x0000000000017941 */ /* 0x000fea0003800000 */
.L_x_3157:
        /* <DEDUP_REMOVED lines=21> */
.L_x_3160:
[----:B------:R-:W-:Y:S05]  /*4450*/  BSYNC B1 ;  /* 0x0000000000017941 */ /* 0x000fea0003800000 */
.L_x_3159:
        /* <DEDUP_REMOVED lines=21> */
.L_x_3162:
[----:B------:R-:W-:Y:S05]  /*45b0*/  BSYNC B1 ;  /* 0x0000000000017941 */ /* 0x000fea0003800000 */
.L_x_3161:
[----:B------:R-:W-:Y:S01]  /*45c0*/  IMAD.MOV.U32 R3, RZ, RZ, c[0x0][0x1d4] ;  /* 0x00007500ff037624 */ /* 0x000fe200078e00ff */
[----:B------:R-:W-:Y:S03]  /*45d0*/  BSSY B1, `(.L_x_3163) ;  /* 0x0000015000017945 */ /* 0x000fe60003800000 */
[----:B------:R-:W-:Y:S01]  /*45e0*/  IMAD R3, R3, 0x10, R2 ;  /* 0x0000001003037824 */ /* 0x000fe200078e0202 */
        /* <DEDUP_REMOVED lines=19> */
.L_x_3164:
[----:B------:R-:W-:Y:S05]  /*4720*/  BSYNC B1 ;  /* 0x0000000000017941 */ /* 0x000fea0003800000 */
.L_x_3163:
        /* <DEDUP_REMOVED lines=21> */
.L_x_3166:
[----:B------:R-:W-:Y:S05]  /*4880*/  BSYNC B1 ;  /* 0x0000000000017941 */ /* 0x000fea0003800000 */
.L_x_3165:
[----:B------:R-:W-:Y:S01]  /*4890*/  BSSY B1, `(.L_x_3167) ;  /* 0x0000015000017945 */ /* 0x000fe20003800000 */
[----:B------:R-:W-:Y:S05]  /*48a0*/  @P1 BRA `(.L_x_3168) ;  /* 0x0000013000001947 */ /* 0x000fea0003800000 */
[----:B--2---:R-:W-:Y:S02]  /*48b0*/  MOV R246, c[0x0][0x1d4] ;  /* 0x0000750000f67a02 */ /* 0x004fe40000000f00 */
[----:B------:R-:W-:-:S03]  /*48c0*/  IADD3 R3, R3, c[0x0][0x1d4], RZ ;  /* 0x0000750003037a10 */ /* 0x000fc60007ffe0ff */
        /* <DEDUP_REMOVED lines=17> */
.L_x_3168:
[----:B------:R-:W-:Y:S05]  /*49e0*/  BSYNC B1 ;  /* 0x0000000000017941 */ /* 0x000fea0003800000 */
.L_x_3167:
        /* <DEDUP_REMOVED lines=22> */
.L_x_3170:
[----:B------:R-:W-:Y:S05]  /*4b50*/  BSYNC B1 ;  /* 0x0000000000017941 */ /* 0x000fea0003800000 */
.L_x_3169:
        /* <DEDUP_REMOVED lines=21> */
.L_x_3172:
[----:B------:R-:W-:Y:S05]  /*4cb0*/  BSYNC B1 ;  /* 0x0000000000017941 */ /* 0x000fea0003800000 */
.L_x_3171:
        /* <DEDUP_REMOVED lines=21> */
.L_x_3174:
[----:B------:R-:W-:Y:S05]  /*4e10*/  BSYNC B1 ;  /* 0x0000000000017941 */ /* 0x000fea0003800000 */
.L_x_3173:
        /* <DEDUP_REMOVED lines=22> */
.L_x_3176:
[----:B------:R-:W-:Y:S05]  /*4f80*/  BSYNC B1 ;  /* 0x0000000000017941 */ /* 0x000fea0003800000 */
.L_x_3175:
        /* <DEDUP_REMOVED lines=21> */
.L_x_3178:
[----:B------:R-:W-:Y:S05]  /*50e0*/  BSYNC B1 ;  /* 0x0000000000017941 */ /* 0x000fea0003800000 */
.L_x_3177:
        /* <DEDUP_REMOVED lines=21> */
.L_x_3180:
[----:B------:R-:W-:Y:S05]  /*5240*/  BSYNC B1 ;  /* 0x0000000000017941 */ /* 0x000fea0003800000 */
.L_x_3179:
        /* <DEDUP_REMOVED lines=22> */
.L_x_3182:
[----:B------:R-:W-:Y:S05]  /*53b0*/  BSYNC B1 ;  /* 0x0000000000017941 */ /* 0x000fea0003800000 */
.L_x_3181:
        /* <DEDUP_REMOVED lines=21> */
.L_x_3184:
[----:B------:R-:W-:Y:S05]  /*5510*/  BSYNC B1 ;  /* 0x0000000000017941 */ /* 0x000fea0003800000 */
.L_x_3183:
        /* <DEDUP_REMOVED lines=21> */
.L_x_3186:
[----:B------:R-:W-:Y:S05]  /*5670*/  BSYNC B1 ;  /* 0x0000000000017941 */ /* 0x000fea0003800000 */
.L_x_3185:
        /* <DEDUP_REMOVED lines=22> */
.L_x_3188:
[----:B------:R-:W-:Y:S05]  /*57e0*/  BSYNC B1 ;  /* 0x0000000000017941 */ /* 0x000fea0003800000 */
.L_x_3187:
        /* <DEDUP_REMOVED lines=21> */
.L_x_3190:
[----:B------:R-:W-:Y:S05]  /*5940*/  BSYNC B1 ;  /* 0x0000000000017941 */ /* 0x000fea0003800000 */
.L_x_3189:
        /* <DEDUP_REMOVED lines=21> */
.L_x_3192:
[----:B------:R-:W-:Y:S05]  /*5aa0*/  BSYNC B1 ;  /* 0x0000000000017941 */ /* 0x000fea0003800000 */
.L_x_3191:
        /* <DEDUP_REMOVED lines=8> */
[----:B------:R-:W3:Y:S01]  /*5b30*/  @!P2 LDG.E R3, [R244.64] ;  /* 0x00000024f403a981 */ /* 0x000ee2000c1e1900 */
[----:B------:R-:W-:Y:S01]  /*5b40*/  CS2R R242, SRZ ;  /* 0x0000000000f27805 */ /* 0x000fe2000001ff00 */
[----:B---3--:R-:W-:-:S04]  /*5b50*/  @!P2 IMAD R3, R3, c[0x0][0x1d8], RZ ;  /* 0x000076000303aa24 */ /* 0x008fc800078e02ff */
        /* <DEDUP_REMOVED lines=11> */
.L_x_3194:
[----:B------:R-:W-:Y:S05]  /*5c10*/  BSYNC B1 ;  /* 0x0000000000017941 */ /* 0x000fea0003800000 */
.L_x_3193:
[----:B------:R-:W-:Y:S01]  /*5c20*/  BSSY B1, `(.L_x_3195) ;  /* 0x00000bc000017945 */ /* 0x000fe20003800000 */
[----:B------:R-:W-:Y:S05]  /*5c30*/  @P1 BRA `(.L_x_3196) ;  /* 0x00000ba000001947 */ /* 0x000fea0003800000 */
[----:B------:R4:W-:Y:S01]  /*5c40*/  STL [R1+0x38], R0 ;  /* 0x0000380001007387 */ /* 0x0009e20000100800 */
[----:B------:R-:W-:-:S03]  /*5c50*/  ULDC.64 UR4, c[0x0][0x218] ;  /* 0x0000860000047ab9 */ /* 0x000fc60000000a00 */
[----:B----4-:R-:W4:Y:S04]  /*5c60*/  LDL R0, [R1+0x20] ;  /* 0x0000200001007983 */ /* 0x010f280000100800 */
[----:B------:R2:W-:Y:S04]  /*5c70*/  STL [R1+0x34], R252 ;  /* 0x000034fc01007387 */ /* 0x0005e80000100800 */
[----:B--2---:R-:W2:Y:S04]  /*5c80*/  LDL R247, [R1+0x10] ;  /* 0x0000100001f77983 */ /* 0x004ea80000100800 */
[----:B---3--:R-:W3:Y:S04]  /*5c90*/  LDL R246, [R1+0x14] ;  /* 0x0000140001f67983 */ /* 0x008ee80000100800 */
[----:B------:R-:W2:Y:S04]  /*5ca0*/  LDL R252, [R1+0x24] ;  /* 0x0000240001fc7983 */ /* 0x000ea80000100800 */
[----:B------:R-:W3:Y:S04]  /*5cb0*/  LDL R245, [R1] ;  /* 0x0000000001f57983 */ /* 0x000ee80000100800 */
[----:B------:R-:W3:Y:S01]  /*5cc0*/  LDL R244, [R1+0x4] ;  /* 0x0000040001f47983 */ /* 0x000ee20000100800 */
[----:B----45:R-:W-:-:S03]  /*5cd0*/  HMUL2 R3, R0, R116 ;  /* 0x0000007400037232 */ /* 0x030fc60000000000 */
[----:B------:R-:W4:Y:S01]  /*5ce0*/  LDL.LU R0, [R1+0x38] ;  /* 0x0000380001007983 */ /* 0x000f220000300800 */
[----:B--2---:R-:W-:-:S03]  /*5cf0*/  HFMA2.MMA R2, R252, R117, -RZ ;  /* 0x00000075fc027235 */ /* 0x004fc600001000ff */
[----:B------:R-:W2:Y:S01]  /*5d00*/  LDL.LU R252, [R1+0x34] ;  /* 0x0000340001fc7983 */ /* 0x000ea20000300800 */
[----:B------:R-:W-:-:S06]  /*5d10*/  HFMA2.MMA R3, R247, R120, R3 ;  /* 0x00000078f7037235 */ /* 0x000fcc0000000003 */
[----:B---3--:R-:W-:Y:S02]  /*5d20*/  HFMA2 R2, R246, R121, R2 ;  /* 0x00000079f6027231 */ /* 0x008fe40000000002 */
[----:B------:R-:W3:Y:S01]  /*5d30*/  LDL R246, [R1+0x28] ;  /* 0x0000280001f67983 */ /* 0x000ee20000100800 */
[----:B------:R-:W-:-:S03]  /*5d40*/  HFMA2.MMA R3, R245, R124, R3 ;  /* 0x0000007cf5037235 */ /* 0x000fc60000000003 */
[----:B------:R-:W2:Y:S01]  /*5d50*/  LDL R245, [R1+0x18] ;  /* 0x0000180001f57983 */ /* 0x000ea20000100800 */
[----:B------:R-:W-:-:S03]  /*5d60*/  HFMA2 R2, R244, R125, R2 ;  /* 0x0000007df4027231 */ /* 0x000fc60000000002 */
[----:B------:R-:W4:Y:S01]  /*5d70*/  LDL R244, [R1+0x8] ;  /* 0x0000080001f47983 */ /* 0x000f220000100800 */
[----:B------:R-:W-:-:S06]  /*5d80*/  HFMA2.MMA R3, R248, R128, R3 ;  /* 0x00000080f8037235 */ /* 0x000fcc0000000003 */
[----:B------:R-:W-:-:S06]  /*5d90*/  HFMA2.MMA R3, R112, R132, R3 ;  /* 0x0000008470037235 */ /* 0x000fcc0000000003 */
[----:B------:R-:W-:-:S06]  /*5da0*/  HFMA2.MMA R3, R108, R136, R3 ;  /* 0x000000886c037235 */ /* 0x000fcc0000000003 */
[----:B------:R-:W-:-:S06]  /*5db0*/  HFMA2.MMA R3, R104, R140, R3 ;  /* 0x0000008c68037235 */ /* 0x000fcc0000000003 */
[----:B------:R-:W-:-:S06]  /*5dc0*/  HFMA2.MMA R3, R100, R144, R3 ;  /* 0x0000009064037235 */ /* 0x000fcc0000000003 */
[----:B------:R-:W-:-:S06]  /*5dd0*/  HFMA2.MMA R3, R96, R148, R3 ;  /* 0x0000009460037235 */ /* 0x000fcc0000000003 */
[----:B------:R-:W-:-:S06]  /*5de0*/  HFMA2.MMA R3, R92, R152, R3 ;  /* 0x000000985c037235 */ /* 0x000fcc0000000003 */
[----:B0-----:R-:W-:-:S06]  /*5df0*/  HFMA2.MMA R3, R88, R156, R3 ;  /* 0x0000009c58037235 */ /* 0x001fcc0000000003 */
[----:B------:R-:W-:-:S06]  /*5e00*/  HFMA2.MMA R3, R84, R160, R3 ;  /* 0x000000a054037235 */ /* 0x000fcc0000000003 */
[----:B------:R-:W-:Y:S01]  /*5e10*/  HFMA2.MMA R3, R80, R164, R3 ;  /* 0x000000a450037235 */ /* 0x000fe20000000003 */
[----:B------:R-:W-:-:S05]  /*5e20*/  HFMA2 R2, R249, R129, R2 ;  /* 0x00000081f9027231 */ /* 0x000fca0000000002 */
[----:B------:R-:W-:Y:S01]  /*5e30*/  HFMA2.MMA R3, R76, R168, R3 ;  /* 0x000000a84c037235 */ /* 0x000fe20000000003 */
[----:B------:R-:W-:-:S05]  /*5e40*/  HFMA2 R2, R113, R133, R2 ;  /* 0x0000008571027231 */ /* 0x000fca0000000002 */
[----:B------:R-:W-:Y:S01]  /*5e50*/  HFMA2.MMA R3, R72, R172, R3 ;  /* 0x000000ac48037235 */ /* 0x000fe20000000003 */
[----:B------:R-:W-:-:S05]  /*5e60*/  HFMA2 R2, R109, R137, R2 ;  /* 0x000000896d027231 */ /* 0x000fca0000000002 */
        /* <DEDUP_REMOVED lines=33> */
[----:B-1----:R-:W-:-:S03]  /*6080*/  HFMA2.MMA R3, R16, R228, R3 ;  /* 0x000000e410037235 */ /* 0x002fc60000000003 */
        /* <DEDUP_REMOVED lines=8> */
[----:B------:R-:W-:-:S05]  /*6110*/  HFMA2 R2, R5, R241, R2 ;  /* 0x000000f105027231 */ /* 0x000fca0000000002 */
[----:B------:R-:W-:Y:S02]  /*6120*/  HADD2 R2, R3, R2 ;  /* 0x0000000203027230 */ /* 0x000fe40000000000 */
[----:B---3--:R-:W-:Y:S02]  /*6130*/  HMUL2 R3, R246, R118 ;  /* 0x00000076f6037232 */ /* 0x008fe40000000000 */
[----:B------:R-:W3:Y:S04]  /*6140*/  LDL R246, [R1+0x2c] ;  /* 0x00002c0001f67983 */ /* 0x000ee80000100800 */
[----:B--2---:R-:W-:Y:S02]  /*6150*/  HFMA2.MMA R3, R245, R122, R3 ;  /* 0x0000007af5037235 */ /* 0x004fe40000000003 */
[----:B------:R-:W2:Y:S08]  /*6160*/  LDL R245, [R1+0x1c] ;  /* 0x00001c0001f57983 */ /* 0x000eb00000100800 */
[----:B----4-:R-:W-:-:S02]  /*6170*/  HFMA2 R3, R244, R126, R3 ;  /* 0x0000007ef4037231 */ /* 0x010fc40000000003 */
[----:B------:R-:W4:Y:S04]  /*6180*/  LDL R244, [R1+0xc] ;  /* 0x00000c0001f47983 */ /* 0x000f280000100800 */
        /* <DEDUP_REMOVED lines=29> */
[----:B------:R-:W-:Y:S02]  /*6360*/  HADD2 R2, R2, R3 ;  /* 0x0000000302027230 */ /* 0x000fe40000000000 */
[----:B---3--:R-:W-:-:S04]  /*6370*/  HMUL2 R3, R246, R119 ;  /* 0x00000077f6037232 */ /* 0x008fc80000000000 */
[----:B--2---:R-:W-:-:S06]  /*6380*/  HFMA2 R3, R245, R123, R3 ;  /* 0x0000007bf5037231 */ /* 0x004fcc0000000003 */
[----:B----4-:R-:W-:-:S10]  /*6390*/  HFMA2.MMA R3, R244, R127, R3 ;  /* 0x0000007ff4037235 */ /* 0x010fd40000000003 */
        /* <DEDUP_REMOVED lines=26> */
[----:B------:R-:W-:Y:S01]  /*6540*/  HFMA2 R3, R15, R235, R3 ;  /* 0x000000eb0f037231 */ /* 0x000fe20000000003 */
[----:B------:R-:W-:-:S05]  /*6550*/  UISETP.NE.U32.AND UP0, UPT, URZ, UR4, UPT ;  /* 0x000000043f00728c */ /* 0x000fca000bf05070 */
[----:B------:R-:W-:Y:S01]  /*6560*/  HFMA2.MMA R3, R11, R239, R3 ;  /* 0x000000ef0b037235 */ /* 0x000fe20000000003 */
[----:B------:R-:W-:-:S09]  /*6570*/  UISETP.NE.AND.EX UP0, UPT, URZ, UR5, UPT, UP0 ;  /* 0x000000053f00728c */ /* 0x000fd2000bf05300 */
[----:B------:R-:W-:Y:S01]  /*6580*/  HFMA2 R3, R7, R243, R3 ;  /* 0x000000f307037231 */ /* 0x000fe20000000003 */
[----:B------:R-:W-:-:S03]  /*6590*/  PLOP3.LUT P1, PT, PT, PT, UP0, 0x80, 0x0 ;  /* 0x000000000000781c */ /* 0x000fc60003f2f008 */
[----:B------:R-:W-:Y:S01]  /*65a0*/  HADD2 R2, R2, R3 ;  /* 0x0000000302027230 */ /* 0x000fe20000000000 */
[----:B------:R-:W-:Y:S02]  /*65b0*/  ULDC UR4, c[0x0][0x220] ;  /* 0x0000880000047ab9 */ /* 0x000fe40000000800 */
[----:B------:R-:W-:Y:S02]  /*65c0*/  @UP0 UIMAD UR4, UR49, UR4, UR42 ;  /* 0x00000004310402a4 */ /* 0x000fe4000f8e022a */
[--C-:B------:R-:W-:Y:S02]  /*65d0*/  HADD2.F32 R3, -RZ, R2.reuse.H0_H0 ;  /* 0x20000002ff037230 */ /* 0x100fe40000004100 */
[----:B------:R-:W-:-:S05]  /*65e0*/  HADD2.F32 R2, -RZ, R2.H1_H1 ;  /* 0x30000002ff027230 */ /* 0x000fca0000004100 */
[----:B------:R-:W-:Y:S02]  /*65f0*/  FADD.FTZ R244, R3, R2 ;  /* 0x0000000203f47221 */ /* 0x000fe40000010000 */
[----:B------:R-:W-:Y:S01]  /*6600*/  IMAD.U32 R2, RZ, RZ, UR4 ;  /* 0x00000004ff027e24 */ /* 0x000fe2000f8e00ff */
[----:B------:R-:W-:Y:S02]  /*6610*/  @UP0 UMOV UR4, 0x2 ;  /* 0x0000000200040882 */ /* 0x000fe40000000000 */
[----:B------:R-:W-:Y:S01]  /*6620*/  MOV R3, UR4 ;  /* 0x0000000400037c02 */ /* 0x000fe20008000f00 */
[----:B------:R-:W-:Y:S01]  /*6630*/  @P1 IMAD R2, R2, c[0x0][0x220], R0 ;  /* 0x0000880002021a24 */ /* 0x000fe200078e0200 */
[----:B------:R-:W-:-:S03]  /*6640*/  ULDC.64 UR4, c[0x0][0x228] ;  /* 0x00008a0000047ab9 */ /* 0x000fc60000000a00 */
[----:B------:R-:W-:-:S06]  /*6650*/  @P1 IMAD.WIDE R2, R2, R3, c[0x0][0x218] ;  /* 0x0000860002021625 */ /* 0x000fcc00078e0203 */
[----:B------:R0:W2:Y:S01]  /*6660*/  @P1 LDG.E.U16 R2, [R2.64] ;  /* 0x0000002402021981 */ /* 0x0000a2000c1e1500 */
[----:B------:R-:W-:-:S04]  /*6670*/  UISETP.NE.U32.AND UP0, UPT, URZ, UR4, UPT ;  /* 0x000000043f00728c */ /* 0x000fc8000bf05070 */
[----:B------:R-:W-:-:S03]  /*6680*/  UISETP.NE.AND.EX UP0, UPT, URZ, UR5, UPT, UP0 ;  /* 0x000000053f00728c */ /* 0x000fc6000bf05300 */
[----:B------:R-:W-:Y:S01]  /*6690*/  ULDC.64 UR4, c[0x0][0x228] ;  /* 0x00008a0000047ab9 */ /* 0x000fe20000000a00 */
[----:B------:R-:W-:Y:S02]  /*66a0*/  FMUL.FTZ R244, R244, c[0x0][0x1f0] ;  /* 0x00007c00f4f47a20 */ /* 0x000fe40000410000 */
[----:B------:R-:W-:-:S05]  /*66b0*/  PLOP3.LUT P2, PT, PT, PT, UP0, 0x80, 0x0 ;  /* 0x000000000000781c */ /* 0x000fca0003f4f008 */
[----:B------:R-:W-:Y:S02]  /*66c0*/  @UP0 UMOV UR8, 0x2 ;  /* 0x0000000200080882 */ /* 0x000fe40000000000 */
[----:B------:R-:W-:-:S06]  /*66d0*/  @UP0 UIMAD.WIDE UR4, UR49, UR8, UR4 ;  /* 0x00000008310402a5 */ /* 0x000fcc000f8e0204 */
[----:B0-----:R-:W-:Y:S01]  /*66e0*/  IMAD.U32 R3, RZ, RZ, UR5 ;  /* 0x00000005ff037e24 */ /* 0x001fe2000f8e00ff */
[----:B--2---:R-:W-:-:S05]  /*66f0*/  @P1 HADD2.F32 R2, -RZ, R2.H0_H0 ;  /* 0x20000002ff021230 */ /* 0x004fca0000004100 */
[----:B------:R-:W-:Y:S02]  /*6700*/  @P1 FADD.FTZ R244, R244, R2 ;  /* 0x00000002f4f41221 */ /* 0x000fe40000010000 */
[----:B------:R-:W-:-:S06]  /*6710*/  IMAD.U32 R2, RZ, RZ, UR4 ;  /* 0x00000004ff027e24 */ /* 0x000fcc000f8e00ff */
[----:B------:R0:W2:Y:S01]  /*6720*/  @P2 LDG.E.U16 R2, [R2.64] ;  /* 0x0000002402022981 */ /* 0x0000a2000c1e1500 */
[----:B------:R-:W-:-:S05]  /*6730*/  IMAD.MOV.U32 R245, RZ, RZ, c[0x0][0x1e8] ;  /* 0x00007a00fff57624 */ /* 0x000fca00078e00ff */
[----:B------:R-:W-:-:S04]  /*6740*/  IADD3 R245, R245, c[0x0][0x210], RZ ;  /* 0x00008400f5f57a10 */ /* 0x000fc80007ffe0ff */
[----:B------:R-:W-:-:S04]  /*6750*/  @P2 ISETP.GE.AND P1, PT, R0, R245, PT ;  /* 0x000000f50000220c */ /* 0x000fc80003f26270 */
[----:B0-----:R-:W-:-:S04]  /*6760*/  @P2 SEL R3, RZ, UR41, P1 ;  /* 0x00000029ff032c07 */ /* 0x001fc80008800000 */
[----:B------:R-:W-:-:S06]  /*6770*/  @P2 IADD3 R3, R3, -UR42, R0 ;  /* 0x8000002a03032c10 */ /* 0x000fcc000fffe000 */
[----:B------:R-:W0:Y:S01]  /*6780*/  @P2 I2F R3, R3 ;  /* 0x0000000300032306 */ /* 0x000e220000201400 */
[----:B--2---:R-:W-:-:S05]  /*6790*/  @P2 HADD2.F32 R2, -RZ, R2.H0_H0 ;  /* 0x20000002ff022230 */ /* 0x004fca0000004100 */
[----:B0-----:R-:W-:Y:S01]  /*67a0*/  @P2 FFMA.FTZ R244, R3, R2, R244 ;  /* 0x0000000203f42223 */ /* 0x001fe200000100f4 */
[----:B------:R-:W-:-:S05]  /*67b0*/  IADD3 R2, R0, -UR46, RZ ;  /* 0x8000002e00027c10 */ /* 0x000fca000fffe0ff */
[----:B------:R0:W-:Y:S01]  /*67c0*/  STS [R2.X4+0x240], R244 ;  /* 0x000240f402007388 */ /* 0x0001e20000004800 */
[----:B------:R-:W-:-:S03]  /*67d0*/  @!P0 FMNMX.FTZ R252, R252, R244, !PT ;  /* 0x000000f4fcfc8209 */ /* 0x000fc60007810000 */
.L_x_3196:
[----:B------:R-:W-:Y:S05]  /*67e0*/  BSYNC B1 ;  /* 0x0000000000017941 */ /* 0x000fea0003800000 */
.L_x_3195:
[----:B------:R-:W-:-:S04]  /*67f0*/  IADD3 R0, R0, 0x100, RZ ;  /* 0x0000010000007810 */ /* 0x000fc80007ffe0ff */
[----:B------:R-:W-:-:S13]  /*6800*/  ISETP.GE.AND P0, PT, R0, UR7, PT ;  /* 0x0000000700007c0c */ /* 0x000fda000bf06270 */
[----:B------:R-:W-:Y:S01]  /*6810*/  @P0 CALL.REL.NOINC `(.L_x_3130) ;  /* 0x0000001000000944 */ /* 0x000fe20003c00000 */
[----:B------:R-:W-:Y:S05]  /*6820*/  BRA `(.L_x_3197) ;  /* 0xffffc52000007947 */ /* 0x000fea000383ffff */
.L_x_3130:
[----:B------:R-:W-:Y:S05]  /*6830*/  BSYNC B0 ;  /* 0x0000000000007941 */ /* 0x000fea0003800000 */
.L_x_3129:
[----:B---3--:R-:W3:Y:S01]  /*6840*/  SHFL.BFLY PT, R3, R252, 0x10, 0x1f ;  /* 0x0e001f00fc037f89 */ /* 0x008ee200000e0000 */
[----:B------:R-:W-:Y:S03]  /*6850*/  BSSY B0, `(.L_x_3198) ;  /* 0x000003e000007945 */ /* 0x000fe60003800000 */
[----:B0-----:R-:W0:Y:S01]  /*6860*/  S2R R11, SR_TID.X ;  /* 0x00000000000b7919 */ /* 0x001e220000002100 */
[----:B---3--:R-:W-:Y:S02]  /*6870*/  FMNMX.FTZ R3, R3, R252, !PT ;  /* 0x000000fc03037209 */ /* 0x008fe40007810000 */
[----:B0-----:R-:W-:-:S03]  /*6880*/  SHF.R.S32.HI R4, RZ, 0x1f, R11 ;  /* 0x0000001fff047819 */ /* 0x001fc6000001140b */
[----:B------:R-:W0:Y:S01]  /*6890*/  SHFL.BFLY PT, R0, R3, 0x8, 0x1f ;  /* 0x0d001f0003007f89 */ /* 0x000e2200000e0000 */
[----:B------:R-:W-:Y:S02]  /*68a0*/  LEA.HI R4, R4, R11, RZ, 0x5 ;  /* 0x0000000b04047211 */ /* 0x000fe400078f28ff */
[----:B0-----:R-:W-:-:S05]  /*68b0*/  FMNMX.FTZ R0, R3, R0, !PT ;  /* 0x0000000003007209 */ /* 0x001fca0007810000 */
[----:B------:R-:W0:Y:S02]  /*68c0*/  SHFL.BFLY PT, R5, R0, 0x4, 0x1f ;  /* 0x0c801f0000057f89 */ /* 0x000e2400000e0000 */
[----:B0-----:R-:W-:-:S05]  /*68d0*/  FMNMX.FTZ R5, R0, R5, !PT ;  /* 0x0000000500057209 */ /* 0x001fca0007810000 */
[----:B------:R-:W0:Y:S02]  /*68e0*/  SHFL.BFLY PT, R2, R5, 0x2, 0x1f ;  /* 0x0c401f0005027f89 */ /* 0x000e2400000e0000 */
[----:B0-----:R-:W-:Y:S02]  /*68f0*/  FMNMX.FTZ R7, R5, R2, !PT ;  /* 0x0000000205077209 */ /* 0x001fe40007810000 */
[----:B------:R-:W-:-:S03]  /*6900*/  LOP3.LUT R2, R4, 0xffffffe0, RZ, 0xc0, !PT ;  /* 0xffffffe004027812 */ /* 0x000fc600078ec0ff */
[----:B------:R-:W0:Y:S02]  /*6910*/  SHFL.BFLY PT, R8, R7, 0x1, 0x1f ;  /* 0x0c201f0007087f89 */ /* 0x000e2400000e0000 */
[----:B------:R-:W-:Y:S02]  /*6920*/  IMAD.IADD R6, R11, 0x1, -R2 ;  /* 0x000000010b067824 */ /* 0x000fe400078e0a02 */
[----:B------:R-:W-:-:S03]  /*6930*/  IMAD.MOV.U32 R2, RZ, RZ, -0x800001 ;  /* 0xff7fffffff027424 */ /* 0x000fc600078e00ff */
[C---:B------:R-:W-:Y:S02]  /*6940*/  ISETP.NE.AND P0, PT, R6.reuse, RZ, PT ;  /* 0x000000ff0600720c */ /* 0x040fe40003f05270 */
[----:B------:R-:W-:-:S11]  /*6950*/  ISETP.GT.AND P1, PT, R6, 0x7, PT ;  /* 0x000000070600780c */ /* 0x000fd60003f24270 */
[----:B------:R-:W-:Y:S02]  /*6960*/  @!P0 SHF.R.S32.HI R0, RZ, 0x5, R4 ;  /* 0x00000005ff008819 */ /* 0x000fe40000011404 */
[----:B0-----:R-:W-:-:S05]  /*6970*/  @!P0 FMNMX.FTZ R3, R7, R8, !PT ;  /* 0x0000000807038209 */ /* 0x001fca0007810000 */
[----:B------:R0:W-:Y:S04]  /*6980*/  @!P0 STS [R0.X4], R3 ;  /* 0x0000000300008388 */ /* 0x0001e80000004800 */
[----:B------:R-:W-:Y:S01]  /*6990*/  BAR.SYNC.DEFER_BLOCKING 0x0 ;  /* 0x0000000000007b1d */ /* 0x000fe20000010000 */
[----:B0-----:R-:W-:-:S05]  /*69a0*/  HFMA2.MMA R0, -RZ, RZ, 0, 0 ;  /* 0x00000000ff007435 */ /* 0x001fca00000001ff */
[----:B------:R-:W0:Y:S04]  /*69b0*/  @!P1 LDS R2, [R6.X4] ;  /* 0x0000000006029984 */ /* 0x000e280000004800 */
[----:B0-----:R-:W0:Y:S02]  /*69c0*/  SHFL.BFLY PT, R5, R2, 0x4, 0x1f ;  /* 0x0c801f0002057f89 */ /* 0x001e2400000e0000 */
[----:B0-----:R-:W-:-:S05]  /*69d0*/  FMNMX.FTZ R5, R5, R2, !PT ;  /* 0x0000000205057209 */ /* 0x001fca0007810000 */
[----:B------:R-:W0:Y:S02]  /*69e0*/  SHFL.BFLY PT, R8, R5, 0x2, 0x1f ;  /* 0x0c401f0005087f89 */ /* 0x000e2400000e0000 */
[----:B0-----:R-:W-:Y:S02]  /*69f0*/  FMNMX.FTZ R8, R5, R8, !PT ;  /* 0x0000000805087209 */ /* 0x001fe40007810000 */
[----:B------:R-:W-:-:S03]  /*6a00*/  IADD3 R5, R11, UR46, RZ ;  /* 0x0000002e0b057c10 */ /* 0x000fc6000fffe0ff */
[----:B------:R-:W0:Y:S01]  /*6a10*/  SHFL.BFLY PT, R7, R8, 0x1, 0x1f ;  /* 0x0c201f0008077f89 */ /* 0x000e2200000e0000 */
[----:B------:R-:W-:Y:S02]  /*6a20*/  ISETP.GT.AND P1, PT, R5, UR42, PT ;  /* 0x0000002a05007c0c */ /* 0x000fe4000bf24270 */
[----:B0-----:R-:W-:-:S05]  /*6a30*/  FMNMX.FTZ R7, R8, R7, !PT ;  /* 0x0000000708077209 */ /* 0x001fca0007810000 */
[----:B------:R0:W3:Y:S06]  /*6a40*/  SHFL.IDX PT, R9, R7, RZ, 0x1f ;  /* 0x00001fff07097589 */ /* 0x0000ec00000e0000 */
[----:B------:R-:W-:Y:S05]  /*6a50*/  @P1 BRA `(.L_x_3199) ;  /* 0x000001d000001947 */ /* 0x000fea0003800000 */
[----:B------:R-:W-:Y:S01]  /*6a60*/  ISETP.NE.U32.AND P0, PT, RZ, c[0x0][0x200], PT ;  /* 0x00008000ff007a0c */ /* 0x000fe20003f05070 */
[----:B------:R-:W-:-:S03]  /*6a70*/  IMAD.MOV.U32 R0, RZ, RZ, RZ ;  /* 0x000000ffff007224 */ /* 0x000fc600078e00ff */
[----:B------:R-:W-:-:S08]  /*6a80*/  ISETP.NE.AND.EX P0, PT, RZ, c[0x0][0x204], PT, P0 ;  /* 0x00008100ff007a0c */ /* 0x000fd00003f05300 */
.L_x_3203:
[----:B0-----:R-:W-:Y:S01]  /*6a90*/  IADD3 R2, R5, -UR46, RZ ;  /* 0x8000002e05027c10 */ /* 0x001fe2000fffe0ff */
[----:B------:R-:W-:Y:S03]  /*6aa0*/  BSSY B1, `(.L_x_3200) ;  /* 0x0000013000017945 */ /* 0x000fe60003800000 */
[----:B------:R-:W-:Y:S01]  /*6ab0*/  LEA R8, R2, 0x240, 0x2 ;  /* 0x0000024002087811 */ /* 0x000fe200078e10ff */
[----:B------:R-:W-:Y:S05]  /*6ac0*/  @!P0 BRA `(.L_x_3201) ;  /* 0x000000c000008947 */ /* 0x000fea0003800000 */
[----:B------:R-:W-:Y:S01]  /*6ad0*/  ULDC UR4, c[0x0][0x1d4] ;  /* 0x0000750000047ab9 */ /* 0x000fe20000000800 */
[----:B------:R-:W-:Y:S01]  /*6ae0*/  SHF.R.S32.HI R3, RZ, 0x1f, R5 ;  /* 0x0000001fff037819 */ /* 0x000fe20000011405 */
[----:B------:R-:W-:-:S04]  /*6af0*/  UIMAD UR4, UR48, UR4, URZ ;  /* 0x00000004300472a4 */ /* 0x000fc8000f8e023f */
[----:B------:R-:W-:Y:S02]  /*6b00*/  USHF.R.S32.HI UR5, URZ, 0x1f, UR4 ;  /* 0x0000001f3f057899 */ /* 0x000fe40008011404 */
[----:B------:R-:W-:-:S04]  /*6b10*/  IMAD.U32 R2, RZ, RZ, UR4 ;  /* 0x00000004ff027e24 */ /* 0x000fc8000f8e00ff */
[----:B------:R-:W-:Y:S01]  /*6b20*/  IMAD.U32 R10, RZ, RZ, UR5 ;  /* 0x00000005ff0a7e24 */ /* 0x000fe2000f8e00ff */
[----:B------:R-:W-:-:S04]  /*6b30*/  IADD3 R2, P2, P3, R5, c[0x0][0x200], R2 ;  /* 0x0000800005027a10 */ /* 0x000fc80007b5e002 */
[----:B------:R-:W-:-:S05]  /*6b40*/  IADD3.X R3, R3, c[0x0][0x204], R10, P2, P3 ;  /* 0x0000810003037a10 */ /* 0x000fca00017e640a */
[----:B------:R-:W4:Y:S02]  /*6b50*/  LDG.E.U8 R2, [R2.64] ;  /* 0x0000002402027981 */ /* 0x000f24000c1e1100 */
[----:B----4-:R-:W-:-:S13]  /*6b60*/  ISETP.NE.AND P2, PT, R2, RZ, PT ;  /* 0x000000ff0200720c */ /* 0x010fda0003f45270 */
[----:B0-----:R-:W-:Y:S01]  /*6b70*/  @P2 IMAD.MOV.U32 R7, RZ, RZ, RZ ;  /* 0x000000ffff072224 */ /* 0x001fe200078e00ff */
[----:B------:R-:W-:Y:S05]  /*6b80*/  @P2 BRA `(.L_x_3202) ;  /* 0x0000004000002947 */ /* 0x000fea0003800000 */
.L_x_3201:
[----:B------:R-:W4:Y:S02]  /*6b90*/  LDS R2, [R8] ;  /* 0x0000000008027984 */ /* 0x000f240000000800 */
[----:B---34-:R-:W-:-:S04]  /*6ba0*/  FADD.FTZ R2, -R9, R2 ;  /* 0x0000000209027221 */ /* 0x018fc80000010100 */
[----:B------:R-:W-:-:S04]  /*6bb0*/  FMUL.FTZ R2, R2, 1.4426950216293334961 ;  /* 0x3fb8aa3b02027820 */ /* 0x000fc80000410000 */
[----:B0-----:R0:W3:Y:S03]  /*6bc0*/  MUFU.EX2 R7, R2 ;  /* 0x0000000200077308 */ /* 0x0010e60000000800 */
.L_x_3202:
[----:B------:R-:W-:Y:S05]  /*6bd0*/  BSYNC B1 ;  /* 0x0000000000017941 */ /* 0x000fea0003800000 */
.L_x_3200:
[----:B---3--:R3:W-:Y:S01]  /*6be0*/  STS [R8], R7 ;  /* 0x0000000708007388 */ /* 0x0087e20000000800 */
[----:B------:R-:W-:Y:S01]  /*6bf0*/  IADD3 R5, R5, 0x100, RZ ;  /* 0x0000010005057810 */ /* 0x000fe20007ffe0ff */
[----:B------:R-:W-:-:S03]  /*6c00*/  FADD.FTZ R0, R7, R0 ;  /* 0x0000000007007221 */ /* 0x000fc60000010000 */
[----:B------:R-:W-:-:S13]  /*6c10*/  ISETP.GT.AND P2, PT, R5, UR42, PT ;  /* 0x0000002a05007c0c */ /* 0x000fda000bf44270 */
[----:B---3--:R-:W-:Y:S05]  /*6c20*/  @!P2 BRA `(.L_x_3203) ;  /* 0xfffffe600000a947 */ /* 0x008fea000383ffff */
.L_x_3199:
[----:B------:R-:W-:Y:S05]  /*6c30*/  BSYNC B0 ;  /* 0x0000000000007941 */ /* 0x000fea0003800000 */
.L_x_3198:
[----:B------:R-:W4:Y:S01]  /*6c40*/  SHFL.BFLY PT, R3, R0, 0x10, 0x1f ;  /* 0x0e001f0000037f89 */ /* 0x000f2200000e0000 */
[----:B------:R-:W-:Y:S01]  /*6c50*/  ULDC.U8 UR4, c[0x0][0x26c] ;  /* 0x00009b0000047ab9 */ /* 0x000fe20000000000 */
[----:B------:R-:W-:Y:S01]  /*6c60*/  BSSY B0, `(.L_x_3204) ;  /* 0x000003f000007945 */ /* 0x000fe20003800000 */
[----:B------:R-:W-:Y:S01]  /*6c70*/  ULDC UR8, c[0x0][0x1d4] ;  /* 0x0000750000087ab9 */ /* 0x000fe20000000800 */
[----:B------:R-:W0:Y:S01]  /*6c80*/  S2R R10, SR_TID.X ;  /* 0x00000000000a7919 */ /* 0x000e220000002100 */
[----:B------:R-:W-:Y:S02]  /*6c90*/  ULDC UR9, c[0x0][0x1ec] ;  /* 0x00007b0000097ab9 */ /* 0x000fe40000000800 */
[----:B------:R-:W-:Y:S02]  /*6ca0*/  UISETP.NE.AND UP0, UPT, UR4, URZ, UPT ;  /* 0x0000003f0400728c */ /* 0x000fe4000bf05270 */
[----:B------:R-:W-:-:S04]  /*6cb0*/  UISETP.LT.AND UP1, UPT, UR8, UR9, UPT ;  /* 0x000000090800728c */ /* 0x000fc8000bf21270 */
[----:B------:R-:W-:-:S04]  /*6cc0*/  USEL UR4, UR8, UR9, UP1 ;  /* 0x0000000908047287 */ /* 0x000fc80008800000 */
[----:B------:R-:W-:-:S03]  /*6cd0*/  UIADD3 UR5, UR4, 0x4, URZ ;  /* 0x0000000404057890 */ /* 0x000fc6000fffe03f */
[----:B------:R-:W-:Y:S02]  /*6ce0*/  @UP0 ULDC UR4, c[0x0][0x268] ;  /* 0x00009a0000040ab9 */ /* 0x000fe40000000800 */
[----:B------:R-:W-:Y:S01]  /*6cf0*/  USHF.R.S32.HI UR7, URZ, 0x1f, UR5 ;  /* 0x0000001f3f077899 */ /* 0x000fe20008011405 */
[----:B----4-:R-:W-:Y:S01]  /*6d00*/  FADD.FTZ R3, R3, R0 ;  /* 0x0000000003037221 */ /* 0x010fe20000010000 */
[----:B------:R-:W-:Y:S02]  /*6d10*/  @UP0 UIMAD UR4, UR44, UR4, UR9 ;  /* 0x000000042c0402a4 */ /* 0x000fe4000f8e0209 */
[----:B------:R-:W-:Y:S01]  /*6d20*/  ULEA.HI UR5, UR7, UR5, URZ, 0x2 ;  /* 0x0000000507057291 */ /* 0x000fe2000f8f103f */
[----:B0--3--:R-:W-:Y:S01]  /*6d30*/  LOP3.LUT P0, R9, R10, 0x1f, RZ, 0xc0, !PT ;  /* 0x0000001f0a097812 */ /* 0x009fe2000780c0ff */
[----:B------:R-:W0:Y:S01]  /*6d40*/  SHFL.BFLY PT, R2, R3, 0x8, 0x1f ;  /* 0x0d001f0003027f89 */ /* 0x000e2200000e0000 */
[----:B------:R-:W-:Y:S02]  /*6d50*/  @UP0 UIMAD UR7, UR4, UR8, URZ ;  /* 0x00000008040702a4 */ /* 0x000fe4000f8e023f */
[----:B------:R-:W-:Y:S01]  /*6d60*/  ISETP.GT.U32.AND P2, PT, R9, 0x7, PT ;  /* 0x000000070900780c */ /* 0x000fe20003f44070 */
[----:B------:R-:W-:-:S02]  /*6d70*/  USHF.L.U32 UR5, UR5, 0x2, URZ ;  /* 0x0000000205057899 */ /* 0x000fc4000800063f */
[----:B------:R-:W-:Y:S02]  /*6d80*/  @UP0 USHF.R.S32.HI UR9, URZ, 0x1f, UR7 ;  /* 0x0000001f3f090899 */ /* 0x000fe40008011407 */
[----:B------:R-:W-:Y:S02]  /*6d90*/  ULOP3.LUT UR8, UR5, 0xfffffff0, URZ, 0xc0, !UPT ;  /* 0xfffffff005087892 */ /* 0x000fe4000f8ec03f */
[----:B------:R-:W-:Y:S02]  /*6da0*/  UMOV UR4, URZ ;  /* 0x0000003f00047c82 */ /* 0x000fe40008000000 */
[----:B------:R-:W-:Y:S01]  /*6db0*/  @!P0 SHF.R.U32.HI R0, RZ, 0x3, R10 ;  /* 0x00000003ff008819 */ /* 0x000fe2000001160a */
[----:B------:R-:W-:Y:S02]  /*6dc0*/  UMOV UR5, URZ ;  /* 0x0000003f00057c82 */ /* 0x000fe40008000000 */
[----:B------:R-:W-:Y:S01]  /*6dd0*/  @UP0 UMOV UR4, UR7 ;  /* 0x0000000700040c82 */ /* 0x000fe20008000000 */
[----:B------:R-:W-:Y:S01]  /*6de0*/  @!P0 LOP3.LUT R0, R0, 0x1ffffffc, RZ, 0xc0, !PT ;  /* 0x1ffffffc00008812 */ /* 0x000fe200078ec0ff */
[----:B------:R-:W-:-:S02]  /*6df0*/  @UP0 UMOV UR5, UR9 ;  /* 0x0000000900050c82 */ /* 0x000fc40008000000 */
        /* <DEDUP_REMOVED lines=9> */
[----:B------:R-:W-:Y:S06]  /*6e90*/  BAR.SYNC.DEFER_BLOCKING 0x0 ;  /* 0x0000000000007b1d */ /* 0x000fec0000010000 */
[----:B------:R-:W0:Y:S04]  /*6ea0*/  @!P2 LDS R7, [R9.X4+0x20] ;  /* 0x000020000907a984 */ /* 0x000e280000004800 */
[----:B0-----:R-:W0:Y:S02]  /*6eb0*/  SHFL.BFLY PT, R2, R7, 0x4, 0x1f ;  /* 0x0c801f0007027f89 */ /* 0x001e2400000e0000 */
[----:B0-----:R-:W-:-:S05]  /*6ec0*/  FADD.FTZ R2, R2, R7 ;  /* 0x0000000702027221 */ /* 0x001fca0000010000 */
[----:B------:R-:W0:Y:S02]  /*6ed0*/  SHFL.BFLY PT, R3, R2, 0x2, 0x1f ;  /* 0x0c401f0002037f89 */ /* 0x000e2400000e0000 */
[----:B0-----:R-:W-:-:S05]  /*6ee0*/  FADD.FTZ R3, R2, R3 ;  /* 0x0000000302037221 */ /* 0x001fca0000010000 */
[----:B------:R-:W0:Y:S02]  /*6ef0*/  SHFL.BFLY PT, R0, R3, 0x1, 0x1f ;  /* 0x0c201f0003007f89 */ /* 0x000e2400000e0000 */
[----:B0-----:R-:W-:-:S06]  /*6f00*/  FADD.FTZ R0, R3, R0 ;  /* 0x0000000003007221 */ /* 0x001fcc0000010000 */
[----:B------:R-:W0:Y:S01]  /*6f10*/  SHFL.IDX PT, R0, R0, RZ, 0x1f ;  /* 0x00001fff00007589 */ /* 0x000e2200000e0000 */
[----:B------:R-:W-:Y:S05]  /*6f20*/  @P1 BRA `(.L_x_3205) ;  /* 0x0000012000001947 */ /* 0x000fea0003800000 */
[----:B0-----:R-:W-:Y:S01]  /*6f30*/  FADD.FTZ R0, R0, 9.9999999747524270788e-07 ;  /* 0x358637bd00007421 */ /* 0x001fe20000010000 */
[----:B------:R-:W-:-:S03]  /*6f40*/  IADD3 R5, R10, UR46, RZ ;  /* 0x0000002e0a057c10 */ /* 0x000fc6000fffe0ff */
[----:B------:R0:W3:Y:S04]  /*6f50*/  MUFU.RCP R9, R0 ;  /* 0x0000000000097308 */ /* 0x0000e80000001000 */
.L_x_3206:
[----:B------:R-:W-:Y:S02]  /*6f60*/  IADD3 R8, R5, -UR46, RZ ;  /* 0x8000002e05087c10 */ /* 0x000fe4000fffe0ff */
[----:B------:R-:W-:-:S03]  /*6f70*/  PLOP3.LUT P1, PT, PT, PT, UP0, 0x80, 0x0 ;  /* 0x000000000000781c */ /* 0x000fc60003f2f008 */
[----:B0-----:R-:W0:Y:S10]  /*6f80*/  LDS R0, [R8.X4+0x240] ;  /* 0x0002400008007984 */ /* 0x001e340000004800 */
[----:B------:R-:W-:Y:S01]  /*6f90*/  @P1 IADD3 R3, P0, R5, UR4, RZ ;  /* 0x0000000405031c10 */ /* 0x000fe2000ff1e0ff */
[----:B0--3--:R-:W-:-:S03]  /*6fa0*/  FMUL.FTZ R11, R0, R9 ;  /* 0x00000009000b7220 */ /* 0x009fc60000410000 */
[----:B------:R-:W-:Y:S02]  /*6fb0*/  @P1 LEA.HI.X.SX32 R0, R5, UR5, 0x1, P0 ;  /* 0x0000000505001c11 */ /* 0x000fe400080f0eff */
[C---:B------:R-:W-:Y:S02]  /*6fc0*/  @P1 LEA R2, P0, R3.reuse, c[0x0][0x260], 0x2 ;  /* 0x0000980003021a11 */ /* 0x040fe400078010ff */
[----:B------:R-:W-:Y:S02]  /*6fd0*/  F2FP.PACK_AB R7, RZ, R11 ;  /* 0x0000000bff07723e */ /* 0x000fe400000000ff */
[----:B------:R-:W-:Y:S02]  /*6fe0*/  @P1 LEA.HI.X R3, R3, c[0x0][0x264], R0, 0x2, P0 ;  /* 0x0000990003031a11 */ /* 0x000fe400000f1400 */
[----:B------:R-:W-:Y:S02]  /*6ff0*/  LEA R0, R8, UR7, 0x1 ;  /* 0x0000000708007c11 */ /* 0x000fe4000f8e08ff */
[----:B------:R-:W-:Y:S01]  /*7000*/  IADD3 R5, R5, 0x100, RZ ;  /* 0x0000010005057810 */ /* 0x000fe20007ffe0ff */
[----:B------:R0:W-:Y:S03]  /*7010*/  @P1 STG.E [R2.64], R11 ;  /* 0x0000000b02001986 */ /* 0x0001e6000c101924 */
[----:B------:R-:W-:Y:S01]  /*7020*/  ISETP.GT.AND P0, PT, R5, UR42, PT ;  /* 0x0000002a05007c0c */ /* 0x000fe2000bf04270 */
[----:B------:R0:W-:-:S12]  /*7030*/  STS.U16 [R0], R7 ;  /* 0x0000000700007388 */ /* 0x0001d80000000400 */
[----:B0-----:R-:W-:Y:S05]  /*7040*/  @!P0 BRA `(.L_x_3206) ;  /* 0xffffff1000008947 */ /* 0x001fea000383ffff */
.L_x_3205:
[----:B------:R-:W-:Y:S05]  /*7050*/  BSYNC B0 ;  /* 0x0000000000007941 */ /* 0x000fea0003800000 */
.L_x_3204:
[----:B------:R-:W-:Y:S01]  /*7060*/  USHF.R.S32.HI UR4, URZ, 0x1f, UR42 ;  /* 0x0000001f3f047899 */ /* 0x000fe2000801142a */
[----:B------:R-:W-:Y:S01]  /*7070*/  SHF.R.S32.HI R15, RZ, 0x5, R4 ;  /* 0x00000005ff0f7819 */ /* 0x000fe20000011404 */
[C---:B0-----:R-:W-:Y:S01]  /*7080*/  IMAD.SHL.U32 R0, R6.reuse, 0x8, RZ ;  /* 0x0000000806007824 */ /* 0x041fe200078e00ff */
[----:B------:R-:W-:Y:S01]  /*7090*/  ISETP.GT.AND P0, PT, R6, 0x1b, PT ;  /* 0x0000001b0600780c */ /* 0x000fe20003f04270 */
[----:B------:R-:W-:Y:S01]  /*70a0*/  ULEA.HI UR4, UR4, UR42, URZ, 0x3 ;  /* 0x0000002a04047291 */ /* 0x000fe2000f8f183f */
[----:B------:R-:W-:Y:S01]  /*70b0*/  ISETP.EQ.U32.AND P1, PT, RZ, c[0x0][0x190], PT ;  /* 0x00006400ff007a0c */ /* 0x000fe20003f22070 */
[----:B------:R-:W-:Y:S01]  /*70c0*/  CS2R R6, SRZ ;  /* 0x0000000000067805 */ /* 0x000fe2000001ff00 */
[----:B------:R-:W-:Y:S01]  /*70d0*/  MOV R3, UR49 ;  /* 0x0000003100037c02 */ /* 0x000fe20008000f00 */
[----:B------:R-:W-:Y:S01]  /*70e0*/  ULOP3.LUT UR4, UR4, 0xfffffff8, URZ, 0xc0, !UPT ;  /* 0xfffffff804047892 */ /* 0x000fe2000f8ec03f */
[----:B------:R-:W-:-:S03]  /*70f0*/  CS2R R4, SRZ ;  /* 0x0000000000047805 */ /* 0x000fc6000001ff00 */
[----:B------:R-:W-:-:S06]  /*7100*/  UIADD3 UR4, -UR4, UR42, URZ ;  /* 0x0000002a04047290 */ /* 0x000fcc000fffe13f */
[----:B------:R-:W-:-:S04]  /*7110*/  ISETP.NE.OR P2, PT, R15, UR4, P0 ;  /* 0x000000040f007c0c */ /* 0x000fc80008745670 */
[----:B------:R-:W-:Y:S01]  /*7120*/  ISETP.EQ.OR.EX P1, PT, RZ, c[0x0][0x194], P2, P1 ;  /* 0x00006500ff007a0c */ /* 0x000fe20001722710 */
[----:B------:R-:W-:Y:S01]  /*7130*/  ULDC UR4, c[0x0][0x1d4] ;  /* 0x0000750000047ab9 */ /* 0x000fe20000000800 */
[----:B------:R-:W-:Y:S01]  /*7140*/  BSSY B0, `(.L_x_3207) ;  /* 0x000016b000007945 */ /* 0x000fe20003800000 */
[----:B------:R-:W-:-:S10]  /*7150*/  UIMAD UR4, UR44, UR4, URZ ;  /* 0x000000042c0472a4 */ /* 0x000fd4000f8e023f */
[----:B-1----:R-:W-:Y:S02]  /*7160*/  @!P1 IMAD.MOV.U32 R17, RZ, RZ, 0x2 ;  /* 0x00000002ff119424 */ /* 0x002fe400078e00ff */
[----:B------:R-:W-:-:S04]  /*7170*/  @!P1 IMAD R16, R3, 0xe0, R0 ;  /* 0x000000e003109824 */ /* 0x000fc800078e0200 */
[----:B------:R-:W-:Y:S01]  /*7180*/  @!P1 IMAD.WIDE R16, R16, R17, c[0x0][0x190] ;  /* 0x0000640010109625 */ /* 0x000fe200078e0211 */
[----:B------:R-:W-:-:S04]  /*7190*/  CS2R R12, SRZ ;  /* 0x00000000000c7805 */ /* 0x000fc8000001ff00 */
[----:B------:R0:W5:Y:S01]  /*71a0*/  @!P1 LDG.E.128 R4, [R16.64] ;  /* 0x0000002410049981 */ /* 0x000162000c1e1d00 */
[----:B------:R-:W-:Y:S01]  /*71b0*/  CS2R R10, SRZ ;  /* 0x00000000000a7805 */ /* 0x000fe2000001ff00 */
[----:B------:R-:W-:Y:S01]  /*71c0*/  CS2R R8, SRZ ;  /* 0x0000000000087805 */ /* 0x000fe2000001ff00 */
[----:B------:R-:W-:Y:S01]  /*71d0*/  CS2R R2, SRZ ;  /* 0x0000000000027805 */ /* 0x000fe2000001ff00 */
[----:B------:R-:W-:Y:S06]  /*71e0*/  BAR.SYNC.DEFER_BLOCKING 0x0 ;  /* 0x0000000000007b1d */ /* 0x000fec0000010000 */
[----:B------:R-:W-:Y:S05]  /*71f0*/  @P0 BRA `(.L_x_3208) ;  /* 0x000015f000000947 */ /* 0x000fea0003800000 */
[----:B0-----:R-:W-:Y:S01]  /*7200*/  IMAD.U32 R41, RZ, RZ, UR42 ;  /* 0x0000002aff297e24 */ /* 0x001fe2000f8e00ff */
[C---:B------:R-:W-:Y:S01]  /*7210*/  IADD3 R14, R15.reuse, UR46, RZ ;  /* 0x0000002e0f0e7c10 */ /* 0x040fe2000fffe0ff */
[----:B------:R-:W-:Y:S01]  /*7220*/  IMAD.U32 R13, RZ, RZ, UR6 ;  /* 0x00000006ff0d7e24 */ /* 0x000fe2000f8e00ff */
[----:B------:R-:W-:Y:S01]  /*7230*/  BSSY B1, `(.L_x_3209) ;  /* 0x000008b000017945 */ /* 0x000fe20003800000 */
[----:B--2---:R-:W-:-:S02]  /*7240*/  LEA R24, R15, UR7, 0x1 ;  /* 0x000000070f187c11 */ /* 0x004fc4000f8e08ff */
[----:B------:R-:W-:Y:S01]  /*7250*/  IMNMX R41, R41, c[0x0][0x1d4], PT ;  /* 0x0000750029297a17 */ /* 0x000fe20003800200 */
[----:B------:R-:W-:Y:S02]  /*7260*/  IMAD R16, R13, c[0x0][0x1d4], R0 ;  /* 0x000075000d107a24 */ /* 0x000fe400078e0200 */
[----:B------:R-:W-:Y:S01]  /*7270*/  IMAD.MOV.U32 R13, RZ, RZ, RZ ;  /* 0x000000ffff0d7224 */ /* 0x000fe200078e00ff */
[----:B------:R-:W-:Y:S02]  /*7280*/  ISETP.GE.AND P1, PT, R14, R41, PT ;  /* 0x000000290e00720c */ /* 0x000fe40003f26270 */
[----:B------:R-:W-:-:S11]  /*7290*/  SHF.R.S32.HI R17, RZ, 0x1f, R16 ;  /* 0x0000001fff117819 */ /* 0x000fd60000011410 */
[----:B------:R-:W-:Y:S05]  /*72a0*/  @P1 BRA `(.L_x_3210) ;  /* 0x0000083000001947 */ /* 0x000fea0003800000 */
[----:B------:R-:W-:Y:S01]  /*72b0*/  IMAD.U32 R2, RZ, RZ, UR46 ;  /* 0x0000002eff027e24 */ /* 0x000fe2000f8e00ff */
[----:B------:R-:W-:Y:S01]  /*72c0*/  LOP3.LUT R3, RZ, R41, RZ, 0x33, !PT ;  /* 0x00000029ff037212 */ /* 0x000fe200078e33ff */
[----:B------:R-:W-:Y:S01]  /*72d0*/  BSSY B2, `(.L_x_3211) ;  /* 0x000002f000027945 */ /* 0x000fe20003800000 */
[----:B------:R-:W-:Y:S01]  /*72e0*/  IMAD.MOV.U32 R25, RZ, RZ, R14 ;  /* 0x000000ffff197224 */ /* 0x000fe200078e000e */
[----:B------:R-:W-:Y:S01]  /*72f0*/  CS2R R8, SRZ ;  /* 0x0000000000087805 */ /* 0x000fe2000001ff00 */
[----:B------:R-:W-:Y:S01]  /*7300*/  IADD3 R2, -R2, -0x2, -R15 ;  /* 0xfffffffe02027810 */ /* 0x000fe20007ffe90f */
[----:B------:R-:W-:Y:S01]  /*7310*/  CS2R R10, SRZ ;  /* 0x00000000000a7805 */ /* 0x000fe2000001ff00 */
[----:B------:R-:W-:Y:S02]  /*7320*/  CS2R R12, SRZ ;  /* 0x00000000000c7805 */ /* 0x000fe4000001ff00 */
[----:B------:R-:W-:-:S04]  /*7330*/  IADD3 R3, R2, -R3, RZ ;  /* 0x8000000302037210 */ /* 0x000fc80007ffe0ff */
[C---:B------:R-:W-:Y:S02]  /*7340*/  LOP3.LUT P3, RZ, R3.reuse, 0x8, RZ, 0xc0, !PT ;  /* 0x0000000803ff7812 */ /* 0x040fe4000786c0ff */
[----:B------:R-:W-:Y:S02]  /*7350*/  LOP3.LUT P1, RZ, R3, 0xfffffff8, RZ, 0xc0, !PT ;  /* 0xfffffff803ff7812 */ /* 0x000fe4000782c0ff */
[----:B------:R-:W-:-:S09]  /*7360*/  CS2R R2, SRZ ;  /* 0x0000000000027805 */ /* 0x000fd2000001ff00 */
[----:B------:R-:W-:Y:S05]  /*7370*/  @P3 BRA `(.L_x_3212) ;  /* 0x0000024000003947 */ /* 0x000fea0003800000 */
[----:B------:R-:W-:Y:S01]  /*7380*/  ULDC UR5, c[0x0][0x1d4] ;  /* 0x0000750000057ab9 */ /* 0x000fe20000000800 */
[----:B------:R-:W-:Y:S01]  /*7390*/  SHF.R.S32.HI R2, RZ, 0x1f, R14 ;  /* 0x0000001fff027819 */ /* 0x000fe2000001140e */
[----:B------:R-:W-:Y:S01]  /*73a0*/  UIMAD UR5, UR48, UR5, URZ ;  /* 0x00000005300572a4 */ /* 0x000fe2000f8e023f */
[----:B------:R-:W0:Y:S05]  /*73b0*/  LDS.U16 R12, [R24] ;  /* 0x00000000180c7984 */ /* 0x000e2a0000000400 */
[----:B------:R-:W-:Y:S01]  /*73c0*/  IMAD.U32 R9, RZ, RZ, UR5 ;  /* 0x00000005ff097e24 */ /* 0x000fe2000f8e00ff */
[----:B------:R-:W-:-:S04]  /*73d0*/  IADD3 R3, P3, R14, UR5, RZ ;  /* 0x000000050e037c10 */ /* 0x000fc8000ff7e0ff */
        /* <DEDUP_REMOVED lines=11> */
[----:B------:R-:W2:Y:S01]  /*7490*/  LDG.E.128 R8, [R8.64] ;  /* 0x0000002408087981 */ /* 0x000ea2000c1e1d00 */
[----:B0-----:R-:W-:Y:S01]  /*74a0*/  HADD2.F32 R13, -RZ, R12.H0_H0 ;  /* 0x2000000cff0d7230 */ /* 0x001fe20000004100 */
[----:B------:R-:W-:Y:S01]  /*74b0*/  IADD3 R25, R14, 0x8, RZ ;  /* 0x000000080e197810 */ /* 0x000fe20007ffe0ff */
[--C-:B--2---:R-:W-:Y:S02]  /*74c0*/  HADD2.F32 R12, -RZ, R8.reuse.H1_H1 ;  /* 0x30000008ff0c7230 */ /* 0x104fe40000004100 */
[----:B------:R-:W-:Y:S02]  /*74d0*/  HADD2.F32 R2, -RZ, R8.H0_H0 ;  /* 0x20000008ff027230 */ /* 0x000fe40000004100 */
[--C-:B------:R-:W-:Y:S02]  /*74e0*/  HADD2.F32 R18, -RZ, R9.reuse.H0_H0 ;  /* 0x20000009ff127230 */ /* 0x100fe40000004100 */
        /* <DEDUP_REMOVED lines=13> */
.L_x_3212:
[----:B------:R-:W-:Y:S05]  /*75c0*/  BSYNC B2 ;  /* 0x0000000000027941 */ /* 0x000fea0003800000 */
.L_x_3211:
[----:B------:R-:W-:Y:S05]  /*75d0*/  @!P1 BRA `(.L_x_3210) ;  /* 0x0000050000009947 */ /* 0x000fea0003800000 */
[----:B------:R-:W-:Y:S01]  /*75e0*/  ULDC UR5, c[0x0][0x1d4] ;  /* 0x0000750000057ab9 */ /* 0x000fe20000000800 */
[C---:B------:R-:W-:Y:S01]  /*75f0*/  LEA R18, R25.reuse, UR8, 0x1 ;  /* 0x0000000819127c11 */ /* 0x040fe2000f8e08ff */
[----:B------:R-:W-:Y:S01]  /*7600*/  UIMAD UR5, UR48, UR5, URZ ;  /* 0x00000005300572a4 */ /* 0x000fe2000f8e023f */
[----:B------:R-:W-:Y:S01]  /*7610*/  SHF.R.S32.HI R19, RZ, 0x1f, R25 ;  /* 0x0000001fff137819 */ /* 0x000fe20000011419 */
[----:B------:R-:W-:Y:S01]  /*7620*/  IMAD.U32 R23, RZ, RZ, UR46 ;  /* 0x0000002eff177e24 */ /* 0x000fe2000f8e00ff */
[----:B------:R-:W-:Y:S01]  /*7630*/  IADD3 R18, R18, 0x10, RZ ;  /* 0x0000001012127810 */ /* 0x000fe20007ffe0ff */
[----:B------:R-:W-:Y:S01]  /*7640*/  IMAD.MOV.U32 R20, RZ, RZ, c[0x0][0x1d4] ;  /* 0x00007500ff147624 */ /* 0x000fe200078e00ff */
[----:B------:R-:W-:Y:S01]  /*7650*/  HFMA2.MMA R27, -RZ, RZ, 0, 0 ;  /* 0x00000000ff1b7435 */ /* 0x000fe200000001ff */
[----:B------:R-:W-:Y:S01]  /*7660*/  IMAD.U32 R22, RZ, RZ, UR5 ;  /* 0x00000005ff167e24 */ /* 0x000fe2000f8e00ff */
[C---:B------:R-:W-:Y:S01]  /*7670*/  IADD3 R40, P1, R25.reuse, UR5, RZ ;  /* 0x0000000519287c10 */ /* 0x040fe2000ff3e0ff */
[----:B------:R-:W-:-:S03]  /*7680*/  IMAD R42, R25, 0xe0, RZ ;  /* 0x000000e0192a7824 */ /* 0x000fc600078e02ff */
[----:B------:R-:W-:Y:S01]  /*7690*/  LEA.HI.X.SX32 R21, R22, R19, 0x1, P1 ;  /* 0x0000001316157211 */ /* 0x000fe200008f0eff */
[----:B------:R-:W-:Y:S01]  /*76a0*/  IMAD R19, R23, -0x2, R18 ;  /* 0xfffffffe17137824 */ /* 0x000fe200078e0212 */
[----:B------:R-:W-:Y:S01]  /*76b0*/  LEA R31, P1, R40, c[0x0][0x1a8], 0x2 ;  /* 0x00006a00281f7a11 */ /* 0x000fe200078210ff */
[----:B------:R-:W-:Y:S01]  /*76c0*/  IMAD R18, R20, c[0x0][0x1d8], RZ ;  /* 0x0000760014127a24 */ /* 0x000fe200078e02ff */
[----:B------:R-:W-:Y:S02]  /*76d0*/  IADD3 R43, R42, 0x700, RZ ;  /* 0x000007002a2b7810 */ /* 0x000fe40007ffe0ff */
[----:B------:R-:W-:Y:S01]  /*76e0*/  LEA.HI.X R40, R40, c[0x0][0x1ac], R21, 0x2, P1 ;  /* 0x00006b0028287a11 */ /* 0x000fe200008f1415 */
[----:B------:R-:W-:Y:S01]  /*76f0*/  IMAD R26, R18, 0xe0, RZ ;  /* 0x000000e0121a7824 */ /* 0x000fe200078e02ff */
[----:B------:R-:W-:-:S04]  /*7700*/  IADD3 R28, R19, 0x240, RZ ;  /* 0x00000240131c7810 */ /* 0x000fc80007ffe0ff */
.L_x_3213:
[----:B------:R-:W-:Y:S01]  /*7710*/  IMAD.MOV.U32 R18, RZ, RZ, R31 ;  /* 0x000000ffff127224 */ /* 0x000fe200078e001f */
[----:B------:R-:W0:Y:S01]  /*7720*/  LDS.U16 R29, [R28+-0x10] ;  /* 0xfffff0001c1d7984 */ /* 0x000e220000000400 */
[----:B------:R-:W-:-:S05]  /*7730*/  IMAD.MOV.U32 R19, RZ, RZ, R40 ;  /* 0x000000ffff137224 */ /* 0x000fca00078e0028 */
[----:B------:R-:W2:Y:S04]  /*7740*/  LDG.E R21, [R18.64] ;  /* 0x0000002412157981 */ /* 0x000ea8000c1e1900 */
[----:B------:R-:W3:Y:S01]  /*7750*/  LDG.E R23, [R18.64+0x20] ;  /* 0x0000202412177981 */ /* 0x000ee2000c1e1900 */
[----:B--2---:R-:W-:-:S04]  /*7760*/  IMAD R20, R26, R21, R42 ;  /* 0x000000151a147224 */ /* 0x004fc800078e022a */
[----:B------:R-:W-:Y:S02]  /*7770*/  IMAD.IADD R20, R20, 0x1, R27 ;  /* 0x0000000114147824 */ /* 0x000fe400078e021b */
[----:B---3--:R-:W-:-:S03]  /*7780*/  IMAD R22, R26, R23, R43 ;  /* 0x000000171a167224 */ /* 0x008fc600078e022b */
[----:B------:R-:W-:Y:S01]  /*7790*/  IADD3 R21, P1, R16, R20, RZ ;  /* 0x0000001410157210 */ /* 0x000fe20007f3e0ff */
[----:B------:R-:W-:-:S03]  /*77a0*/  IMAD.IADD R22, R22, 0x1, R27 ;  /* 0x0000000116167824 */ /* 0x000fc600078e021b */
[----:B------:R-:W-:Y:S02]  /*77b0*/  LEA.HI.X.SX32 R30, R20, R17, 0x1, P1 ;  /* 0x00000011141e7211 */ /* 0x000fe400008f0eff */
[----:B------:R-:W-:-:S04]  /*77c0*/  LEA R20, P1, R21, c[0x0][0x1a0], 0x1 ;  /* 0x0000680015147a11 */ /* 0x000fc800078208ff */
[----:B------:R-:W-:Y:S02]  /*77d0*/  LEA.HI.X R21, R21, c[0x0][0x1a4], R30, 0x1, P1 ;  /* 0x0000690015157a11 */ /* 0x000fe400008f0c1e */
[----:B------:R-:W-:-:S03]  /*77e0*/  IADD3 R23, P1, R16, R22, RZ ;  /* 0x0000001610177210 */ /* 0x000fc60007f3e0ff */
[----:B------:R-:W2:Y:S01]  /*77f0*/  LDG.E.128 R32, [R20.64] ;  /* 0x0000002414207981 */ /* 0x000ea2000c1e1d00 */
[----:B------:R-:W-:Y:S02]  /*7800*/  LEA.HI.X.SX32 R30, R22, R17, 0x1, P1 ;  /* 0x00000011161e7211 */ /* 0x000fe400008f0eff */
[----:B------:R-:W-:-:S04]  /*7810*/  LEA R22, P1, R23, c[0x0][0x1a0], 0x1 ;  /* 0x0000680017167a11 */ /* 0x000fc800078208ff */
[----:B------:R-:W-:Y:S02]  /*7820*/  LEA.HI.X R23, R23, c[0x0][0x1a4], R30, 0x1, P1 ;  /* 0x0000690017177a11 */ /* 0x000fe400008f0c1e */
[----:B------:R1:W3:Y:S04]  /*7830*/  LDS.U16 R30, [R28] ;  /* 0x000000001c1e7984 */ /* 0x0002e80000000400 */
[----:B------:R4:W4:Y:S01]  /*7840*/  LDG.E.128 R36, [R22.64] ;  /* 0x0000002416247981 */ /* 0x000922000c1e1d00 */
[----:B------:R-:W-:Y:S01]  /*7850*/  IADD3 R31, P1, R18, 0x40, RZ ;  /* 0x00000040121f7810 */ /* 0x000fe20007f3e0ff */
[----:B0-----:R-:W-:Y:S01]  /*7860*/  HADD2.F32 R29, -RZ, R29.H0_H0 ;  /* 0x2000001dff1d7230 */ /* 0x001fe20000004100 */
[----:B------:R-:W-:Y:S02]  /*7870*/  IADD3 R25, R25, 0x10, RZ ;  /* 0x0000001019197810 */ /* 0x000fe40007ffe0ff */
[----:B-1----:R-:W-:Y:S01]  /*7880*/  IADD3 R28, R28, 0x20, RZ ;  /* 0x000000201c1c7810 */ /* 0x002fe20007ffe0ff */
[----:B------:R-:W-:Y:S01]  /*7890*/  IMAD.X R40, RZ, RZ, R19, P1 ;  /* 0x000000ffff287224 */ /* 0x000fe200008e0613 */
[----:B------:R-:W-:-:S02]  /*78a0*/  ISETP.GE.AND P1, PT, R25, R41, PT ;  /* 0x000000291900720c */ /* 0x000fc40003f26270 */
[----:B------:R-:W-:Y:S01]  /*78b0*/  IADD3 R27, R27, 0xe00, RZ ;  /* 0x00000e001b1b7810 */ /* 0x000fe20007ffe0ff */
[----:B---3--:R-:W-:Y:S02]  /*78c0*/  HADD2.F32 R30, -RZ, R30.H0_H0 ;  /* 0x2000001eff1e7230 */ /* 0x008fe40000004100 */
[----:B--2---:R-:W-:Y:S02]  /*78d0*/  HADD2.F32 R18, -RZ, R32.H0_H0 ;  /* 0x20000020ff127230 */ /* 0x004fe40000004100 */
[----:B------:R-:W-:Y:S02]  /*78e0*/  HADD2.F32 R19, -RZ, R34.H0_H0 ;  /* 0x20000022ff137230 */ /* 0x000fe40000004100 */
[----:B------:R-:W-:Y:S01]  /*78f0*/  HADD2.F32 R21, -RZ, R35.H0_H0 ;  /* 0x20000023ff157230 */ /* 0x000fe20000004100 */
        /* <DEDUP_REMOVED lines=8> */
[C---:B------:R-:W-:Y:S01]  /*7980*/  FFMA.FTZ R9, R29.reuse, R32, R9 ;  /* 0x000000201d097223 */ /* 0x040fe20000010009 */
[----:B----4-:R-:W-:Y:S01]  /*7990*/  HADD2.F32 R22, -RZ, R35.H1_H1 ;  /* 0x30000023ff167230 */ /* 0x010fe20000004100 */
[C---:B------:R-:W-:Y:S01]  /*79a0*/  FFMA.FTZ R8, R29.reuse, R33, R8 ;  /* 0x000000211d087223 */ /* 0x040fe20000010008 */
[----:B------:R-:W-:Y:S01]  /*79b0*/  HADD2.F32 R19, -RZ, R36.H0_H0 ;  /* 0x20000024ff137230 */ /* 0x000fe20000004100 */
[C---:B------:R-:W-:Y:S01]  /*79c0*/  FFMA.FTZ R11, R29.reuse, R34, R11 ;  /* 0x000000221d0b7223 */ /* 0x040fe2000001000b */
[----:B------:R-:W-:Y:S01]  /*79d0*/  HADD2.F32 R18, -RZ, R37.H0_H0 ;  /* 0x20000025ff127230 */ /* 0x000fe20000004100 */
[----:B------:R-:W-:Y:S01]  /*79e0*/  FFMA.FTZ R13, R29, R22, R13 ;  /* 0x000000161d0d7223 */ /* 0x000fe2000001000d */
        /* <DEDUP_REMOVED lines=13> */
[----:B------:R-:W-:Y:S01]  /*7ac0*/  FFMA.FTZ R13, R30, R39, R13 ;  /* 0x000000271e0d7223 */ /* 0x000fe2000001000d */
[----:B------:R-:W-:Y:S05]  /*7ad0*/  @!P1 BRA `(.L_x_3213) ;  /* 0xfffffc3000009947 */ /* 0x000fea000383ffff */
.L_x_3210:
[----:B------:R-:W-:Y:S05]  /*7ae0*/  BSYNC B1 ;  /* 0x0000000000017941 */ /* 0x000fea0003800000 */
.L_x_3209:
[----:B------:R-:W-:-:S13]  /*7af0*/  ISETP.GE.AND P1, PT, R14, UR42, PT ;  /* 0x0000002a0e007c0c */ /* 0x000fda000bf26270 */
[----:B------:R-:W-:Y:S05]  /*7b00*/  @P1 BRA `(.L_x_3208) ;  /* 0x00000ce000001947 */ /* 0x000fea0003800000 */
[----:B------:R-:W-:Y:S01]  /*7b10*/  LOP3.LUT R18, RZ, R15, RZ, 0x33, !PT ;  /* 0x0000000fff127212 */ /* 0x000fe200078e33ff */
[----:B------:R-:W-:Y:S01]  /*7b20*/  BSSY B1, `(.L_x_3214) ;  /* 0x0000044000017945 */ /* 0x000fe20003800000 */
[----:B------:R-:W-:-:S04]  /*7b30*/  MOV R31, UR46 ;  /* 0x0000002e001f7c02 */ /* 0x000fc80008000f00 */
[----:B------:R-:W-:-:S04]  /*7b40*/  IADD3 R31, -R31, UR42, R18 ;  /* 0x0000002a1f1f7c10 */ /* 0x000fc8000fffe112 */
[----:B------:R-:W-:-:S13]  /*7b50*/  LOP3.LUT P1, RZ, R31, 0x8, RZ, 0xc0, !PT ;  /* 0x000000081fff7812 */ /* 0x000fda000782c0ff */
[----:B------:R-:W-:Y:S05]  /*7b60*/  @P1 BRA `(.L_x_3215) ;  /* 0x000003f000001947 */ /* 0x000fea0003800000 */
[----:B------:R-:W-:Y:S01]  /*7b70*/  ISETP.GE.AND P1, PT, R14, c[0x0][0x1d4], PT ;  /* 0x000075000e007a0c */ /* 0x000fe20003f26270 */
[----:B------:R-:W-:-:S12]  /*7b80*/  BSSY B2, `(.L_x_3216) ;  /* 0x000003c000027945 */ /* 0x000fd80003800000 */
[----:B------:R-:W-:Y:S05]  /*7b90*/  @!P1 BRA `(.L_x_3217) ;  /* 0x000003a000009947 */ /* 0x000fea0003800000 */
[----:B------:R-:W-:Y:S01]  /*7ba0*/  IABS R21, c[0x0][0x1d4] ;  /* 0x0000750000157a13 */ /* 0x000fe20000000000 */
[----:B------:R-:W-:Y:S01]  /*7bb0*/  ULDC UR5, c[0x0][0x1d4] ;  /* 0x0000750000057ab9 */ /* 0x000fe20000000800 */
[----:B------:R-:W-:Y:S01]  /*7bc0*/  IABS R25, R14 ;  /* 0x0000000e00197213 */ /* 0x000fe20000000000 */
[----:B------:R-:W-:Y:S01]  /*7bd0*/  UIMAD UR5, UR48, UR5, URZ ;  /* 0x00000005300572a4 */ /* 0x000fe2000f8e023f */
[----:B------:R-:W0:Y:S01]  /*7be0*/  I2F.RP R20, R21 ;  /* 0x0000001500147306 */ /* 0x000e220000209400 */
[----:B------:R-:W-:Y:S01]  /*7bf0*/  ISETP.GE.AND P3, PT, R14, RZ, PT ;  /* 0x000000ff0e00720c */ /* 0x000fe20003f66270 */
[----:B------:R-:W1:Y:S01]  /*7c00*/  LDS.U16 R24, [R24] ;  /* 0x0000000018187984 */ /* 0x000e620000000400 */
[----:B------:R-:W-:-:S05]  /*7c10*/  ISETP.NE.AND P4, PT, RZ, c[0x0][0x1d4], PT ;  /* 0x00007500ff007a0c */ /* 0x000fca0003f85270 */
[----:B0-----:R-:W0:Y:S02]  /*7c20*/  MUFU.RCP R20, R20 ;  /* 0x0000001400147308 */ /* 0x001e240000001000 */
[----:B0-----:R-:W-:-:S06]  /*7c30*/  IADD3 R22, R20, 0xffffffe, RZ ;  /* 0x0ffffffe14167810 */ /* 0x001fcc0007ffe0ff */
[----:B------:R-:W0:Y:S02]  /*7c40*/  F2I.FTZ.U32.TRUNC.NTZ R19, R22 ;  /* 0x0000001600137305 */ /* 0x000e24000021f000 */
[----:B0-----:R-:W-:-:S04]  /*7c50*/  IMAD.MOV R18, RZ, RZ, -R19 ;  /* 0x000000ffff127224 */ /* 0x001fc800078e0a13 */
        /* <DEDUP_REMOVED lines=10> */
[----:B------:R-:W-:Y:S01]  /*7d00*/  @!P1 IADD3 R18, R18, -R21, RZ ;  /* 0x8000001512129210 */ /* 0x000fe20007ffe0ff */
[----:B------:R-:W-:-:S04]  /*7d10*/  IMAD.U32 R21, RZ, RZ, UR5 ;  /* 0x00000005ff157e24 */ /* 0x000fc8000f8e00ff */
[----:B------:R-:W-:-:S04]  /*7d20*/  IMAD.MOV.U32 R20, RZ, RZ, R18 ;  /* 0x000000ffff147224 */ /* 0x000fc800078e0012 */
[----:B------:R-:W-:Y:S01]  /*7d30*/  @!P3 IMAD.MOV R20, RZ, RZ, -R20 ;  /* 0x000000ffff14b224 */ /* 0x000fe200078e0a14 */
[----:B------:R-:W-:-:S04]  /*7d40*/  @!P4 LOP3.LUT R20, RZ, c[0x0][0x1d4], RZ, 0x33, !PT ;  /* 0x00007500ff14ca12 */ /* 0x000fc800078e33ff */
[----:B------:R-:W-:Y:S02]  /*7d50*/  SHF.R.S32.HI R18, RZ, 0x1f, R20 ;  /* 0x0000001fff127819 */ /* 0x000fe40000011414 */
        /* <DEDUP_REMOVED lines=13> */
[----:B-1----:R-:W-:Y:S02]  /*7e30*/  HADD2.F32 R25, -RZ, R24.H0_H0 ;  /* 0x20000018ff197230 */ /* 0x002fe40000004100 */
[----:B--2---:R-:W-:Y:S02]  /*7e40*/  HADD2.F32 R27, -RZ, R22.H0_H0 ;  /* 0x20000016ff1b7230 */ /* 0x004fe40000004100 */
[--C-:B------:R-:W-:Y:S02]  /*7e50*/  HADD2.F32 R18, -RZ, R20.reuse.H0_H0 ;  /* 0x20000014ff127230 */ /* 0x100fe40000004100 */
        /* <DEDUP_REMOVED lines=14> */
.L_x_3217:
[----:B------:R-:W-:Y:S05]  /*7f40*/  BSYNC B2 ;  /* 0x0000000000027941 */ /* 0x000fea0003800000 */
.L_x_3216:
[----:B------:R-:W-:Y:S02]  /*7f50*/  IADD3 R14, R14, 0x8, RZ ;  /* 0x000000080e0e7810 */ /* 0x000fe40007ffe0ff */
.L_x_3215:
[----:B------:R-:W-:Y:S05]  /*7f60*/  BSYNC B1 ;  /* 0x0000000000017941 */ /* 0x000fea0003800000 */
.L_x_3214:
[----:B------:R-:W-:-:S13]  /*7f70*/  LOP3.LUT P1, RZ, R31, 0xfffffff8, RZ, 0xc0, !PT ;  /* 0xfffffff81fff7812 */ /* 0x000fda000782c0ff */
[----:B------:R-:W-:Y:S05]  /*7f80*/  @!P1 BRA `(.L_x_3208) ;  /* 0x0000086000009947 */ /* 0x000fea0003800000 */
[----:B------:R-:W-:Y:S01]  /*7f90*/  LEA R18, R14, UR8, 0x1 ;  /* 0x000000080e127c11 */ /* 0x000fe2000f8e08ff */
[----:B------:R-:W-:Y:S02]  /*7fa0*/  IMAD.U32 R31, RZ, RZ, UR46 ;  /* 0x0000002eff1f7e24 */ /* 0x000fe4000f8e00ff */
[----:B------:R-:W-:Y:S02]  /*7fb0*/  IMAD.MOV.U32 R22, RZ, RZ, RZ ;  /* 0x000000ffff167224 */ /* 0x000fe400078e00ff */
[----:B------:R-:W-:Y:S02]  /*7fc0*/  IMAD R31, R31, -0x2, R18 ;  /* 0xfffffffe1f1f7824 */ /* 0x000fe400078e0212 */
.L_x_3222:
[C---:B------:R-:W-:Y:S01]  /*7fd0*/  ISETP.GE.AND P3, PT, R14.reuse, c[0x0][0x1d4], PT ;  /* 0x000075000e007a0c */ /* 0x040fe20003f66270 */
[----:B------:R-:W-:Y:S01]  /*7fe0*/  BSSY B1, `(.L_x_3218) ;  /* 0x000003f000017945 */ /* 0x000fe20003800000 */
[----:B------:R-:W-:Y:S02]  /*7ff0*/  IADD3 R33, R14, 0x8, RZ ;  /* 0x000000080e217810 */ /* 0x000fe40007ffe0ff */
[----:B------:R-:W-:Y:S02]  /*8000*/  IADD3 R32, R31, R22, RZ ;  /* 0x000000161f207210 */ /* 0x000fe40007ffe0ff */
[----:B------:R-:W-:-:S07]  /*8010*/  ISETP.GE.AND P1, PT, R33, c[0x0][0x1d4], PT ;  /* 0x0000750021007a0c */ /* 0x000fce0003f26270 */
[----:B------:R-:W-:Y:S05]  /*8020*/  @!P3 BRA `(.L_x_3219) ;  /* 0x000003a00000b947 */ /* 0x000fea0003800000 */
[----:B------:R-:W-:Y:S01]  /*8030*/  IABS R21, c[0x0][0x1d4] ;  /* 0x0000750000157a13 */ /* 0x000fe20000000000 */
[----:B------:R-:W-:Y:S01]  /*8040*/  ULDC UR5, c[0x0][0x1d4] ;  /* 0x0000750000057ab9 */ /* 0x000fe20000000800 */
[----:B------:R-:W-:Y:S01]  /*8050*/  IABS R24, R14 ;  /* 0x0000000e00187213 */ /* 0x000fe20000000000 */
[----:B------:R-:W-:Y:S01]  /*8060*/  UIMAD UR5, UR48, UR5, URZ ;  /* 0x00000005300572a4 */ /* 0x000fe2000f8e023f */
[----:B------:R-:W0:Y:S01]  /*8070*/  I2F.RP R20, R21 ;  /* 0x0000001500147306 */ /* 0x000e220000209400 */
[----:B------:R-:W-:Y:S02]  /*8080*/  ISETP.GE.AND P4, PT, R14, RZ, PT ;  /* 0x000000ff0e00720c */ /* 0x000fe40003f86270 */
        /* <DEDUP_REMOVED lines=33> */
[----:B------:R-:W0:Y:S04]  /*82a0*/  LDS.U16 R23, [R32+0x240] ;  /* 0x0002400020177984 */ /* 0x000e280000000400 */
[----:B------:R-:W2:Y:S01]  /*82b0*/  LDG.E.128 R24, [R20.64] ;  /* 0x0000002414187981 */ /* 0x000ea2000c1e1d00 */
[----:B0-----:R-:W-:Y:S02]  /*82c0*/  HADD2.F32 R23, -RZ, R23.H0_H0 ;  /* 0x20000017ff177230 */ /* 0x001fe40000004100 */
[----:B--2---:R-:W-:Y:S02]  /*82d0*/  HADD2.F32 R18, -RZ, R24.H0_H0 ;  /* 0x20000018ff127230 */ /* 0x004fe40000004100 */
[----:B------:R-:W-:-:S02]  /*82e0*/  HADD2.F32 R28, -RZ, R25.H0_H0 ;  /* 0x20000019ff1c7230 */ /* 0x000fc40000004100 */
        /* <DEDUP_REMOVED lines=14> */
.L_x_3219:
[----:B------:R-:W-:Y:S05]  /*83d0*/  BSYNC B1 ;  /* 0x0000000000017941 */ /* 0x000fea0003800000 */
.L_x_3218:
[----:B------:R-:W-:Y:S01]  /*83e0*/  BSSY B1, `(.L_x_3220) ;  /* 0x000003c000017945 */ /* 0x000fe20003800000 */
        /* <DEDUP_REMOVED lines=20> */
[----:B------:R-:W-:-:S05]  /*8530*/  @!P1 IMAD.IADD R18, R18, 0x1, -R21 ;  /* 0x0000000112129824 */ /* 0x000fca00078e0a15 */
[----:B------:R-:W-:-:S13]  /*8540*/  ISETP.GT.U32.AND P1, PT, R21, R18, PT ;  /* 0x000000121500720c */ /* 0x000fda0003f24070 */
[----:B------:R-:W-:Y:S01]  /*8550*/  @!P1 IMAD.IADD R18, R18, 0x1, -R21 ;  /* 0x0000000112129824 */ /* 0x000fe200078e0a15 */
[----:B------:R-:W-:-:S03]  /*8560*/  MOV R21, UR5 ;  /* 0x0000000500157c02 */ /* 0x000fc60008000f00 */
        /* <DEDUP_REMOVED lines=35> */
.L_x_3221:
[----:B------:R-:W-:Y:S05]  /*87a0*/  BSYNC B1 ;  /* 0x0000000000017941 */ /* 0x000fea0003800000 */
.L_x_3220:
[----:B------:R-:W-:Y:S02]  /*87b0*/  IADD3 R14, R14, 0x10, RZ ;  /* 0x000000100e0e7810 */ /* 0x000fe40007ffe0ff */
[----:B------:R-:W-:Y:S02]  /*87c0*/  IADD3 R22, R22, 0x20, RZ ;  /* 0x0000002016167810 */ /* 0x000fe40007ffe0ff */
[----:B------:R-:W-:-:S13]  /*87d0*/  ISETP.GE.AND P1, PT, R14, UR42, PT ;  /* 0x0000002a0e007c0c */ /* 0x000fda000bf26270 */
[----:B------:R-:W-:Y:S05]  /*87e0*/  @!P1 BRA `(.L_x_3222) ;  /* 0xfffff7e000009947 */ /* 0x000fea000383ffff */
.L_x_3208:
[----:B0-----:R-:W-:Y:S05]  /*87f0*/  BSYNC B0 ;  /* 0x0000000000007941 */ /* 0x001fea0003800000 */
.L_x_3207:
[----:B------:R-:W-:Y:S01]  /*8800*/  BSSY B0, `(.L_x_3223) ;  /* 0x000005b000007945 */ /* 0x000fe20003800000 */
[----:B------:R-:W-:Y:S05]  /*8810*/  @P2 BRA `(.L_x_3224) ;  /* 0x0000059000002947 */ /* 0x000fea0003800000 */
[----:B------:R-:W-:Y:S01]  /*8820*/  ULDC.64 UR6, c[0x0][0x240] ;  /* 0x0000900000067ab9 */ /* 0x000fe20000000a00 */
[----:B------:R-:W-:Y:S01]  /*8830*/  IMAD.MOV.U32 R17, RZ, RZ, 0x2 ;  /* 0x00000002ff117424 */ /* 0x000fe200078e00ff */
[----:B------:R-:W-:Y:S02]  /*8840*/  UISETP.NE.U32.AND UP0, UPT, URZ, UR6, UPT ;  /* 0x000000063f00728c */ /* 0x000fe4000bf05070 */
[----:B------:R-:W-:Y:S02]  /*8850*/  ULDC UR5, c[0x0][0x1d8] ;  /* 0x0000760000057ab9 */ /* 0x000fe40000000800 */
[----:B------:R-:W-:Y:S01]  /*8860*/  UISETP.NE.AND.EX UP0, UPT, URZ, UR7, UPT, UP0 ;  /* 0x000000073f00728c */ /* 0x000fe2000bf05300 */
[----:B------:R-:W-:-:S05]  /*8870*/  ISETP.NE.AND P2, PT, R17, c[0x0][0x258], PT ;  /* 0x0000960011007a0c */ /* 0x000fca0003f45270 */
[----:B------:R-:W-:-:S05]  /*8880*/  PLOP3.LUT P3, PT, PT, PT, UP0, 0x80, 0x0 ;  /* 0x000000000000781c */ /* 0x000fca0003f6f008 */
[----:B------:R-:W-:Y:S01]  /*8890*/  @UP0 UIMAD UR5, UR40, UR5, UR49 ;  /* 0x00000005280502a4 */ /* 0x000fe2000f8e0231 */
[----:B------:R-:W-:-:S05]  /*88a0*/  IADD3 R14, R0, UR45, RZ ;  /* 0x0000002d000e7c10 */ /* 0x000fca000fffe0ff */
[----:B------:R-:W-:-:S04]  /*88b0*/  IMAD.U32 R19, RZ, RZ, UR5 ;  /* 0x00000005ff137e24 */ /* 0x000fc8000f8e00ff */
[----:B------:R-:W-:-:S04]  /*88c0*/  @P3 IMAD R18, R19, 0xe0, R0 ;  /* 0x000000e013123824 */ /* 0x000fc800078e0200 */
[----:B------:R-:W-:-:S04]  /*88d0*/  @P3 IMAD.WIDE R18, R18, R17, c[0x0][0x238] ;  /* 0x00008e0012123625 */ /* 0x000fc800078e0211 */
[----:B------:R-:W-:Y:S01]  /*88e0*/  @P2 IMAD.WIDE R16, R14, R17, c[0x0][0x188] ;  /* 0x000062000e102625 */ /* 0x000fe200078e0211 */
[----:B------:R-:W-:Y:S01]  /*88f0*/  UIADD3 UR5, -UR46, UR42, URZ ;  /* 0x0000002a2e057290 */ /* 0x000fe2000fffe13f */
[----:B------:R0:W5:Y:S04]  /*8900*/  @P3 LDG.E.128 R28, [R18.64] ;  /* 0x00000024121c3981 */ /* 0x000168000c1e1d00 */
[----:B--2---:R1:W5:Y:S01]  /*8910*/  @P2 LDG.E.128 R24, [R16.64] ;  /* 0x0000002410182981 */ /* 0x004362000c1e1d00 */
[----:B------:R-:W-:Y:S01]  /*8920*/  ULEA UR5, UR5, UR8, 0x1 ;  /* 0x0000000805057291 */ /* 0x000fe2000f8e083f */
[----:B------:R-:W-:-:S04]  /*8930*/  IMAD.U32 R21, RZ, RZ, UR4 ;  /* 0x00000004ff157e24 */ /* 0x000fc8000f8e00ff */
[----:B------:R-:W-:-:S04]  /*8940*/  IMAD R20, R21, 0xe0, R0 ;  /* 0x000000e015147824 */ /* 0x000fc800078e0200 */
[----:B------:R-:W2:Y:S01]  /*8950*/  LDS.U16 R32, [UR5+0x240] ;  /* 0x00024005ff207984 */ /* 0x000ea20008000400 */
[----:B------:R-:W-:Y:S01]  /*8960*/  UIMAD UR5, UR43, 0xe0, URZ ;  /* 0x000000e02b0578a4 */ /* 0x000fe2000f8e023f */
[----:B0-----:R-:W-:-:S05]  /*8970*/  SHF.R.S32.HI R18, RZ, 0x1f, R20 ;  /* 0x0000001fff127819 */ /* 0x001fca0000011414 */
[----:B------:R-:W-:Y:S01]  /*8980*/  IMAD.U32 R19, RZ, RZ, UR5 ;  /* 0x00000005ff137e24 */ /* 0x000fe2000f8e00ff */
[----:B------:R-:W-:-:S04]  /*8990*/  IADD3 R20, P1, R20, UR5, RZ ;  /* 0x0000000514147c10 */ /* 0x000fc8000ff3e0ff */
[----:B------:R-:W-:Y:S02]  /*89a0*/  LEA.HI.X.SX32 R19, R19, R18, 0x1, P1 ;  /* 0x0000001213137211 */ /* 0x000fe400008f0eff */
[----:B------:R-:W-:-:S04]  /*89b0*/  LEA R18, P1, R20, c[0x0][0x1a0], 0x1 ;  /* 0x0000680014127a11 */ /* 0x000fc800078208ff */
[----:B------:R-:W-:Y:S01]  /*89c0*/  LEA.HI.X R19, R20, c[0x0][0x1a4], R19, 0x1, P1 ;  /* 0x0000690014137a11 */ /* 0x000fe200008f0c13 */
[----:B------:R-:W-:Y:S05]  /*89d0*/  @P2 BRA `(.L_x_3225) ;  /* 0x0000023000002947 */ /* 0x000fea0003800000 */
[----:B-1----:R-:W-:-:S04]  /*89e0*/  IADD3 R16, P1, R14, c[0x0][0x188], RZ ;  /* 0x000062000e107a10 */ /* 0x002fc80007f3e0ff */
[----:B------:R-:W-:-:S05]  /*89f0*/  LEA.HI.X.SX32 R17, R14, c[0x0][0x18c], 0x1, P1 ;  /* 0x000063000e117a11 */ /* 0x000fca00008f0eff */
[----:B------:R-:W3:Y:S01]  /*8a00*/  LDG.E.64 R34, [R16.64] ;  /* 0x0000002410227981 */ /* 0x000ee2000c1e1b00 */
[----:B------:R-:W-:Y:S01]  /*8a10*/  MOV R21, UR39 ;  /* 0x0000002700157c02 */ /* 0x000fe20008000f00 */
[----:B------:R-:W-:-:S05]  /*8a20*/  IMAD.U32 R20, RZ, RZ, UR38 ;  /* 0x00000026ff147e24 */ /* 0x000fca000f8e00ff */
[----:B------:R0:W4:Y:S01]  /*8a30*/  LDG.E R21, [R20.64+0x4] ;  /* 0x0000042414157981 */ /* 0x000122000c1e1900 */
[C-C-:B---3-5:R-:W-:Y:S01]  /*8a40*/  SHF.R.U64 R26, R34.reuse, 0x10, R35.reuse ;  /* 0x00000010221a7819 */ /* 0x168fe20000001223 */
[----:B------:R-:W4:Y:S01]  /*8a50*/  I2F.S8 R23, R35 ;  /* 0x0000002300177306 */ /* 0x000f220000001400 */
[----:B------:R-:W-:Y:S02]  /*8a60*/  PRMT R14, R34, 0x9910, RZ ;  /* 0x00009910220e7816 */ /* 0x000fe400000000ff */
[----:B0-----:R-:W-:Y:S02]  /*8a70*/  PRMT R20, R35, 0x9910, RZ ;  /* 0x0000991023147816 */ /* 0x001fe400000000ff */
[----:B------:R-:W-:Y:S02]  /*8a80*/  PRMT R16, R26, 0x9910, RZ ;  /* 0x000099101a107816 */ /* 0x000fe400000000ff */
[--C-:B------:R-:W-:Y:S01]  /*8a90*/  SHF.R.S32.HI R25, RZ, 0x18, R35.reuse ;  /* 0x00000018ff197819 */ /* 0x100fe20000011423 */
[----:B------:R4:W0:Y:S01]  /*8aa0*/  I2F.S8 R17, R26 ;  /* 0x0000001a00117306 */ /* 0x0008220000001400 */
[----:B------:R-:W-:-:S02]  /*8ab0*/  SHF.R.U32.HI R24, RZ, 0x10, R35 ;  /* 0x00000010ff187819 */ /* 0x000fc40000011623 */
[----:B------:R-:W-:Y:S02]  /*8ac0*/  SHF.R.S32.HI R14, RZ, 0x8, R14 ;  /* 0x00000008ff0e7819 */ /* 0x000fe4000001140e */
[----:B------:R-:W-:Y:S02]  /*8ad0*/  SHF.R.S32.HI R20, RZ, 0x8, R20 ;  /* 0x00000008ff147819 */ /* 0x000fe40000011414 */
[----:B------:R-:W-:Y:S01]  /*8ae0*/  SHF.R.S32.HI R16, RZ, 0x8, R16 ;  /* 0x00000008ff107819 */ /* 0x000fe20000011410 */
[----:B------:R-:W1:Y:S01]  /*8af0*/  I2F.S16 R25, R25 ;  /* 0x0000001900197306 */ /* 0x000e620000101400 */
[----:B----4-:R-:W-:-:S07]  /*8b00*/  FMUL.FTZ R26, R23, R21 ;  /* 0x00000015171a7220 */ /* 0x010fce0000410000 */
[----:B------:R-:W3:Y:S01]  /*8b10*/  I2F.S8 R24, R24 ;  /* 0x0000001800187306 */ /* 0x000ee20000001400 */
[----:B0-----:R-:W-:-:S07]  /*8b20*/  FMUL.FTZ R23, R17, R21 ;  /* 0x0000001511177220 */ /* 0x001fce0000410000 */
[----:B------:R-:W0:Y:S01]  /*8b30*/  I2F.S16 R14, R14 ;  /* 0x0000000e000e7306 */ /* 0x000e220000101400 */
[----:B-1----:R-:W-:-:S07]  /*8b40*/  FMUL.FTZ R27, R25, R21 ;  /* 0x00000015191b7220 */ /* 0x002fce0000410000 */
[----:B------:R-:W1:Y:S01]  /*8b50*/  I2F.S16 R20, R20 ;  /* 0x0000001400147306 */ /* 0x000e620000101400 */
[----:B---3--:R-:W-:-:S05]  /*8b60*/  FMUL.FTZ R24, R24, R21 ;  /* 0x0000001518187220 */ /* 0x008fca0000410000 */
[----:B------:R-:W-:Y:S02]  /*8b70*/  F2FP.PACK_AB R27, R27, R24 ;  /* 0x000000181b1b723e */ /* 0x000fe400000000ff */
[----:B------:R-:W3:Y:S01]  /*8b80*/  I2F.S8 R22, R34 ;  /* 0x0000002200167306 */ /* 0x000ee20000001400 */
[----:B0-----:R-:W-:-:S07]  /*8b90*/  FMUL.FTZ R17, R14, R21 ;  /* 0x000000150e117220 */ /* 0x001fce0000410000 */
[----:B------:R-:W0:Y:S01]  /*8ba0*/  I2F.S16 R16, R16 ;  /* 0x0000001000107306 */ /* 0x000e220000101400 */
[----:B-1----:R-:W-:-:S05]  /*8bb0*/  FMUL.FTZ R25, R20, R21 ;  /* 0x0000001514197220 */ /* 0x002fca0000410000 */
[----:B------:R-:W-:Y:S01]  /*8bc0*/  F2FP.PACK_AB R26, R25, R26 ;  /* 0x0000001a191a723e */ /* 0x000fe200000000ff */
[----:B---3--:R-:W-:-:S05]  /*8bd0*/  FMUL.FTZ R22, R22, R21 ;  /* 0x0000001516167220 */ /* 0x008fca0000410000 */
[----:B------:R-:W-:Y:S01]  /*8be0*/  F2FP.PACK_AB R24, R17, R22 ;  /* 0x000000161118723e */ /* 0x000fe200000000ff */
[----:B0-----:R-:W-:-:S05]  /*8bf0*/  FMUL.FTZ R14, R16, R21 ;  /* 0x00000015100e7220 */ /* 0x001fca0000410000 */
[----:B------:R-:W-:-:S04]  /*8c00*/  F2FP.PACK_AB R25, R14, R23 ;  /* 0x000000170e19723e */ /* 0x000fc800000000ff */
.L_x_3225:
[----:B-1---5:R-:W-:Y:S01]  /*8c10*/  HFMA2.MMA R4, R24, 1, 1, R4 ;  /* 0x3c003c0018047835 */ /* 0x022fe20000000004 */
[----:B------:R-:W-:Y:S01]  /*8c20*/  HADD2 R5, R25, R5 ;  /* 0x0000000519057230 */ /* 0x000fe20000000000 */
[----:B------:R-:W-:Y:S01]  /*8c30*/  HFMA2.MMA R6, R26, 1, 1, R6 ;  /* 0x3c003c001a067835 */ /* 0x000fe20000000006 */
[----:B------:R-:W-:Y:S02]  /*8c40*/  HADD2 R7, R27, R7 ;  /* 0x000000071b077230 */ /* 0x000fe40000000000 */
[----:B--2---:R-:W-:Y:S02]  /*8c50*/  HADD2.F32 R32, -RZ, R32.H0_H0 ;  /* 0x20000020ff207230 */ /* 0x004fe40000004100 */
[----:B------:R-:W-:Y:S02]  /*8c60*/  @P3 HFMA2.MMA R5, R5, R29, -RZ ;  /* 0x0000001d05053235 */ /* 0x000fe400001000ff */
[----:B------:R-:W-:Y:S01]  /*8c70*/  @P3 HFMA2.MMA R7, R7, R31, -RZ ;  /* 0x0000001f07073235 */ /* 0x000fe200001000ff */
[----:B------:R-:W-:-:S02]  /*8c80*/  @P3 HMUL2 R4, R4, R28 ;  /* 0x0000001c04043232 */ /* 0x000fc40000000000 */
[----:B------:R-:W-:-:S03]  /*8c90*/  @P3 HMUL2 R6, R6, R30 ;  /* 0x0000001e06063232 */ /* 0x000fc60000000000 */
[--C-:B------:R-:W-:Y:S02]  /*8ca0*/  HADD2.F32 R17, -RZ, R4.reuse.H0_H0 ;  /* 0x20000004ff117230 */ /* 0x100fe40000004100 */
[----:B------:R0:W-:Y:S01]  /*8cb0*/  STG.E.128 [R18.64], R4 ;  /* 0x0000000412007986 */ /* 0x0001e2000c101d24 */
[----:B------:R-:W-:Y:S02]  /*8cc0*/  HADD2.F32 R14, -RZ, R4.H1_H1 ;  /* 0x30000004ff0e7230 */ /* 0x000fe40000004100 */
[--C-:B------:R-:W-:Y:S01]  /*8cd0*/  HADD2.F32 R16, -RZ, R5.reuse.H0_H0 ;  /* 0x20000005ff107230 */ /* 0x100fe20000004100 */
[C---:B------:R-:W-:Y:S01]  /*8ce0*/  FFMA.FTZ R2, R32.reuse, R17, R2 ;  /* 0x0000001120027223 */ /* 0x040fe20000010002 */
[----:B------:R-:W-:Y:S01]  /*8cf0*/  HADD2.F32 R21, -RZ, R5.H1_H1 ;  /* 0x30000005ff157230 */ /* 0x000fe20000004100 */
[C---:B------:R-:W-:Y:S01]  /*8d00*/  FFMA.FTZ R9, R32.reuse, R14, R9 ;  /* 0x0000000e20097223 */ /* 0x040fe20000010009 */
[--C-:B------:R-:W-:Y:S01]  /*8d10*/  HADD2.F32 R23, -RZ, R6.reuse.H0_H0 ;  /* 0x20000006ff177230 */ /* 0x100fe20000004100 */
        /* <DEDUP_REMOVED lines=9> */
.L_x_3224:
[----:B0-----:R-:W-:Y:S05]  /*8db0*/  BSYNC B0 ;  /* 0x0000000000007941 */ /* 0x001fea0003800000 */
.L_x_3223:
[----:B------:R-:W-:Y:S06]  /*8dc0*/  BAR.SYNC.DEFER_BLOCKING 0x0 ;  /* 0x0000000000007b1d */ /* 0x000fec0000010000 */
[----:B------:R-:W-:Y:S05]  /*8dd0*/  @P0 BRA `(.L_x_3226) ;  /* 0x0000065000000947 */ /* 0x000fea0003800000 */
[----:B-----5:R-:W0:Y:S01]  /*8de0*/  S2R R7, SR_TID.X ;  /* 0x0000000000077919 */ /* 0x020e220000002100 */
[----:B------:R-:W-:-:S05]  /*8df0*/  IMAD R15, R15, 0xe0, R0 ;  /* 0x000000e00f0f7824 */ /* 0x000fca00078e0200 */
[----:B------:R-:W-:Y:S02]  /*8e00*/  LEA R15, R15, 0x240, 0x1 ;  /* 0x000002400f0f7811 */ /* 0x000fe400078e08ff */
[C---:B0-----:R-:W-:Y:S02]  /*8e10*/  LOP3.LUT R4, R7.reuse, 0xffffff80, RZ, 0xc0, !PT ;  /* 0xffffff8007047812 */ /* 0x041fe400078ec0ff */
[C---:B------:R-:W-:Y:S02]  /*8e20*/  LOP3.LUT R5, R7.reuse, 0xffffffc0, RZ, 0xc0, !PT ;  /* 0xffffffc007057812 */ /* 0x040fe400078ec0ff */
[----:B------:R-:W-:Y:S02]  /*8e30*/  ISETP.NE.AND P1, PT, R4, 0x80, PT ;  /* 0x000000800400780c */ /* 0x000fe40003f25270 */
[C---:B------:R-:W-:Y:S02]  /*8e40*/  LOP3.LUT R6, R7.reuse, 0xffffffe0, RZ, 0xc0, !PT ;  /* 0xffffffe007067812 */ /* 0x040fe400078ec0ff */
[----:B------:R-:W-:-:S02]  /*8e50*/  ISETP.GT.AND P2, PT, R7, 0x7f, PT ;  /* 0x0000007f0700780c */ /* 0x000fc40003f44270 */
[C---:B------:R-:W-:Y:S02]  /*8e60*/  ISETP.GT.AND P4, PT, R7.reuse, 0x3f, PT ;  /* 0x0000003f0700780c */ /* 0x040fe40003f84270 */
[----:B------:R-:W-:Y:S02]  /*8e70*/  ISETP.GT.AND P6, PT, R7, 0x1f, PT ;  /* 0x0000001f0700780c */ /* 0x000fe40003fc4270 */
[----:B------:R-:W-:Y:S02]  /*8e80*/  ISETP.NE.AND P3, PT, R5, 0x40, PT ;  /* 0x000000400500780c */ /* 0x000fe40003f65270 */
[----:B------:R-:W-:Y:S01]  /*8e90*/  ISETP.NE.AND P5, PT, R6, 0x20, PT ;  /* 0x000000200600780c */ /* 0x000fe20003fa5270 */
[----:B------:R-:W-:Y:S05]  /*8ea0*/  @P1 BRA `(.L_x_3227) ;  /* 0x0000005000001947 */ /* 0x000fea0003800000 */
[----:B------:R-:W-:Y:S02]  /*8eb0*/  F2FP.PACK_AB R4, R9, R2 ;  /* 0x000000020904723e */ /* 0x000fe400000000ff */
[----:B------:R-:W-:Y:S02]  /*8ec0*/  F2FP.PACK_AB R5, R8, R3 ;  /* 0x000000030805723e */ /* 0x000fe400000000ff */
[----:B------:R-:W-:-:S02]  /*8ed0*/  F2FP.PACK_AB R6, R11, R10 ;  /* 0x0000000a0b06723e */ /* 0x000fc400000000ff */
[----:B------:R-:W-:-:S05]  /*8ee0*/  F2FP.PACK_AB R7, R13, R12 ;  /* 0x0000000c0d07723e */ /* 0x000fca00000000ff */
[----:B------:R0:W-:Y:S02]  /*8ef0*/  STS.128 [R15+-0x700], R4 ;  /* 0xfff900040f007388 */ /* 0x0001e40000000c00 */
.L_x_3227:
        /* <DEDUP_REMOVED lines=21> */
.L_x_3229:
[----:B------:R-:W-:Y:S05]  /*9050*/  BSYNC B0 ;  /* 0x0000000000007941 */ /* 0x000fea0003800000 */
.L_x_3228:
        /* <DEDUP_REMOVED lines=8> */
.L_x_3231:
[----:B------:R-:W-:Y:S05]  /*90e0*/  BSYNC B0 ;  /* 0x0000000000007941 */ /* 0x000fea0003800000 */
.L_x_3230:
        /* <DEDUP_REMOVED lines=20> */
.L_x_3233:
[----:B------:R-:W-:Y:S05]  /*9230*/  BSYNC B0 ;  /* 0x0000000000007941 */ /* 0x000fea0003800000 */
.L_x_3232:
        /* <DEDUP_REMOVED lines=8> */
.L_x_3235:
[----:B------:R-:W-:Y:S05]  /*92c0*/  BSYNC B0 ;  /* 0x0000000000007941 */ /* 0x000fea0003800000 */
.L_x_3234:
        /* <DEDUP_REMOVED lines=20> */
.L_x_3237:
[----:B------:R-:W-:Y:S05]  /*9410*/  BSYNC B0 ;  /* 0x0000000000007941 */ /* 0x000fea0003800000 */
.L_x_3236:
[----:B------:R-:W-:Y:S06]  /*9420*/  BAR.SYNC.DEFER_BLOCKING 0x0 ;  /* 0x0000000000007b1d */ /* 0x000fec0000010000 */
.L_x_3226:
[----:B0----5:R-:W0:Y:S02]  /*9430*/  S2R R4, SR_TID.X ;  /* 0x0000000000047919 */ /* 0x021e240000002100 */
[----:B0-----:R-:W-:-:S04]  /*9440*/  IADD3 R4, R4, 0x1f, RZ ;  /* 0x0000001f04047810 */ /* 0x001fc80007ffe0ff */
[----:B------:R-:W-:-:S13]  /*9450*/  ISETP.GT.U32.OR P0, PT, R4, 0x3e, P0 ;  /* 0x0000003e0400780c */ /* 0x000fda0000704470 */
[----:B------:R-:W-:Y:S05]  /*9460*/  @P0 EXIT ;  /* 0x000000000000094d */ /* 0x000fea0003800000 */
[----:B------:R-:W-:-:S05]  /*9470*/  IMAD.MOV.U32 R5, RZ, RZ, 0x2 ;  /* 0x00000002ff057424 */ /* 0x000fca00078e00ff */
[----:B------:R-:W-:-:S13]  /*9480*/  ISETP.NE.AND P0, PT, R5, c[0x0][0x258], PT ;  /* 0x0000960005007a0c */ /* 0x000fda0003f05270 */
[----:B------:R-:W-:Y:S05]  /*9490*/  @!P0 BRA `(.L_x_3238) ;  /* 0x000000c000008947 */ /* 0x000fea0003800000 */
[----:B------:R-:W-:Y:S01]  /*94a0*/  IMAD.U32 R7, RZ, RZ, UR44 ;  /* 0x0000002cff077e24 */ /* 0x000fe2000f8e00ff */
[----:B------:R-:W-:Y:S02]  /*94b0*/  F2FP.PACK_AB R9, R9, R2 ;  /* 0x000000020909723e */ /* 0x000fe400000000ff */
[----:B------:R-:W-:Y:S01]  /*94c0*/  F2FP.PACK_AB R3, R8, R3 ;  /* 0x000000030803723e */ /* 0x000fe200000000ff */
[----:B------:R-:W-:Y:S01]  /*94d0*/  IMAD R4, R7, 0xe0, R0 ;  /* 0x000000e007047824 */ /* 0x000fe200078e0200 */
[----:B------:R-:W-:Y:S02]  /*94e0*/  F2FP.PACK_AB R11, R11, R10 ;  /* 0x0000000a0b0b723e */ /* 0x000fe400000000ff */
[----:B------:R-:W-:Y:S01]  /*94f0*/  F2FP.PACK_AB R13, R13, R12 ;  /* 0x0000000c0d0d723e */ /* 0x000fe200000000ff */
[----:B------:R-:W-:-:S05]  /*9500*/  IMAD.WIDE R4, R4, R5, c[0x0][0x160] ;  /* 0x0000580004047625 */ /* 0x000fca00078e0205 */
[----:B------:R-:W-:Y:S04]  /*9510*/  STG.E [R4.64], R9 ;  /* 0x0000000904007986 */ /* 0x000fe8000c101924 */
[----:B------:R-:W-:Y:S04]  /*9520*/  STG.E [R4.64+0x4], R3 ;  /* 0x0000040304007986 */ /* 0x000fe8000c101924 */
[----:B------:R-:W-:Y:S04]  /*9530*/  STG.E [R4.64+0x8], R11 ;  /* 0x0000080b04007986 */ /* 0x000fe8000c101924 */
[----:B------:R-:W-:Y:S01]  /*9540*/  STG.E [R4.64+0xc], R13 ;  /* 0x00000c0d04007986 */ /* 0x000fe2000c101924 */
[----:B------:R-:W-:Y:S05]  /*9550*/  EXIT ;  /* 0x000000000000794d */ /* 0x000fea0003800000 */
.L_x_3238:
[----:B------:R-:W-:Y:S02]  /*9560*/  IMAD.MOV.U32 R4, RZ, RZ, c[0x0][0x250] ;  /* 0x00009400ff047624 */ /* 0x000fe400078e00ff */
[----:B------:R-:W-:-:S05]  /*9570*/  IMAD.MOV.U32 R5, RZ, RZ, c[0x0][0x254] ;  /* 0x00009500ff057624 */ /* 0x000fca00078e00ff */
[----:B------:R-:W3:Y:S02]  /*9580*/  LDG.E R4, [R4.64] ;  /* 0x0000002404047981 */ /* 0x000ee4000c1e1900 */
[C---:B---3--:R-:W-:Y:S02]  /*9590*/  FMUL.FTZ R9, R4.reuse, R9 ;  /* 0x0000000904097220 */ /* 0x048fe40000410000 */
        /* <DEDUP_REMOVED lines=9> */
[----:B------:R-:W3:Y:S01]  /*9630*/  F2I.S8.NTZ R8, R8 ;  /* 0x0000000800087305 */ /* 0x000ee20000202100 */
[----:B0-----:R-:W-:-:S07]  /*9640*/  PRMT R5, R9, 0x8880, RZ ;  /* 0x0000888009057816 */ /* 0x001fce00000000ff */
[----:B------:R-:W0:Y:S01]  /*9650*/  F2I.S8.NTZ R10, R10 ;  /* 0x0000000a000a7305 */ /* 0x000e220000202100 */
[----:B-1----:R-:W-:Y:S02]  /*9660*/  PRMT R6, R3, 0x8880, RZ ;  /* 0x0000888003067816 */ /* 0x002fe400000000ff */
[----:B------:R-:W-:Y:S02]  /*9670*/  PRMT R3, R5, 0x7710, RZ ;  /* 0x0000771005037816 */ /* 0x000fe400000000ff */
[----:B------:R-:W-:Y:S02]  /*9680*/  PRMT R5, R6, 0x7710, RZ ;  /* 0x0000771006057816 */ /* 0x000fe400000000ff */
[----:B------:R-:W-:Y:S01]  /*9690*/  LOP3.LUT R15, R3, 0xff, RZ, 0xc0, !PT ;  /* 0x000000ff030f7812 */ /* 0x000fe200078ec0ff */
[----:B------:R-:W1:Y:S01]  /*96a0*/  F2I.S8.NTZ R11, R11 ;  /* 0x0000000b000b7305 */ /* 0x000e620000202100 */
[----:B---3--:R-:W-:Y:S02]  /*96b0*/  PRMT R7, R8, 0x8880, RZ ;  /* 0x0000888008077816 */ /* 0x008fe400000000ff */
[----:B------:R-:W-:-:S02]  /*96c0*/  LOP3.LUT R8, R5, 0xff, RZ, 0xc0, !PT ;  /* 0x000000ff05087812 */ /* 0x000fc400078ec0ff */
[----:B------:R-:W-:Y:S02]  /*96d0*/  PRMT R6, R7, 0x7710, RZ ;  /* 0x0000771007067816 */ /* 0x000fe400000000ff */
[----:B------:R-:W-:Y:S01]  /*96e0*/  SHF.L.U64.HI R9, R15, 0x8, RZ ;  /* 0x000000080f097819 */ /* 0x000fe200000102ff */
[----:B------:R-:W3:Y:S01]  /*96f0*/  F2I.S8.NTZ R2, R2 ;  /* 0x0000000200027305 */ /* 0x000ee20000202100 */
[----:B------:R-:W-:Y:S02]  /*9700*/  LOP3.LUT R7, R6, 0xff, RZ, 0xc0, !PT ;  /* 0x000000ff06077812 */ /* 0x000fe400078ec0ff */
[----:B0-----:R-:W-:Y:S02]  /*9710*/  PRMT R3, R10, 0x8880, RZ ;  /* 0x000088800a037816 */ /* 0x001fe400000000ff */
[----:B------:R-:W-:Y:S02]  /*9720*/  SHF.L.U64.HI R6, R8, 0x10, RZ ;  /* 0x0000001008067819 */ /* 0x000fe400000102ff */
[----:B------:R-:W-:Y:S01]  /*9730*/  SHF.L.U64.HI R5, R7, 0x18, RZ ;  /* 0x0000001807057819 */ /* 0x000fe200000102ff */
[----:B------:R-:W0:Y:S01]  /*9740*/  F2I.S8.NTZ R12, R12 ;  /* 0x0000000c000c7305 */ /* 0x000e220000202100 */
[----:B------:R-:W-:-:S02]  /*9750*/  PRMT R3, R3, 0x7710, RZ ;  /* 0x0000771003037816 */ /* 0x000fc400000000ff */
[----:B-1----:R-:W-:Y:S02]  /*9760*/  PRMT R11, R11, 0x8880, RZ ;  /* 0x000088800b0b7816 */ /* 0x002fe400000000ff */
[----:B------:R-:W-:Y:S01]  /*9770*/  LOP3.LUT R5, R5, R6, R9, 0xfe, !PT ;  /* 0x0000000605057212 */ /* 0x000fe200078efe09 */
[----:B------:R-:W-:Y:S01]  /*9780*/  IMAD.U32 R9, RZ, RZ, UR44 ;  /* 0x0000002cff097e24 */ /* 0x000fe2000f8e00ff */
[----:B------:R-:W-:Y:S01]  /*9790*/  LOP3.LUT R6, R3, 0xff, RZ, 0xc0, !PT ;  /* 0x000000ff03067812 */ /* 0x000fe200078ec0ff */
[----:B------:R-:W1:Y:S01]  /*97a0*/  F2I.S8.NTZ R4, R4 ;  /* 0x0000000400047305 */ /* 0x000e620000202100 */
[----:B---3--:R-:W-:Y:S01]  /*97b0*/  PRMT R2, R2, 0x8880, RZ ;  /* 0x0000888002027816 */ /* 0x008fe200000000ff */
[----:B------:R-:W-:Y:S01]  /*97c0*/  IMAD R9, R9, 0xe0, R0 ;  /* 0x000000e009097824 */ /* 0x000fe200078e0200 */
[----:B------:R-:W-:Y:S02]  /*97d0*/  PRMT R3, R11, 0x7710, RZ ;  /* 0x000077100b037816 */ /* 0x000fe400000000ff */
[----:B------:R-:W-:-:S02]  /*97e0*/  LOP3.LUT R6, R6, 0xffffff00, R5, 0xf8, !PT ;  /* 0xffffff0006067812 */ /* 0x000fc400078ef805 */
[----:B------:R-:W-:Y:S02]  /*97f0*/  PRMT R2, R2, 0x7710, RZ ;  /* 0x0000771002027816 */ /* 0x000fe400000000ff */
[----:B0-----:R-:W-:Y:S02]  /*9800*/  PRMT R12, R12, 0x8880, RZ ;  /* 0x000088800c0c7816 */ /* 0x001fe400000000ff */
[----:B------:R-:W-:Y:S02]  /*9810*/  PRMT R3, R3, 0x7604, RZ ;  /* 0x0000760403037816 */ /* 0x000fe400000000ff */
[----:B------:R-:W-:Y:S02]  /*9820*/  PRMT R0, R12, 0x7710, RZ ;  /* 0x000077100c007816 */ /* 0x000fe400000000ff */
[----:B------:R-:W-:Y:S02]  /*9830*/  PRMT R5, R2, 0x6540, R15 ;  /* 0x0000654002057816 */ /* 0x000fe4000000000f */
[----:B------:R-:W-:-:S02]  /*9840*/  LOP3.LUT R3, R3, 0xffff00ff, R6, 0xf8, !PT ;  /* 0xffff00ff03037812 */ /* 0x000fc400078ef806 */
[----:B------:R-:W-:Y:S02]  /*9850*/  PRMT R0, R0, 0x7054, RZ ;  /* 0x0000705400007816 */ /* 0x000fe400000000ff */
[----:B------:R-:W-:Y:S02]  /*9860*/  SHF.L.U32 R2, R8, 0x10, RZ ;  /* 0x0000001008027819 */ /* 0x000fe400000006ff */
[----:B-1----:R-:W-:Y:S02]  /*9870*/  PRMT R6, R4, 0x8880, RZ ;  /* 0x0000888004067816 */ /* 0x002fe400000000ff */
[----:B------:R-:W-:Y:S02]  /*9880*/  LOP3.LUT R3, R0, 0xff00ffff, R3, 0xf8, !PT ;  /* 0xff00ffff00037812 */ /* 0x000fe400078ef803 */
[----:B------:R-:W-:Y:S02]  /*9890*/  LOP3.LUT R2, R2, 0xff00ffff, R5, 0xf8, !PT ;  /* 0xff00ffff02027812 */ /* 0x000fe400078ef805 */
[----:B------:R-:W-:-:S02]  /*98a0*/  IADD3 R4, P0, R9, c[0x0][0x160], RZ ;  /* 0x0000580009047a10 */ /* 0x000fc40007f1e0ff */
[----:B------:R-:W-:Y:S02]  /*98b0*/  PRMT R0, R6, 0x7710, RZ ;  /* 0x0000771006007816 */ /* 0x000fe400000000ff */
[----:B------:R-:W-:Y:S02]  /*98c0*/  PRMT R2, R2, 0x4210, R7 ;  /* 0x0000421002027816 */ /* 0x000fe40000000007 */
[----:B------:R-:W-:Y:S02]  /*98d0*/  LEA.HI.X.SX32 R5, R9, c[0x0][0x164], 0x1, P0 ;  /* 0x0000590009057a11 */ /* 0x000fe400000f0eff */
[----:B------:R-:W-:-:S05]  /*98e0*/  PRMT R3, R3, 0x4210, R0 ;  /* 0x0000421003037816 */ /* 0x000fca0000000000 */
[----:B------:R-:W-:Y:S01]  /*98f0*/  STG.E.64 [R4.64], R2 ;  /* 0x0000000204007986 */ /* 0x000fe2000c101b24 */
[----:B------:R-:W-:Y:S05]  /*9900*/  EXIT ;  /* 0x000000000000794d */ /* 0x000fea0003800000 */
.L_x_3125:
[----:B------:R-:W-:Y:S01]  /*9910*/  IMAD.MOV.U32 R5, RZ, RZ, 0x10 ;  /* 0x00000010ff057424 */ /* 0x000fe200078e00ff */
[----:B0-----:R-:W-:Y:S01]  /*9920*/  MOV R2, 0x9960 ;  /* 0x0000996000027802 */ /* 0x001fe20000000f00 */
[----:B------:R-:W-:Y:S02]  /*9930*/  IMAD.MOV.U32 R0, RZ, RZ, 0x1f ;  /* 0x0000001fff007424 */ /* 0x000fe400078e00ff */
[----:B------:R-:W-:Y:S02]  /*9940*/  IMAD.MOV.U32 R7, RZ, RZ, -0x1 ;  /* 0xffffffffff077424 */ /* 0x000fe400078e00ff */
[----:B------:R-:W-:Y:S05]  /*9950*/  CALL.REL.NOINC `($__internal_10_$__cuda_sm70_shflsync_bfly_p) ;  /* 0x000001b000007944 */ /* 0x000fea0003c00000 */
[----:B01----:R-:W-:Y:S05]  /*9960*/  BRA `(.L_x_3239) ;  /* 0xffff8de000007947 */ /* 0x003fea000383ffff */
.L_x_3126:
[----:B-1----:R-:W-:Y:S01]  /*9970*/  IMAD.MOV.U32 R4, RZ, RZ, R9 ;  /* 0x000000ffff047224 */ /* 0x002fe200078e0009 */
[----:B------:R-:W-:Y:S01]  /*9980*/  MOV R5, 0x8 ;  /* 0x0000000800057802 */ /* 0x000fe20000000f00 */
[----:B------:R-:W-:Y:S01]  /*9990*/  IMAD.MOV.U32 R0, RZ, RZ, 0x1f ;  /* 0x0000001fff007424 */ /* 0x000fe200078e00ff */
[----:B0-----:R-:W-:Y:S01]  /*99a0*/  MOV R2, 0x99d0 ;  /* 0x000099d000027802 */ /* 0x001fe20000000f00 */
[----:B------:R-:W-:Y:S02]  /*99b0*/  IMAD.MOV.U32 R7, RZ, RZ, -0x1 ;  /* 0xffffffffff077424 */ /* 0x000fe400078e00ff */
[----:B------:R-:W-:Y:S05]  /*99c0*/  CALL.REL.NOINC `($__internal_10_$__cuda_sm70_shflsync_bfly_p) ;  /* 0x0000014000007944 */ /* 0x000fea0003c00000 */
[----:B01----:R-:W-:Y:S01]  /*99d0*/  FADD.FTZ R4, R9, R0 ;  /* 0x0000000009047221 */ /* 0x003fe20000010000 */
[----:B------:R-:W-:Y:S01]  /*99e0*/  MOV R7, 0xffffffff ;  /* 0xffffffff00077802 */ /* 0x000fe20000000f00 */
[----:B------:R-:W-:Y:S01]  /*99f0*/  IMAD.MOV.U32 R5, RZ, RZ, 0x4 ;  /* 0x00000004ff057424 */ /* 0x000fe200078e00ff */
[----:B------:R-:W-:Y:S01]  /*9a00*/  MOV R2, 0x9a30 ;  /* 0x00009a3000027802 */ /* 0x000fe20000000f00 */
[----:B------:R-:W-:-:S02]  /*9a10*/  IMAD.MOV.U32 R0, RZ, RZ, 0x1f ;  /* 0x0000001fff007424 */ /* 0x000fc400078e00ff */
[----:B------:R-:W-:Y:S05]  /*9a20*/  CALL.REL.NOINC `($__internal_10_$__cuda_sm70_shflsync_bfly_p) ;  /* 0x000000e000007944 */ /* 0x000fea0003c00000 */
[----:B01----:R-:W-:Y:S01]  /*9a30*/  FADD.FTZ R4, R4, R0 ;  /* 0x0000000004047221 */ /* 0x003fe20000010000 */
[----:B------:R-:W-:Y:S01]  /*9a40*/  MOV R2, 0x9a90 ;  /* 0x00009a9000027802 */ /* 0x000fe20000000f00 */
[----:B------:R-:W-:-:S02]  /*9a50*/  IMAD.MOV.U32 R5, RZ, RZ, 0x2 ;  /* 0x00000002ff057424 */ /* 0x000fc400078e00ff */
[----:B------:R-:W-:Y:S02]  /*9a60*/  IMAD.MOV.U32 R0, RZ, RZ, 0x1f ;  /* 0x0000001fff007424 */ /* 0x000fe400078e00ff */
[----:B------:R-:W-:Y:S02]  /*9a70*/  IMAD.MOV.U32 R7, RZ, RZ, -0x1 ;  /* 0xffffffffff077424 */ /* 0x000fe400078e00ff */
[----:B------:R-:W-:Y:S05]  /*9a80*/  CALL.REL.NOINC `($__internal_10_$__cuda_sm70_shflsync_bfly_p) ;  /* 0x0000008000007944 */ /* 0x000fea0003c00000 */
[----:B01----:R-:W-:Y:S01]  /*9a90*/  FADD.FTZ R4, R4, R0 ;  /* 0x0000000004047221 */ /* 0x003fe20000010000 */
[----:B------:R-:W-:Y:S01]  /*9aa0*/  HFMA2.MMA R0, -RZ, RZ, 0, 1.847743988037109375e-06 ;  /* 0x0000001fff007435 */ /* 0x000fe200000001ff */
[----:B------:R-:W-:Y:S01]  /*9ab0*/  IMAD.MOV.U32 R5, RZ, RZ, 0x1 ;  /* 0x00000001ff057424 */ /* 0x000fe200078e00ff */
[----:B------:R-:W-:Y:S01]  /*9ac0*/  MOV R2, 0x9af0 ;  /* 0x00009af000027802 */ /* 0x000fe20000000f00 */
[----:B------:R-:W-:-:S03]  /*9ad0*/  IMAD.MOV.U32 R7, RZ, RZ, -0x1 ;  /* 0xffffffffff077424 */ /* 0x000fc600078e00ff */
[----:B------:R-:W-:Y:S05]  /*9ae0*/  CALL.REL.NOINC `($__internal_10_$__cuda_sm70_shflsync_bfly_p) ;  /* 0x0000002000007944 */ /* 0x000fea0003c00000 */
[----:B01----:R-:W-:Y:S01]  /*9af0*/  IMAD.MOV.U32 R5, RZ, RZ, R0 ;  /* 0x000000ffff057224 */ /* 0x003fe200078e0000 */
[----:B------:R-:W-:Y:S05]  /*9b00*/  BRA `(.L_x_3240) ;  /* 0xffff8cd000007947 */ /* 0x000fea000383ffff */
        .weak           $__internal_10_$__cuda_sm70_shflsync_bfly_p
        .type           $__internal_10_$__cuda_sm70_shflsync_bfly_p,@function
        .size           $__internal_10_$__cuda_sm70_shflsync_bfly_p,(.L_x_4316 - $__internal_10_$__cuda_sm70_shflsync_bfly_p)
$__internal_10_$__cuda_sm70_shflsync_bfly_p:
[----:B------:R-:W-:Y:S01]  /*9b10*/  IMAD.MOV.U32 R3, RZ, RZ, 0x0 ;  /* 0x00000000ff037424 */ /* 0x000fe200078e00ff */
[----:B------:R-:W-:Y:S04]  /*9b20*/  WARPSYNC R7 ;  /* 0x0000000700007348 */ /* 0x000fe80003800000 */
[----:B------:R0:W1:Y:S01]  /*9b30*/  SHFL.BFLY PT, R0, R4, R5, R0 ;  /* 0x0c00000504007389 */ /* 0x00006200000e0000 */
[----:B------:R-:W-:Y:S05]  /*9b40*/  RET.REL.NODEC R2 `(_ZN4mmha33masked_multihead_attention_kernelItLi224ELi256ELi1ELi32ELi256ELb0ELb1EEEv26Multihead_attention_paramsIT_XT5_EE) ;  /* 0xffff64b002007950 */ /* 0x000fea0003c3ffff */
.L_x_3241:
        /* <DEDUP_REMOVED lines=11> */
.L_x_4316:


//--------------------- .text._ZN4mmha33masked_multihead_attention_kernelItLi224ELi256ELi2ELi32ELi128ELb0ELb1EEEv26Multihead_attention_paramsIT_XT5_EE --------------------------
	.section	.text._ZN4mmha33masked_multihead_attention_kernelItLi224ELi256ELi2ELi32ELi128ELb0ELb1EEEv26Multihead_attention_paramsIT_XT5_EE,"ax",@progbits
	.sectioninfo	@"SHI_REGISTERS=167"
	.align	128
        .global         _ZN4mmha33masked_multihead_attention_kernelItLi224ELi256ELi2ELi32ELi128ELb0ELb1EEEv26Multihead_attention_paramsIT_XT5_EE
        .type           _ZN4mmha33masked_multihead_attention_kernelItLi224ELi256ELi2ELi32ELi128ELb0ELb1EEEv26Multihead_attention_paramsIT_XT5_EE,@function
        .size           _ZN4mmha33masked_multihead_attention_kernelItLi224ELi256ELi2ELi32ELi128ELb0ELb1EEEv26Multihead_attention_paramsIT_XT5_EE,(.L_x_4317 - _ZN4mmha33masked_multihead_attention_kernelItLi224ELi256ELi2ELi32ELi128ELb0ELb1EEEv26Multihead_attention_paramsIT_XT5_EE)
        .other          _ZN4mmha33masked_multihead_attention_kernelItLi224ELi256ELi2ELi32ELi128ELb0ELb1EEEv26Multihead_attention_paramsIT_XT5_EE,@"STO_CUDA_ENTRY STV_DEFAULT"
_ZN4mmha33masked_multihead_attention_kernelItLi224ELi256ELi2ELi32ELi128ELb0ELb1EEEv26Multihead_attention_paramsIT_XT5_EE:
.text._ZN4mmha33masked_multihead_attention_kernelItLi224ELi256ELi2ELi32ELi128ELb0ELb1EEEv26Multihead_attention_paramsIT_XT5_EE:
        /* <DEDUP_REMOVED lines=11> */
.L_x_3242:
[----:B------:R-:W-:Y:S02]  /*00b0*/  ISETP.NE.U32.AND P0, PT, RZ, c[0x0][0x280], PT ;  /* 0x0000a000ff007a0c */ /* 0x000fe40003f05070 */
[----:B------:R-:W-:Y:S02]  /*00c0*/  IABS R3, c[0x0][0x1d0] ;  /* 0x0000740000037a13 */ /* 0x000fe40000000000 */
[----:B------:R-:W-:Y:S02]  /*00d0*/  ISETP.NE.AND.EX P0, PT, RZ, c[0x0][0x284], PT, P0 ;  /* 0x0000a100ff007a0c */ /* 0x000fe40003f05300 */
[----:B------:R-:W1:Y:S11]  /*00e0*/  I2F.RP R0, R3 ;  /* 0x0000000300007306 */ /* 0x000e760000209400 */
[----:B------:R-:W-:-:S04]  /*00f0*/  @P0 IMAD.MOV.U32 R5, RZ, RZ, 0x4 ;  /* 0x00000004ff050424 */ /* 0x000fc800078e00ff */
[----:B0-----:R-:W-:Y:S01]  /*0100*/  @P0 IMAD.WIDE R4, R2, R5, c[0x0][0x280] ;  /* 0x0000a00002040625 */ /* 0x001fe200078e0205 */
[----:B-1----:R-:W0:Y:S04]  /*0110*/  MUFU.RCP R0, R0 ;  /* 0x0000000000007308 */ /* 0x002e280000001000 */
[----:B------:R1:W2:Y:S01]  /*0120*/  @P0 LDG.E R17, [R4.64] ;  /* 0x0000002404110981 */ /* 0x0002a2000c1e1900 */
[----:B0-----:R-:W-:-:S04]  /*0130*/  IADD3 R6, R0, 0xffffffe, RZ ;  /* 0x0ffffffe00067810 */ /* 0x001fc80007ffe0ff */
[----:B------:R0:W3:Y:S01]  /*0140*/  F2I.FTZ.U32.TRUNC.NTZ R7, R6 ;  /* 0x0000000600077305 */ /* 0x0000e2000021f000 */
[----:B------:R-:W-:Y:S01]  /*0150*/  IABS R0, R2 ;  /* 0x0000000200007213 */ /* 0x000fe20000000000 */
[----:B0-----:R-:W-:Y:S02]  /*0160*/  IMAD.MOV.U32 R6, RZ, RZ, RZ ;  /* 0x000000ffff067224 */ /* 0x001fe400078e00ff */
[----:B---3--:R-:W-:-:S04]  /*0170*/  IMAD.MOV R8, RZ, RZ, -R7 ;  /* 0x000000ffff087224 */ /* 0x008fc800078e0a07 */
[----:B------:R-:W-:-:S04]  /*0180*/  IMAD R9, R8, R3, RZ ;  /* 0x0000000308097224 */ /* 0x000fc800078e02ff */
[----:B------:R-:W-:-:S06]  /*0190*/  IMAD.HI.U32 R7, R7, R9, R6 ;  /* 0x0000000907077227 */ /* 0x000fcc00078e0006 */
[----:B------:R-:W-:-:S04]  /*01a0*/  IMAD.HI.U32 R7, R7, R0, RZ ;  /* 0x0000000007077227 */ /* 0x000fc800078e00ff */
[----:B------:R-:W-:-:S04]  /*01b0*/  IMAD.MOV R6, RZ, RZ, -R7 ;  /* 0x000000ffff067224 */ /* 0x000fc800078e0a07 */
[----:B------:R-:W-:-:S05]  /*01c0*/  IMAD R0, R3, R6, R0 ;  /* 0x0000000603007224 */ /* 0x000fca00078e0200 */
[----:B------:R-:W-:Y:S02]  /*01d0*/  ISETP.GT.U32.AND P3, PT, R3, R0, PT ;  /* 0x000000000300720c */ /* 0x000fe40003f64070 */
[----:B------:R-:W-:-:S11]  /*01e0*/  IABS R8, c[0x0][0x1d4] ;  /* 0x0000750000087a13 */ /* 0x000fd60000000000 */
[----:B------:R-:W-:-:S05]  /*01f0*/  @!P3 IMAD.IADD R0, R0, 0x1, -R3 ;  /* 0x000000010000b824 */ /* 0x000fca00078e0a03 */
[----:B------:R-:W-:Y:S02]  /*0200*/  ISETP.GE.U32.AND P2, PT, R0, R3, PT ;  /* 0x000000030000720c */ /* 0x000fe40003f46070 */
[----:B------:R-:W-:-:S04]  /*0210*/  LOP3.LUT R0, R2, c[0x0][0x1d0], RZ, 0x3c, !PT ;  /* 0x0000740002007a12 */ /* 0x000fc800078e3cff */
[----:B------:R-:W-:Y:S02]  /*0220*/  ISETP.GE.AND P4, PT, R0, RZ, PT ;  /* 0x000000ff0000720c */ /* 0x000fe40003f86270 */
[----:B------:R-:W0:Y:S01]  /*0230*/  I2F.RP R0, R8 ;  /* 0x0000000800007306 */ /* 0x000e220000209400 */
[----:B------:R-:W-:-:S07]  /*0240*/  @!P3 IADD3 R7, R7, 0x1, RZ ;  /* 0x000000010707b810 */ /* 0x000fce0007ffe0ff */
[----:B0-----:R-:W0:Y:S01]  /*0250*/  MUFU.RCP R0, R0 ;  /* 0x0000000000007308 */ /* 0x001e220000001000 */
[----:B------:R-:W-:-:S05]  /*0260*/  @P2 IADD3 R7, R7, 0x1, RZ ;  /* 0x0000000107072810 */ /* 0x000fca0007ffe0ff */
[----:B------:R-:W-:Y:S01]  /*0270*/  IMAD.MOV.U32 R42, RZ, RZ, R7 ;  /* 0x000000ffff2a7224 */ /* 0x000fe200078e0007 */
[----:B0-----:R-:W-:-:S04]  /*0280*/  IADD3 R6, R0, 0xffffffe, RZ ;  /* 0x0ffffffe00067810 */ /* 0x001fc80007ffe0ff */
[----:B------:R0:W3:Y:S02]  /*0290*/  F2I.FTZ.U32.TRUNC.NTZ R7, R6 ;  /* 0x0000000600077305 */ /* 0x0000e4000021f000 */
[----:B0-----:R-:W-:Y:S02]  /*02a0*/  IMAD.MOV.U32 R6, RZ, RZ, RZ ;  /* 0x000000ffff067224 */ /* 0x001fe400078e00ff */
[----:B---3--:R-:W-:-:S04]  /*02b0*/  IMAD.MOV R3, RZ, RZ, -R7 ;  /* 0x000000ffff037224 */ /* 0x008fc800078e0a07 */
[----:B------:R-:W-:-:S04]  /*02c0*/  IMAD R3, R3, R8, RZ ;  /* 0x0000000803037224 */ /* 0x000fc800078e02ff */
[----:B------:R-:W-:Y:S01]  /*02d0*/  IMAD.HI.U32 R7, R7, R3, R6 ;  /* 0x0000000307077227 */ /* 0x000fe200078e0006 */
[----:B------:R-:W-:Y:S01]  /*02e0*/  ISETP.NE.U32.AND P1, PT, RZ, c[0x0][0x240], PT ;  /* 0x00009000ff007a0c */ /* 0x000fe20003f25070 */
[----:B------:R-:W0:Y:S01]  /*02f0*/  S2R R18, SR_TID.X ;  /* 0x0000000000127919 */ /* 0x000e220000002100 */
[----:B------:R-:W-:-:S03]  /*0300*/  ISETP.NE.AND P3, PT, RZ, c[0x0][0x1d0], PT ;  /* 0x00007400ff007a0c */ /* 0x000fc60003f65270 */
[----:B------:R-:W3:Y:S01]  /*0310*/  S2R R19, SR_CTAID.X ;  /* 0x0000000000137919 */ /* 0x000ee20000002500 */
[----:B------:R-:W-:Y:S01]  /*0320*/  ISETP.NE.AND.EX P1, PT, RZ, c[0x0][0x244], PT, P1 ;  /* 0x00009100ff007a0c */ /* 0x000fe20003f25310 */
[----:B------:R-:W-:Y:S02]  /*0330*/  @!P4 IMAD.MOV R42, RZ, RZ, -R42 ;  /* 0x000000ffff2ac224 */ /* 0x000fe400078e0a2a */
[----:B------:R-:W-:-:S06]  /*0340*/  IMAD.MOV.U32 R16, RZ, RZ, RZ ;  /* 0x000000ffff107224 */ /* 0x000fcc00078e00ff */
[----:B------:R-:W-:-:S04]  /*0350*/  @!P3 LOP3.LUT R42, RZ, c[0x0][0x1d0], RZ, 0x33, !PT ;  /* 0x00007400ff2aba12 */ /* 0x000fc800078e33ff */
[----:B-1----:R-:W-:-:S04]  /*0360*/  @P1 IMAD.MOV.U32 R5, RZ, RZ, 0x4 ;  /* 0x00000004ff051424 */ /* 0x002fc800078e00ff */
[----:B------:R-:W-:Y:S01]  /*0370*/  @P1 IMAD.WIDE R4, R42, R5, c[0x0][0x240] ;  /* 0x000090002a041625 */ /* 0x000fe200078e0205 */
[----:B0-----:R-:W-:-:S04]  /*0380*/  ISETP.GE.AND P3, PT, R18, 0x1c, PT ;  /* 0x0000001c1200780c */ /* 0x001fc80003f66270 */
[----:B------:R0:W5:Y:S01]  /*0390*/  @P1 LDG.E R16, [R4.64] ;  /* 0x0000002404101981 */ /* 0x000162000c1e1900 */
[----:B---3--:R-:W-:Y:S02]  /*03a0*/  IMAD R0, R19, 0xe0, RZ ;  /* 0x000000e013007824 */ /* 0x008fe400078e02ff */
[C---:B------:R-:W-:Y:S01]  /*03b0*/  IMAD R22, R2.reuse, c[0x0][0x1d8], R19 ;  /* 0x0000760002167a24 */ /* 0x040fe200078e0213 */
[----:B------:R-:W-:Y:S01]  /*03c0*/  ISETP.NE.AND P2, PT, RZ, c[0x0][0x1c8], PT ;  /* 0x00007200ff007a0c */ /* 0x000fe20003f45270 */
[----:B------:R-:W-:Y:S02]  /*03d0*/  IMAD R3, R2, c[0x0][0x1c8], R0 ;  /* 0x0000720002037a24 */ /* 0x000fe400078e0200 */
[----:B------:R-:W-:Y:S02]  /*03e0*/  IMAD R40, R22, 0xe0, RZ ;  /* 0x000000e016287824 */ /* 0x000fe400078e02ff */
[----:B------:R-:W-:Y:S02]  /*03f0*/  IMAD.MOV.U32 R52, RZ, RZ, 0x1 ;  /* 0x00000001ff347424 */ /* 0x000fe400078e00ff */
[----:B------:R-:W-:Y:S01]  /*0400*/  IMAD.MOV.U32 R9, RZ, RZ, c[0x0][0x248] ;  /* 0x00009200ff097624 */ /* 0x000fe200078e00ff */
[----:B------:R-:W-:Y:S01]  /*0410*/  SEL R24, R40, R3, !P2 ;  /* 0x0000000328187207 */ /* 0x000fe20005000000 */
[----:B------:R-:W-:-:S02]  /*0420*/  IMAD.MOV.U32 R21, RZ, RZ, 0x2 ;  /* 0x00000002ff157424 */ /* 0x000fc400078e00ff */
[----:B------:R-:W-:Y:S01]  /*0430*/  IMAD.SHL.U32 R27, R18, 0x8, RZ ;  /* 0x00000008121b7824 */ /* 0x000fe200078e00ff */
[----:B------:R-:W-:Y:S01]  /*0440*/  BSSY B0, `(.L_x_3243) ;  /* 0x0000040000007945 */ /* 0x000fe20003800000 */
[----:B------:R-:W-:Y:S01]  /*0450*/  IMAD R31, R52, c[0x0][0x24c], RZ ;  /* 0x00009300341f7a24 */ /* 0x000fe200078e02ff */
[----:B------:R-:W-:Y:S01]  /*0460*/  ISETP.NE.AND P4, PT, R21, c[0x0][0x258], PT ;  /* 0x0000960015007a0c */ /* 0x000fe20003f85270 */
[----:B------:R-:W-:Y:S01]  /*0470*/  IMAD.IADD R10, R0, 0x1, R27 ;  /* 0x00000001000a7824 */ /* 0x000fe200078e021b */
[----:B------:R-:W-:Y:S01]  /*0480*/  @P3 CS2R R34, SRZ ;  /* 0x0000000000223805 */ /* 0x000fe2000001ff00 */
[----:B------:R-:W-:Y:S01]  /*0490*/  @P3 CS2R R32, SRZ ;  /* 0x0000000000203805 */ /* 0x000fe2000001ff00 */
[----:B------:R-:W-:Y:S01]  /*04a0*/  IMAD.IADD R0, R27, 0x1, R24 ;  /* 0x000000011b007824 */ /* 0x000fe200078e0218 */
[----:B--2---:R-:W-:Y:S01]  /*04b0*/  @P0 IADD3 R17, R17, c[0x0][0x210], RZ ;  /* 0x0000840011110a10 */ /* 0x004fe20007ffe0ff */
[----:B------:R-:W-:-:S05]  /*04c0*/  @!P0 IMAD.MOV.U32 R17, RZ, RZ, c[0x0][0x1ec] ;  /* 0x00007b00ff118624 */ /* 0x000fca00078e00ff */
[----:B------:R-:W-:-:S05]  /*04d0*/  IABS R23, R17 ;  /* 0x0000001100177213 */ /* 0x000fca0000000000 */
[----:B------:R-:W-:-:S04]  /*04e0*/  IMAD.HI.U32 R7, R7, R23, RZ ;  /* 0x0000001707077227 */ /* 0x000fc800078e00ff */
[----:B------:R-:W-:-:S04]  /*04f0*/  IMAD.MOV R7, RZ, RZ, -R7 ;  /* 0x000000ffff077224 */ /* 0x000fc800078e0a07 */
[----:B------:R-:W-:-:S05]  /*0500*/  IMAD R23, R8, R7, R23 ;  /* 0x0000000708177224 */ /* 0x000fca00078e0217 */
[----:B------:R-:W-:Y:S02]  /*0510*/  ISETP.GT.U32.AND P0, PT, R8, R23, PT ;  /* 0x000000170800720c */ /* 0x000fe40003f04070 */
[----:B------:R-:W-:-:S11]  /*0520*/  ISETP.GE.AND P1, PT, R17, RZ, PT ;  /* 0x000000ff1100720c */ /* 0x000fd60003f26270 */
[----:B------:R-:W-:-:S05]  /*0530*/  @!P0 IMAD.IADD R23, R23, 0x1, -R8 ;  /* 0x0000000117178824 */ /* 0x000fca00078e0a08 */
[----:B------:R-:W-:Y:S02]  /*0540*/  ISETP.GT.U32.AND P0, PT, R8, R23, PT ;  /* 0x000000170800720c */ /* 0x000fe40003f04070 */
[----:B------:R-:W-:-:S11]  /*0550*/  IADD3 R26, R17, -c[0x0][0x1d4], R52 ;  /* 0x80007500111a7a10 */ /* 0x000fd60007ffe034 */
[----:B------:R-:W-:Y:S02]  /*0560*/  @!P0 IMAD.IADD R23, R23, 0x1, -R8 ;  /* 0x0000000117178824 */ /* 0x000fe400078e0a08 */
[----:B------:R-:W-:Y:S01]  /*0570*/  IMAD.WIDE.U32 R8, R52, R9, c[0x2][0x0] ;  /* 0x0080000034087625 */ /* 0x000fe200078e0009 */
[----:B------:R-:W-:-:S03]  /*0580*/  ISETP.NE.AND P0, PT, RZ, c[0x0][0x1d4], PT ;  /* 0x00007500ff007a0c */ /* 0x000fc60003f05270 */
[----:B------:R-:W-:Y:S02]  /*0590*/  IMAD.IADD R31, R9, 0x1, R31 ;  /* 0x00000001091f7824 */ /* 0x000fe400078e021f */
[----:B------:R-:W-:Y:S01]  /*05a0*/  @!P1 IMAD.MOV R23, RZ, RZ, -R23 ;  /* 0x000000ffff179224 */ /* 0x000fe200078e0a17 */
[----:B------:R-:W-:Y:S05]  /*05b0*/  @P3 BRA `(.L_x_3244) ;  /* 0x0000028000003947 */ /* 0x000fea0003800000 */
[----:B0-----:R-:W-:-:S05]  /*05c0*/  IMAD.MOV.U32 R33, RZ, RZ, 0x2 ;  /* 0x00000002ff217424 */ /* 0x001fca00078e00ff */
[----:B------:R-:W-:-:S13]  /*05d0*/  ISETP.NE.AND P1, PT, R33, c[0x0][0x258], PT ;  /* 0x0000960021007a0c */ /* 0x000fda0003f25270 */
[----:B------:R-:W-:-:S06]  /*05e0*/  @P1 IMAD.WIDE R32, R0, R33, c[0x0][0x168] ;  /* 0x00005a0000201625 */ /* 0x000fcc00078e0221 */
[----:B------:R-:W5:Y:S01]  /*05f0*/  @P1 LDG.E.128 R32, [R32.64] ;  /* 0x0000002420201981 */ /* 0x000f62000c1e1d00 */
[----:B------:R-:W-:Y:S05]  /*0600*/  @P1 BRA `(.L_x_3244) ;  /* 0x0000023000001947 */ /* 0x000fea0003800000 */
[----:B------:R-:W-:-:S04]  /*0610*/  IADD3 R6, P1, R0, c[0x0][0x168], RZ ;  /* 0x00005a0000067a10 */ /* 0x000fc80007f3e0ff */
[----:B------:R-:W-:-:S05]  /*0620*/  LEA.HI.X.SX32 R7, R0, c[0x0][0x16c], 0x1, P1 ;  /* 0x00005b0000077a11 */ /* 0x000fca00008f0eff */
[----:B------:R-:W2:Y:S01]  /*0630*/  LDG.E.64 R28, [R6.64] ;  /* 0x00000024061c7981 */ /* 0x000ea2000c1e1b00 */
[----:B------:R-:W-:Y:S02]  /*0640*/  IMAD.MOV.U32 R4, RZ, RZ, c[0x0][0x248] ;  /* 0x00009200ff047624 */ /* 0x000fe400078e00ff */
[----:B------:R-:W-:-:S05]  /*0650*/  IMAD.MOV.U32 R5, RZ, RZ, c[0x0][0x24c] ;  /* 0x00009300ff057624 */ /* 0x000fca00078e00ff */
[----:B------:R0:W3:Y:S01]  /*0660*/  LDG.E R15, [R4.64] ;  /* 0x00000024040f7981 */ /* 0x0000e2000c1e1900 */
[C---:B--2---:R-:W-:Y:S01]  /*0670*/  SHF.R.U64 R20, R28.reuse, 0x10, R29 ;  /* 0x000000101c147819 */ /* 0x044fe2000000121d */
[----:B------:R-:W3:Y:S01]  /*0680*/  I2F.S8 R11, R28 ;  /* 0x0000001c000b7306 */ /* 0x000ee20000001400 */
[----:B------:R-:W-:Y:S02]  /*0690*/  PRMT R3, R28, 0x9910, RZ ;  /* 0x000099101c037816 */ /* 0x000fe400000000ff */
[----:B0-----:R-:W-:Y:S02]  /*06a0*/  PRMT R5, R29, 0x9910, RZ ;  /* 0x000099101d057816 */ /* 0x001fe400000000ff */
[----:B------:R-:W-:Y:S02]  /*06b0*/  PRMT R4, R20, 0x9910, RZ ;  /* 0x0000991014047816 */ /* 0x000fe400000000ff */
[----:B------:R-:W-:Y:S01]  /*06c0*/  SHF.R.S32.HI R3, RZ, 0x8, R3 ;  /* 0x00000008ff037819 */ /* 0x000fe20000011403 */
[----:B------:R-:W0:Y:S01]  /*06d0*/  I2F.S8 R12, R29 ;  /* 0x0000001d000c7306 */ /* 0x000e220000001400 */
[----:B------:R-:W-:-:S02]  /*06e0*/  SHF.R.U32.HI R13, RZ, 0x10, R29 ;  /* 0x00000010ff0d7819 */ /* 0x000fc4000001161d */
[----:B------:R-:W-:Y:S02]  /*06f0*/  SHF.R.S32.HI R14, RZ, 0x18, R29 ;  /* 0x00000018ff0e7819 */ /* 0x000fe4000001141d */
[----:B------:R-:W-:Y:S02]  /*0700*/  SHF.R.S32.HI R5, RZ, 0x8, R5 ;  /* 0x00000008ff057819 */ /* 0x000fe40000011405 */
[----:B------:R-:W-:Y:S01]  /*0710*/  SHF.R.S32.HI R4, RZ, 0x8, R4 ;  /* 0x00000008ff047819 */ /* 0x000fe20000011404 */
[----:B------:R-:W1:Y:S01]  /*0720*/  I2F.S16 R3, R3 ;  /* 0x0000000300037306 */ /* 0x000e620000101400 */
[----:B---3--:R-:W-:-:S07]  /*0730*/  FMUL.FTZ R11, R11, R15 ;  /* 0x0000000f0b0b7220 */ /* 0x008fce0000410000 */
[----:B------:R-:W2:Y:S01]  /*0740*/  I2F.S8 R13, R13 ;  /* 0x0000000d000d7306 */ /* 0x000ea20000001400 */
[----:B0-----:R-:W-:-:S07]  /*0750*/  FMUL.FTZ R12, R12, R15 ;  /* 0x0000000f0c0c7220 */ /* 0x001fce0000410000 */
[----:B------:R-:W0:Y:S01]  /*0760*/  I2F.S16 R14, R14 ;  /* 0x0000000e000e7306 */ /* 0x000e220000101400 */
[----:B-1---5:R-:W-:-:S05]  /*0770*/  FMUL.FTZ R32, R3, R15 ;  /* 0x0000000f03207220 */ /* 0x022fca0000410000 */
[----:B------:R-:W-:Y:S02]  /*0780*/  F2FP.PACK_AB R32, R32, R11 ;  /* 0x0000000b2020723e */ /* 0x000fe400000000ff */
[----:B------:R-:W1:Y:S01]  /*0790*/  I2F.S8 R6, R20 ;  /* 0x0000001400067306 */ /* 0x000e620000001400 */
[----:B--2---:R-:W-:-:S07]  /*07a0*/  FMUL.FTZ R13, R13, R15 ;  /* 0x0000000f0d0d7220 */ /* 0x004fce0000410000 */
[----:B------:R-:W2:Y:S01]  /*07b0*/  I2F.S16 R5, R5 ;  /* 0x0000000500057306 */ /* 0x000ea20000101400 */
[----:B0-----:R-:W-:-:S05]  /*07c0*/  FMUL.FTZ R14, R14, R15 ;  /* 0x0000000f0e0e7220 */ /* 0x001fca0000410000 */
[----:B------:R-:W-:Y:S02]  /*07d0*/  F2FP.PACK_AB R35, R14, R13 ;  /* 0x0000000d0e23723e */ /* 0x000fe400000000ff */
[----:B------:R-:W0:Y:S01]  /*07e0*/  I2F.S16 R4, R4 ;  /* 0x0000000400047306 */ /* 0x000e220000101400 */
[-C--:B-1----:R-:W-:Y:S02]  /*07f0*/  FMUL.FTZ R6, R6, R15.reuse ;  /* 0x0000000f06067220 */ /* 0x082fe40000410000 */
[----:B--2---:R-:W-:-:S05]  /*0800*/  FMUL.FTZ R3, R5, R15 ;  /* 0x0000000f05037220 */ /* 0x004fca0000410000 */
[----:B------:R-:W-:Y:S01]  /*0810*/  F2FP.PACK_AB R34, R3, R12 ;  /* 0x0000000c0322723e */ /* 0x000fe200000000ff */
[----:B0-----:R-:W-:-:S05]  /*0820*/  FMUL.FTZ R33, R4, R15 ;  /* 0x0000000f04217220 */ /* 0x001fca0000410000 */
[----:B------:R-:W-:Y:S02]  /*0830*/  F2FP.PACK_AB R33, R33, R6 ;  /* 0x000000062121723e */ /* 0x000fe400000000ff */
.L_x_3244:
[----:B0-----:R-:W-:Y:S05]  /*0840*/  BSYNC B0 ;  /* 0x0000000000007941 */ /* 0x001fea0003800000 */
.L_x_3243:
[----:B------:R-:W-:Y:S01]  /*0850*/  BSSY B0, `(.L_x_3245) ;  /* 0x000002e000007945 */ /* 0x000fe20003800000 */
[----:B------:R-:W-:Y:S01]  /*0860*/  IMNMX R26, RZ, R26, !PT ;  /* 0x0000001aff1a7217 */ /* 0x000fe20007800200 */
[----:B------:R-:W-:Y:S01]  /*0870*/  IMAD R42, R42, c[0x0][0x1d8], RZ ;  /* 0x000076002a2a7a24 */ /* 0x000fe200078e02ff */
[----:B------:R-:W-:Y:S01]  /*0880*/  @!P0 LOP3.LUT R23, RZ, c[0x0][0x1d4], RZ, 0x33, !PT ;  /* 0x00007500ff178a12 */ /* 0x000fe200078e33ff */
[----:B------:R-:W-:Y:S01]  /*0890*/  IMAD.MOV.U32 R30, RZ, RZ, R8 ;  /* 0x000000ffff1e7224 */ /* 0x000fe200078e0008 */
[----:B------:R-:W-:Y:S05]  /*08a0*/  @!P4 BRA `(.L_x_3246) ;  /* 0x000000700000c947 */ /* 0x000fea0003800000 */
[----:B------:R-:W-:Y:S01]  /*08b0*/  ISETP.GT.AND P0, PT, R18, 0x1b, PT ;  /* 0x0000001b1200780c */ /* 0x000fe20003f04270 */
[----:B------:R-:W-:Y:S01]  /*08c0*/  CS2R R36, SRZ ;  /* 0x0000000000247805 */ /* 0x000fe2000001ff00 */
[----:B------:R-:W-:-:S11]  /*08d0*/  CS2R R38, SRZ ;  /* 0x0000000000267805 */ /* 0x000fd6000001ff00 */
[----:B------:R-:W-:Y:S05]  /*08e0*/  @P0 BRA `(.L_x_3247) ;  /* 0x0000024000000947 */ /* 0x000fea0003800000 */
[----:B------:R-:W-:-:S05]  /*08f0*/  IMAD.WIDE R4, R0, R21, c[0x0][0x178] ;  /* 0x00005e0000047625 */ /* 0x000fca00078e0215 */
[----:B------:R0:W5:Y:S01]  /*0900*/  LDG.E.128 R36, [R4.64] ;  /* 0x0000002404247981 */ /* 0x000162000c1e1d00 */
[----:B------:R-:W-:Y:S05]  /*0910*/  BRA `(.L_x_3247) ;  /* 0x0000021000007947 */ /* 0x000fea0003800000 */
.L_x_3246:
[C---:B------:R-:W-:Y:S01]  /*0920*/  IADD3 R4, P0, R0.reuse, c[0x0][0x178], RZ ;  /* 0x00005e0000047a10 */ /* 0x040fe20007f1e0ff */
[----:B------:R-:W2:Y:S03]  /*0930*/  LDG.E R11, [R30.64] ;  /* 0x000000241e0b7981 */ /* 0x000ea6000c1e1900 */
[----:B------:R-:W-:-:S05]  /*0940*/  LEA.HI.X.SX32 R5, R0, c[0x0][0x17c], 0x1, P0 ;  /* 0x00005f0000057a11 */ /* 0x000fca00000f0eff */
[----:B------:R-:W3:Y:S02]  /*0950*/  LDG.E.64 R14, [R4.64] ;  /* 0x00000024040e7981 */ /* 0x000ee4000c1e1b00 */
[C-C-:B---3--:R-:W-:Y:S02]  /*0960*/  SHF.R.U64 R12, R14.reuse, 0x10, R15.reuse ;  /* 0x000000100e0c7819 */ /* 0x148fe4000000120f */
[----:B------:R-:W-:Y:S02]  /*0970*/  PRMT R0, R14, 0x9910, RZ ;  /* 0x000099100e007816 */ /* 0x000fe400000000ff */
[----:B------:R-:W-:Y:S02]  /*0980*/  PRMT R6, R15, 0x9910, RZ ;  /* 0x000099100f067816 */ /* 0x000fe400000000ff */
[----:B------:R-:W-:Y:S02]  /*0990*/  PRMT R4, R12, 0x9910, RZ ;  /* 0x000099100c047816 */ /* 0x000fe400000000ff */
[----:B------:R-:W-:-:S02]  /*09a0*/  SHF.R.U32.HI R8, RZ, 0x10, R15 ;  /* 0x00000010ff087819 */ /* 0x000fc4000001160f */
[----:B------:R-:W-:Y:S02]  /*09b0*/  SHF.R.S32.HI R9, RZ, 0x18, R15 ;  /* 0x00000018ff097819 */ /* 0x000fe4000001140f */
[----:B------:R-:W-:Y:S02]  /*09c0*/  SHF.R.S32.HI R0, RZ, 0x8, R0 ;  /* 0x00000008ff007819 */ /* 0x000fe40000011400 */
[----:B------:R-:W-:Y:S02]  /*09d0*/  SHF.R.S32.HI R6, RZ, 0x8, R6 ;  /* 0x00000008ff067819 */ /* 0x000fe40000011406 */
[----:B------:R-:W-:Y:S01]  /*09e0*/  SHF.R.S32.HI R4, RZ, 0x8, R4 ;  /* 0x00000008ff047819 */ /* 0x000fe20000011404 */
[----:B------:R-:W2:Y:S08]  /*09f0*/  I2F.S8 R8, R8 ;  /* 0x0000000800087306 */ /* 0x000eb00000001400 */
[----:B------:R-:W0:Y:S08]  /*0a00*/  I2F.S8 R3, R14 ;  /* 0x0000000e00037306 */ /* 0x000e300000001400 */
[----:B------:R-:W1:Y:S08]  /*0a10*/  I2F.S8 R7, R15 ;  /* 0x0000000f00077306 */ /* 0x000e700000001400 */
[----:B------:R-:W-:Y:S08]  /*0a20*/  I2F.S16 R9, R9 ;  /* 0x0000000900097306 */ /* 0x000ff00000101400 */
[----:B------:R-:W3:Y:S08]  /*0a30*/  I2F.S8 R5, R12 ;  /* 0x0000000c00057306 */ /* 0x000ef00000001400 */
[----:B------:R-:W4:Y:S08]  /*0a40*/  I2F.S16 R0, R0 ;  /* 0x0000000000007306 */ /* 0x000f300000101400 */
[----:B------:R-:W4:Y:S08]  /*0a50*/  I2F.S16 R6, R6 ;  /* 0x0000000600067306 */ /* 0x000f300000101400 */
[----:B------:R-:W4:Y:S01]  /*0a60*/  I2F.S16 R4, R4 ;  /* 0x0000000400047306 */ /* 0x000f220000101400 */
[----:B--2---:R-:W-:-:S02]  /*0a70*/  FMUL.FTZ R13, R8, R11 ;  /* 0x0000000b080d7220 */ /* 0x004fc40000410000 */
[-C--:B0-----:R-:W-:Y:S02]  /*0a80*/  FMUL.FTZ R3, R3, R11.reuse ;  /* 0x0000000b03037220 */ /* 0x081fe40000410000 */
[-C--:B-1----:R-:W-:Y:S02]  /*0a90*/  FMUL.FTZ R7, R7, R11.reuse ;  /* 0x0000000b07077220 */ /* 0x082fe40000410000 */
[-C--:B---3--:R-:W-:Y:S02]  /*0aa0*/  FMUL.FTZ R5, R5, R11.reuse ;  /* 0x0000000b05057220 */ /* 0x088fe40000410000 */
[-C--:B------:R-:W-:Y:S02]  /*0ab0*/  FMUL.FTZ R14, R9, R11.reuse ;  /* 0x0000000b090e7220 */ /* 0x080fe40000410000 */
[-C--:B----4-:R-:W-:Y:S02]  /*0ac0*/  FMUL.FTZ R0, R0, R11.reuse ;  /* 0x0000000b00007220 */ /* 0x090fe40000410000 */
[----:B------:R-:W-:-:S02]  /*0ad0*/  FMUL.FTZ R12, R6, R11 ;  /* 0x0000000b060c7220 */ /* 0x000fc40000410000 */
[----:B------:R-:W-:Y:S01]  /*0ae0*/  FMUL.FTZ R8, R4, R11 ;  /* 0x0000000b04087220 */ /* 0x000fe20000410000 */
[----:B------:R-:W-:Y:S02]  /*0af0*/  F2FP.PACK_AB R39, R14, R13 ;  /* 0x0000000d0e27723e */ /* 0x000fe400000000ff */
[----:B------:R-:W-:Y:S02]  /*0b00*/  F2FP.PACK_AB R36, R0, R3 ;  /* 0x000000030024723e */ /* 0x000fe400000000ff */
[----:B------:R-:W-:Y:S02]  /*0b10*/  F2FP.PACK_AB R38, R12, R7 ;  /* 0x000000070c26723e */ /* 0x000fe400000000ff */
[----:B------:R-:W-:Y:S02]  /*0b20*/  F2FP.PACK_AB R37, R8, R5 ;  /* 0x000000050825723e */ /* 0x000fe400000000ff */
.L_x_3247:
[----:B------:R-:W-:Y:S05]  /*0b30*/  BSYNC B0 ;  /* 0x0000000000007941 */ /* 0x000fea0003800000 */
.L_x_3245:
[C---:B------:R-:W-:Y:S02]  /*0b40*/  ISETP.GT.AND P3, PT, R18.reuse, 0x1b, PT ;  /* 0x0000001b1200780c */ /* 0x040fe40003f64270 */
[----:B------:R-:W-:Y:S02]  /*0b50*/  ISETP.EQ.U32.AND P2, PT, RZ, c[0x0][0x180], PT ;  /* 0x00006000ff007a0c */ /* 0x000fe40003f42070 */
[----:B------:R-:W-:Y:S01]  /*0b60*/  ISETP.GT.AND P4, PT, R18, 0x1f, PT ;  /* 0x0000001f1200780c */ /* 0x000fe20003f84270 */
[----:B------:R-:W-:Y:S01]  /*0b70*/  CS2R R44, SRZ ;  /* 0x00000000002c7805 */ /* 0x000fe2000001ff00 */
[----:B------:R-:W-:Y:S01]  /*0b80*/  ISETP.EQ.U32.AND P0, PT, RZ, c[0x0][0x240], PT ;  /* 0x00009000ff007a0c */ /* 0x000fe20003f02070 */
[----:B------:R-:W-:Y:S01]  /*0b90*/  CS2R R46, SRZ ;  /* 0x00000000002e7805 */ /* 0x000fe2000001ff00 */
[----:B------:R-:W-:-:S02]  /*0ba0*/  ISETP.EQ.U32.AND P1, PT, RZ, c[0x0][0x170], PT ;  /* 0x00005c00ff007a0c */ /* 0x000fc40003f22070 */
[----:B------:R-:W-:Y:S02]  /*0bb0*/  ISETP.EQ.OR.EX P0, PT, RZ, c[0x0][0x244], P4, P0 ;  /* 0x00009100ff007a0c */ /* 0x000fe40002702700 */
[----:B------:R-:W-:Y:S02]  /*0bc0*/  ISETP.EQ.OR.EX P2, PT, RZ, c[0x0][0x184], P3, P2 ;  /* 0x00006100ff007a0c */ /* 0x000fe40001f42720 */
[----:B------:R-:W-:Y:S01]  /*0bd0*/  ISETP.EQ.OR.EX P1, PT, RZ, c[0x0][0x174], P3, P1 ;  /* 0x00005d00ff007a0c */ /* 0x000fe20001f22710 */
[----:B------:R-:W-:Y:S01]  /*0be0*/  CS2R R12, SRZ ;  /* 0x00000000000c7805 */ /* 0x000fe2000001ff00 */
[----:B------:R-:W-:Y:S01]  /*0bf0*/  P2R R0, PR, RZ, 0x8 ;  /* 0x00000008ff007803 */ /* 0x000fe20000000000 */
[----:B------:R-:W-:Y:S01]  /*0c00*/  CS2R R14, SRZ ;  /* 0x00000000000e7805 */ /* 0x000fe2000001ff00 */
[----:B------:R-:W-:-:S05]  /*0c10*/  P2R R0, PR, RZ, 0x10 ;  /* 0x00000010ff007803 */ /* 0x000fca0000000000 */
[----:B-----5:R-:W-:Y:S02]  /*0c20*/  @!P0 IMAD R0, R16, c[0x0][0x1d8], R19 ;  /* 0x0000760010008a24 */ /* 0x020fe400078e0213 */
[----:B------:R-:W-:-:S04]  /*0c30*/  @!P2 IMAD.WIDE R6, R10, R21, c[0x0][0x180] ;  /* 0x000060000a06a625 */ /* 0x000fc800078e0215 */
[----:B0-----:R-:W-:Y:S01]  /*0c40*/  @!P1 IMAD.WIDE R4, R10, R21, c[0x0][0x170] ;  /* 0x00005c000a049625 */ /* 0x001fe200078e0215 */
[----:B------:R-:W2:Y:S03]  /*0c50*/  @!P2 LDG.E.128 R12, [R6.64] ;  /* 0x00000024060ca981 */ /* 0x000ea6000c1e1d00 */
[----:B------:R-:W-:Y:S01]  /*0c60*/  @!P0 IMAD R0, R0, 0xe0, R27 ;  /* 0x000000e000008824 */ /* 0x000fe200078e021b */
[----:B------:R0:W3:Y:S01]  /*0c70*/  @!P1 LDG.E.128 R44, [R4.64] ;  /* 0x00000024042c9981 */ /* 0x0000e2000c1e1d00 */
[----:B------:R-:W-:-:S04]  /*0c80*/  ISETP.NE.U32.AND P1, PT, RZ, c[0x0][0x1f8], PT ;  /* 0x00007e00ff007a0c */ /* 0x000fc80003f25070 */
[----:B------:R-:W-:Y:S01]  /*0c90*/  ISETP.NE.AND.EX P1, PT, RZ, c[0x0][0x1fc], PT, P1 ;  /* 0x00007f00ff007a0c */ /* 0x000fe20003f25310 */
[----:B0-----:R-:W-:-:S05]  /*0ca0*/  @!P0 IMAD.WIDE R4, R0, R21, c[0x0][0x230] ;  /* 0x00008c0000048625 */ /* 0x001fca00078e0215 */
[----:B------:R-:W4:Y:S01]  /*0cb0*/  @!P0 LDG.E.128 R48, [R4.64] ;  /* 0x0000002404308981 */ /* 0x000f22000c1e1d00 */
[----:B------:R-:W0:Y:S01]  /*0cc0*/  LDC.U8 R0, c[0x0][0x1e4] ;  /* 0x00007900ff007b82 */ /* 0x000e220000000000 */
[----:B------:R-:W-:-:S05]  /*0cd0*/  ISETP.LT.AND P3, PT, RZ, c[0x0][0x1e0], PT ;  /* 0x00007800ff007a0c */ /* 0x000fca0003f61270 */
[----:B------:R-:W-:Y:S02]  /*0ce0*/  @P1 IMAD.MOV.U32 R9, RZ, RZ, 0x4 ;  /* 0x00000004ff091424 */ /* 0x000fe400078e00ff */
[----:B------:R-:W-:Y:S02]  /*0cf0*/  IMAD.MOV.U32 R28, RZ, RZ, RZ ;  /* 0x000000ffff1c7224 */ /* 0x000fe400078e00ff */
[----:B------:R-:W-:-:S05]  /*0d00*/  @P1 IMAD.WIDE R8, R2, R9, c[0x0][0x1f8] ;  /* 0x00007e0002081625 */ /* 0x000fca00078e0209 */
[----:B------:R1:W5:Y:S01]  /*0d10*/  @P1 LDG.E R28, [R8.64] ;  /* 0x00000024081c1981 */ /* 0x000362000c1e1900 */
[----:B0-----:R-:W-:Y:S02]  /*0d20*/  ISETP.NE.AND P2, PT, R0, RZ, PT ;  /* 0x000000ff0000720c */ /* 0x001fe40003f45270 */
[----:B------:R-:W-:Y:S01]  /*0d30*/  ISETP.GE.AND P1, PT, R18, 0x20, PT ;  /* 0x000000201200780c */ /* 0x000fe20003f26270 */
[----:B--2---:R-:W-:Y:S02]  /*0d40*/  HFMA2.MMA R36, R36, 1, 1, R12 ;  /* 0x3c003c0024247835 */ /* 0x004fe4000000000c */
[----:B------:R-:W-:Y:S01]  /*0d50*/  HFMA2.MMA R38, R38, 1, 1, R14 ;  /* 0x3c003c0026267835 */ /* 0x000fe2000000000e */
[----:B------:R-:W-:Y:S02]  /*0d60*/  HADD2 R37, R37, R13 ;  /* 0x0000000d25257230 */ /* 0x000fe40000000000 */
[----:B------:R-:W-:Y:S01]  /*0d70*/  HADD2 R39, R39, R15 ;  /* 0x0000000f27277230 */ /* 0x000fe20000000000 */
[----:B---3--:R-:W-:-:S02]  /*0d80*/  HFMA2.MMA R32, R32, 1, 1, R44 ;  /* 0x3c003c0020207835 */ /* 0x008fc4000000002c */
[----:B------:R-:W-:Y:S01]  /*0d90*/  HFMA2.MMA R34, R34, 1, 1, R46 ;  /* 0x3c003c0022227835 */ /* 0x000fe2000000002e */
[----:B------:R-:W-:Y:S02]  /*0da0*/  HADD2 R33, R33, R45 ;  /* 0x0000002d21217230 */ /* 0x000fe40000000000 */
[----:B------:R-:W-:Y:S01]  /*0db0*/  HADD2 R35, R35, R47 ;  /* 0x0000002f23237230 */ /* 0x000fe20000000000 */
[----:B----4-:R-:W-:Y:S02]  /*0dc0*/  @!P0 HFMA2.MMA R37, R37, R49, -RZ ;  /* 0x0000003125258235 */ /* 0x010fe400001000ff */
[----:B------:R-:W-:Y:S01]  /*0dd0*/  @!P0 HFMA2.MMA R39, R39, R51, -RZ ;  /* 0x0000003327278235 */ /* 0x000fe200001000ff */
[----:B------:R-:W-:Y:S02]  /*0de0*/  @!P0 HMUL2 R36, R36, R48 ;  /* 0x0000003024248232 */ /* 0x000fe40000000000 */
[----:B------:R-:W-:Y:S01]  /*0df0*/  @!P0 HMUL2 R38, R38, R50 ;  /* 0x0000003226268232 */ /* 0x000fe20000000000 */
[----:B------:R-:W-:Y:S05]  /*0e00*/  @!P2 BRA P3, `(.L_x_3248) ;  /* 0x00000f100000a947 */ /* 0x000fea0001800000 */
[----:B-1----:R-:W-:-:S13]  /*0e10*/  ISETP.GT.OR P0, PT, R52, c[0x0][0x1e0], !P2 ;  /* 0x0000780034007a0c */ /* 0x002fda0005704670 */
[----:B------:R-:W-:Y:S05]  /*0e20*/  @P0 BRA `(.L_x_3249) ;  /* 0x0000152000000947 */ /* 0x000fea0003800000 */
[----:B------:R-:W-:Y:S01]  /*0e30*/  IMAD.MOV.U32 R3, RZ, RZ, c[0x0][0x1e0] ;  /* 0x00007800ff037624 */ /* 0x000fe200078e00ff */
[----:B------:R-:W-:Y:S01]  /*0e40*/  IABS R8, R27 ;  /* 0x0000001b00087213 */ /* 0x000fe20000000000 */
[----:B------:R-:W-:Y:S01]  /*0e50*/  IMAD.MOV.U32 R4, RZ, RZ, RZ ;  /* 0x000000ffff047224 */ /* 0x000fe200078e00ff */
[----:B------:R-:W-:Y:S01]  /*0e60*/  ISETP.LT.AND P1, PT, R27, c[0x0][0x1e0], !P1 ;  /* 0x000078001b007a0c */ /* 0x000fe20004f21270 */
[----:B------:R-:W-:-:S03]  /*0e70*/  IMAD.MOV.U32 R5, RZ, RZ, c[0x0][0x1e0] ;  /* 0x00007800ff057624 */ /* 0x000fc600078e00ff */
[----:B------:R-:W-:Y:S01]  /*0e80*/  P2R R43, PR, RZ, 0x2 ;  /* 0x00000002ff2b7803 */ /* 0x000fe20000000000 */
        /* <DEDUP_REMOVED lines=24> */
[----:B------:R-:W-:-:S03]  /*1010*/  LOP3.LUT P0, RZ, R44, 0x7, RZ, 0xc0, !PT ;  /* 0x000000072cff7812 */ /* 0x000fc6000780c0ff */
[----:B------:R-:W-:-:S04]  /*1020*/  IMAD.MOV.U32 R29, RZ, RZ, R5 ;  /* 0x000000ffff1d7224 */ /* 0x000fc800078e0005 */
        /* <DEDUP_REMOVED lines=23> */
[----:B-1---5:R-:W-:Y:S05]  /*11a0*/  CALL.ABS.NOINC R14 ;  /* 0x000000000e007343 */ /* 0x022fea0003c00000 */
.L_x_3250:
        /* <DEDUP_REMOVED lines=21> */
[----:B------:R-:W-:Y:S02]  /*1300*/  BSSY B1, `(.L_x_3253) ;  /* 0x000007c000017945 */ /* 0x000fe40003800000 */
[--C-:B------:R-:W-:Y:S01]  /*1310*/  IMAD R5, R44, 0x2, R4.reuse ;  /* 0x000000022c057824 */ /* 0x100fe200078e0204 */
[----:B------:R-:W1:Y:S01]  /*1320*/  LDS.64 R14, [R9+0x220] ;  /* 0x00022000090e7984 */ /* 0x000e620000000a00 */
[C---:B------:R-:W-:Y:S01]  /*1330*/  IMAD R6, R7.reuse, 0x2, R4 ;  /* 0x0000000207067824 */ /* 0x040fe200078e0204 */
[----:B------:R-:W-:Y:S01]  /*1340*/  LEA.HI R8, R8, R29, RZ, 0x2 ;  /* 0x0000001d08087211 */ /* 0x000fe200078f10ff */
[----:B------:R-:W-:Y:S01]  /*1350*/  IMAD R7, R7, 0x2, R5 ;  /* 0x0000000207077824 */ /* 0x000fe200078e0205 */
[----:B0-----:R-:W0:Y:S03]  /*1360*/  LDS.64 R34, [R5] ;  /* 0x0000000005227984 */ /* 0x001e260000000a00 */
[----:B------:R-:W-:Y:S01]  /*1370*/  IMAD.SHL.U32 R8, R8, 0x2, RZ ;  /* 0x0000000208087824 */ /* 0x000fe200078e00ff */
[----:B------:R-:W2:Y:S04]  /*1380*/  LDS.64 R20, [R6] ;  /* 0x0000000006147984 */ /* 0x000ea80000000a00 */
[----:B------:R-:W3:Y:S01]  /*1390*/  LDS.64 R44, [R7] ;  /* 0x00000000072c7984 */ /* 0x000ee20000000a00 */
[----:B------:R-:W-:-:S04]  /*13a0*/  LOP3.LUT R13, R8, 0xfffffff8, RZ, 0xc0, !PT ;  /* 0xfffffff8080d7812 */ /* 0x000fc800078ec0ff */
[----:B------:R-:W-:Y:S02]  /*13b0*/  ISETP.GE.AND P0, PT, R13, c[0x0][0x1e0], PT ;  /* 0x000078000d007a0c */ /* 0x000fe40003f06270 */
[--C-:B-1----:R-:W-:Y:S02]  /*13c0*/  SHF.R.U64 R10, R14, 0x10, R15.reuse ;  /* 0x000000100e0a7819 */ /* 0x102fe4000000120f */
[----:B------:R-:W-:Y:S02]  /*13d0*/  SHF.R.U32.HI R12, RZ, 0x10, R15 ;  /* 0x00000010ff0c7819 */ /* 0x000fe4000001160f */
[--C-:B0-----:R-:W-:Y:S02]  /*13e0*/  SHF.R.U64 R33, R34, 0x10, R35.reuse ;  /* 0x0000001022217819 */ /* 0x101fe40000001223 */
[----:B------:R-:W-:Y:S02]  /*13f0*/  PRMT R32, R14, 0x5410, R34 ;  /* 0x000054100e207816 */ /* 0x000fe40000000022 */
[----:B------:R-:W-:-:S02]  /*1400*/  PRMT R34, R15, 0x5410, R35 ;  /* 0x000054100f227816 */ /* 0x000fc40000000023 */
[----:B------:R-:W-:Y:S02]  /*1410*/  PRMT R33, R10, 0x5410, R33 ;  /* 0x000054100a217816 */ /* 0x000fe40000000021 */
[----:B------:R-:W-:Y:S02]  /*1420*/  SHF.R.U32.HI R35, RZ, 0x10, R35 ;  /* 0x00000010ff237819 */ /* 0x000fe40000011623 */
[--C-:B--2---:R-:W-:Y:S02]  /*1430*/  SHF.R.U64 R10, R20, 0x10, R21.reuse ;  /* 0x00000010140a7819 */ /* 0x104fe40000001215 */
[----:B------:R-:W-:Y:S02]  /*1440*/  SHF.R.U32.HI R8, RZ, 0x10, R21 ;  /* 0x00000010ff087819 */ /* 0x000fe40000011615 */
[--C-:B---3--:R-:W-:Y:S02]  /*1450*/  SHF.R.U64 R37, R44, 0x10, R45.reuse ;  /* 0x000000102c257819 */ /* 0x108fe4000000122d */
[----:B------:R-:W-:-:S02]  /*1460*/  SHF.R.U32.HI R39, RZ, 0x10, R45 ;  /* 0x00000010ff277819 */ /* 0x000fc4000001162d */
[----:B------:R-:W-:Y:S02]  /*1470*/  PRMT R35, R12, 0x5410, R35 ;  /* 0x000054100c237816 */ /* 0x000fe40000000023 */
[----:B------:R-:W-:Y:S02]  /*1480*/  PRMT R36, R20, 0x5410, R44 ;  /* 0x0000541014247816 */ /* 0x000fe4000000002c */
        /* <DEDUP_REMOVED lines=10> */
[----:B------:R-:W-:Y:S01]  /*1530*/  HADD2.F32 R47, -RZ, R39.H1_H1 ;  /* 0x30000027ff2f7230 */ /* 0x000fe20000004100 */
[----:B-----5:R-:W-:Y:S01]  /*1540*/  IADD3 R8, -R28, c[0x0][0x1ec], RZ ;  /* 0x00007b001c087a10 */ /* 0x020fe20007ffe1ff */
[----:B------:R-:W-:Y:S01]  /*1550*/  I2F R10, R13 ;  /* 0x0000000d000a7306 */ /* 0x000fe20000201400 */
[----:B------:R-:W-:-:S02]  /*1560*/  HADD2.F32 R45, -RZ, R35.H1_H1 ;  /* 0x30000023ff2d7230 */ /* 0x000fc40000004100 */
[----:B------:R-:W-:Y:S02]  /*1570*/  HADD2.F32 R44, -RZ, R35.H0_H0 ;  /* 0x20000023ff2c7230 */ /* 0x000fe40000004100 */
[--C-:B------:R-:W-:Y:S02]  /*1580*/  HADD2.F32 R35, -RZ, R38.reuse.H1_H1 ;  /* 0x30000026ff237230 */ /* 0x100fe40000004100 */
[----:B------:R-:W-:Y:S01]  /*1590*/  HADD2.F32 R38, -RZ, R38.H0_H0 ;  /* 0x20000026ff267230 */ /* 0x000fe20000004100 */
[----:B0-----:R-:W0:Y:S08]  /*15a0*/  MUFU.RCP R15, R9 ;  /* 0x00000009000f7308 */ /* 0x001e300000001000 */
[----:B------:R-:W1:Y:S08]  /*15b0*/  I2F R11, R11 ;  /* 0x0000000b000b7306 */ /* 0x000e700000201400 */
        /* <DEDUP_REMOVED lines=12> */
[----:B------:R-:W0:Y:S01]  /*1680*/  MUFU.EX2 R11, -R11 ;  /* 0x8000000b000b7308 */ /* 0x000e220000000800 */
[----:B-1----:R-:W-:-:S07]  /*1690*/  FMUL.FTZ R9, R8, R21 ;  /* 0x0000001508097220 */ /* 0x002fce0000410000 */
[----:B------:R-:W1:Y:S01]  /*16a0*/  MUFU.EX2 R13, -R13 ;  /* 0x8000000d000d7308 */ /* 0x000e620000000800 */
[--C-:B------:R-:W-:Y:S01]  /*16b0*/  HADD2.F32 R21, -RZ, R33.reuse.H1_H1 ;  /* 0x30000021ff157230 */ /* 0x100fe20000004100 */
[----:B------:R-:W-:Y:S01]  /*16c0*/  FMUL.RZ R25, R9, 0.15915493667125701904 ;  /* 0x3e22f98309197820 */ /* 0x000fe2000040c000 */
[----:B------:R-:W-:Y:S01]  /*16d0*/  HADD2.F32 R33, -RZ, R33.H0_H0 ;  /* 0x20000021ff217230 */ /* 0x000fe20000004100 */
[----:B0-----:R-:W-:-:S04]  /*16e0*/  FMUL.FTZ R12, R8, R11 ;  /* 0x0000000b080c7220 */ /* 0x001fc80000410000 */
[----:B------:R-:W0:Y:S01]  /*16f0*/  MUFU.EX2 R15, -R15 ;  /* 0x8000000f000f7308 */ /* 0x000e220000000800 */
[--C-:B------:R-:W-:Y:S01]  /*1700*/  HADD2.F32 R11, -RZ, R32.reuse.H1_H1 ;  /* 0x30000020ff0b7230 */ /* 0x100fe20000004100 */
[----:B------:R-:W-:Y:S01]  /*1710*/  FMUL.RZ R46, R12, 0.15915493667125701904 ;  /* 0x3e22f9830c2e7820 */ /* 0x000fe2000040c000 */
[----:B------:R-:W-:-:S05]  /*1720*/  HADD2.F32 R32, -RZ, R32.H0_H0 ;  /* 0x20000020ff207230 */ /* 0x000fca0000004100 */
[----:B------:R-:W2:Y:S01]  /*1730*/  MUFU.SIN R10, R25 ;  /* 0x00000019000a7308 */ /* 0x000ea20000000400 */
[----:B-1----:R-:W-:-:S04]  /*1740*/  FMUL.FTZ R12, R8, R13 ;  /* 0x0000000d080c7220 */ /* 0x002fc80000410000 */
[----:B------:R-:W-:Y:S01]  /*1750*/  FMUL.RZ R13, R12, 0.15915493667125701904 ;  /* 0x3e22f9830c0d7820 */ /* 0x000fe2000040c000 */
[--C-:B------:R-:W-:Y:S02]  /*1760*/  HADD2.F32 R12, -RZ, R36.reuse.H1_H1 ;  /* 0x30000024ff0c7230 */ /* 0x100fe40000004100 */
[----:B------:R1:W3:Y:S01]  /*1770*/  MUFU.COS R9, R25 ;  /* 0x0000001900097308 */ /* 0x0002e20000000000 */
[----:B0-----:R-:W-:Y:S01]  /*1780*/  FMUL.FTZ R8, R8, R15 ;  /* 0x0000000f08087220 */ /* 0x001fe20000410000 */
[----:B------:R-:W-:-:S03]  /*1790*/  HADD2.F32 R36, -RZ, R36.H0_H0 ;  /* 0x20000024ff247230 */ /* 0x000fc60000004100 */
[----:B------:R-:W-:-:S03]  /*17a0*/  FMUL.RZ R48, R8, 0.15915493667125701904 ;  /* 0x3e22f98308307820 */ /* 0x000fc6000040c000 */
[----:B------:R-:W0:Y:S01]  /*17b0*/  MUFU.SIN R20, R46 ;  /* 0x0000002e00147308 */ /* 0x000e220000000400 */
[----:B--2---:R-:W-:Y:S01]  /*17c0*/  FMUL.FTZ R8, R10, R11 ;  /* 0x0000000b0a087220 */ /* 0x004fe20000410000 */
[--C-:B-1----:R-:W-:Y:S02]  /*17d0*/  HADD2.F32 R25, -RZ, R37.reuse.H1_H1 ;  /* 0x30000025ff197230 */ /* 0x102fe40000004100 */
[----:B------:R-:W-:-:S04]  /*17e0*/  HADD2.F32 R37, -RZ, R37.H0_H0 ;  /* 0x20000025ff257230 */ /* 0x000fc80000004100 */
[----:B------:R1:W2:Y:S01]  /*17f0*/  MUFU.COS R14, R46 ;  /* 0x0000002e000e7308 */ /* 0x0002a20000000000 */
[C---:B---3--:R-:W-:Y:S02]  /*1800*/  FMUL.FTZ R11, R9.reuse, R11 ;  /* 0x0000000b090b7220 */ /* 0x048fe40000410000 */
[CC--:B------:R-:W-:Y:S02]  /*1810*/  FFMA.FTZ R8, R9.reuse, R32.reuse, -R8 ;  /* 0x0000002009087223 */ /* 0x0c0fe40000010808 */
[----:B------:R-:W-:Y:S02]  /*1820*/  FFMA.FTZ R11, R10, R32, R11 ;  /* 0x000000200a0b7223 */ /* 0x000fe4000001000b */
[----:B------:R-:W-:Y:S01]  /*1830*/  FMUL.FTZ R15, R9, R12 ;  /* 0x0000000c090f7220 */ /* 0x000fe20000410000 */
[----:B------:R-:W3:Y:S01]  /*1840*/  MUFU.SIN R34, R13 ;  /* 0x0000000d00227308 */ /* 0x000ee20000000400 */
[----:B-1----:R-:W-:-:S07]  /*1850*/  HADD2.F32 R46, -RZ, R39.H0_H0 ;  /* 0x20000027ff2e7230 */ /* 0x002fce0000004100 */
[----:B------:R-:W1:Y:S08]  /*1860*/  MUFU.SIN R32, R48 ;  /* 0x0000003000207308 */ /* 0x000e700000000400 */
[----:B------:R4:W1:Y:S08]  /*1870*/  MUFU.COS R29, R13 ;  /* 0x0000000d001d7308 */ /* 0x0008700000000000 */
[----:B------:R-:W1:Y:S01]  /*1880*/  MUFU.COS R39, R48 ;  /* 0x0000003000277308 */ /* 0x000e620000000000 */
[----:B----4-:R-:W-:-:S02]  /*1890*/  FMUL.FTZ R13, R10, R12 ;  /* 0x0000000c0a0d7220 */ /* 0x010fc40000410000 */
[C---:B0-----:R-:W-:Y:S02]  /*18a0*/  FMUL.FTZ R12, R20.reuse, R25 ;  /* 0x00000019140c7220 */ /* 0x041fe40000410000 */
[-C--:B------:R-:W-:Y:S02]  /*18b0*/  FFMA.FTZ R13, R9, R36.reuse, -R13 ;  /* 0x00000024090d7223 */ /* 0x080fe4000001080d */
[-C--:B------:R-:W-:Y:S02]  /*18c0*/  FMUL.FTZ R9, R20, R21.reuse ;  /* 0x0000001514097220 */ /* 0x080fe40000410000 */
[C---:B--2---:R-:W-:Y:S02]  /*18d0*/  FMUL.FTZ R21, R14.reuse, R21 ;  /* 0x000000150e157220 */ /* 0x044fe40000410000 */
[----:B------:R-:W-:Y:S02]  /*18e0*/  FMUL.FTZ R25, R14, R25 ;  /* 0x000000190e197220 */ /* 0x000fe40000410000 */
[----:B------:R-:W-:-:S02]  /*18f0*/  FFMA.FTZ R36, R10, R36, R15 ;  /* 0x000000240a247223 */ /* 0x000fc4000001000f */
[----:B------:R-:W-:Y:S02]  /*1900*/  FFMA.FTZ R12, R14, R37, -R12 ;  /* 0x000000250e0c7223 */ /* 0x000fe4000001080c */
[----:B------:R-:W-:Y:S01]  /*1910*/  FFMA.FTZ R10, R20, R33, R21 ;  /* 0x00000021140a7223 */ /* 0x000fe20000010015 */
[----:B------:R-:W-:Y:S01]  /*1920*/  F2FP.PACK_AB R36, R36, R13 ;  /* 0x0000000d2424723e */ /* 0x000fe200000000ff */
[----:B------:R-:W-:Y:S02]  /*1930*/  FFMA.FTZ R37, R20, R37, R25 ;  /* 0x0000002514257223 */ /* 0x000fe40000010019 */
[----:B------:R-:W-:Y:S02]  /*1940*/  FFMA.FTZ R9, R14, R33, -R9 ;  /* 0x000000210e097223 */ /* 0x000fe40000010809 */
[----:B---3--:R-:W-:Y:S01]  /*1950*/  FMUL.FTZ R15, R34, R35 ;  /* 0x00000023220f7220 */ /* 0x008fe20000410000 */
[----:B------:R-:W-:Y:S01]  /*1960*/  F2FP.PACK_AB R37, R37, R12 ;  /* 0x0000000c2525723e */ /* 0x000fe200000000ff */
[----:B-1----:R-:W-:Y:S01]  /*1970*/  FMUL.FTZ R20, R32, R45 ;  /* 0x0000002d20147220 */ /* 0x002fe20000410000 */
[----:B------:R-:W-:Y:S01]  /*1980*/  F2FP.PACK_AB R33, R10, R9 ;  /* 0x000000090a21723e */ /* 0x000fe200000000ff */
[----:B------:R-:W-:-:S02]  /*1990*/  FMUL.FTZ R14, R34, R43 ;  /* 0x0000002b220e7220 */ /* 0x000fc40000410000 */
[C---:B------:R-:W-:Y:S02]  /*19a0*/  FMUL.FTZ R35, R29.reuse, R35 ;  /* 0x000000231d237220 */ /* 0x040fe40000410000 */
[----:B------:R-:W-:Y:S02]  /*19b0*/  FMUL.FTZ R21, R32, R47 ;  /* 0x0000002f20157220 */ /* 0x000fe40000410000 */
[----:B------:R-:W-:Y:S02]  /*19c0*/  FMUL.FTZ R43, R29, R43 ;  /* 0x0000002b1d2b7220 */ /* 0x000fe40000410000 */
[C---:B------:R-:W-:Y:S02]  /*19d0*/  FMUL.FTZ R45, R39.reuse, R45 ;  /* 0x0000002d272d7220 */ /* 0x040fe40000410000 */
[----:B------:R-:W-:Y:S02]  /*19e0*/  FMUL.FTZ R47, R39, R47 ;  /* 0x0000002f272f7220 */ /* 0x000fe40000410000 */
[----:B------:R-:W-:-:S02]  /*19f0*/  FFMA.FTZ R15, R29, R38, -R15 ;  /* 0x000000261d0f7223 */ /* 0x000fc4000001080f */
[C---:B------:R-:W-:Y:S02]  /*1a00*/  FFMA.FTZ R20, R39.reuse, R44, -R20 ;  /* 0x0000002c27147223 */ /* 0x040fe40000010814 */
[----:B------:R-:W-:Y:S02]  /*1a10*/  FFMA.FTZ R38, R34, R38, R35 ;  /* 0x0000002622267223 */ /* 0x000fe40000010023 */
[----:B------:R-:W-:Y:S02]  /*1a20*/  FFMA.FTZ R39, R39, R46, -R21 ;  /* 0x0000002e27277223 */ /* 0x000fe40000010815 */
[----:B------:R-:W-:Y:S01]  /*1a30*/  FFMA.FTZ R14, R29, R41, -R14 ;  /* 0x000000291d0e7223 */ /* 0x000fe2000001080e */
[----:B------:R-:W-:Y:S01]  /*1a40*/  F2FP.PACK_AB R38, R38, R15 ;  /* 0x0000000f2626723e */ /* 0x000fe200000000ff */
[----:B------:R-:W-:Y:S02]  /*1a50*/  FFMA.FTZ R43, R34, R41, R43 ;  /* 0x00000029222b7223 */ /* 0x000fe4000001002b */
[----:B------:R-:W-:-:S02]  /*1a60*/  FFMA.FTZ R35, R32, R44, R45 ;  /* 0x0000002c20237223 */ /* 0x000fc4000001002d */
[----:B------:R-:W-:Y:S01]  /*1a70*/  FFMA.FTZ R46, R32, R46, R47 ;  /* 0x0000002e202e7223 */ /* 0x000fe2000001002f */
[----:B------:R-:W-:Y:S02]  /*1a80*/  F2FP.PACK_AB R32, R11, R8 ;  /* 0x000000080b20723e */ /* 0x000fe400000000ff */
[----:B------:R-:W-:Y:S02]  /*1a90*/  F2FP.PACK_AB R34, R43, R14 ;  /* 0x0000000e2b22723e */ /* 0x000fe400000000ff */
[----:B------:R-:W-:Y:S02]  /*1aa0*/  F2FP.PACK_AB R35, R35, R20 ;  /* 0x000000142323723e */ /* 0x000fe400000000ff */
[----:B------:R-:W-:Y:S02]  /*1ab0*/  F2FP.PACK_AB R39, R46, R39 ;  /* 0x000000272e27723e */ /* 0x000fe400000000ff */
.L_x_3254:
[----:B------:R-:W-:Y:S05]  /*1ac0*/  BSYNC B1 ;  /* 0x0000000000017941 */ /* 0x000fea0003800000 */
.L_x_3253:
[----:B------:R-:W-:Y:S02]  /*1ad0*/  LOP3.LUT R8, R37, 0xffff, RZ, 0xc0, !PT ;  /* 0x0000ffff25087812 */ /* 0x000fe400078ec0ff */
[----:B------:R-:W-:Y:S02]  /*1ae0*/  LOP3.LUT R10, R33, 0xffff, RZ, 0xc0, !PT ;  /* 0x0000ffff210a7812 */ /* 0x000fe400078ec0ff */
[----:B------:R-:W-:Y:S01]  /*1af0*/  PRMT R14, R39, 0x7732, RZ ;  /* 0x00007732270e7816 */ /* 0x000fe200000000ff */
[----:B------:R-:W-:Y:S01]  /*1b00*/  IMAD.WIDE.U32 R8, R8, 0x10000, RZ ;  /* 0x0001000008087825 */ /* 0x000fe200078e00ff */
[----:B------:R-:W-:-:S02]  /*1b10*/  PRMT R15, R38, 0x7732, RZ ;  /* 0x00007732260f7816 */ /* 0x000fc400000000ff */
[----:B------:R-:W-:Y:S01]  /*1b20*/  PRMT R21, R34, 0x5410, R35 ;  /* 0x0000541022157816 */ /* 0x000fe20000000023 */
[----:B------:R-:W-:Y:S01]  /*1b30*/  IMAD.WIDE.U32 R10, R10, 0x10000, RZ ;  /* 0x000100000a0a7825 */ /* 0x000fe200078e00ff */
[----:B------:R-:W-:Y:S02]  /*1b40*/  LOP3.LUT R12, R8, 0xffff, R36, 0xf8, !PT ;  /* 0x0000ffff080c7812 */ /* 0x000fe400078ef824 */
[----:B------:R-:W-:Y:S02]  /*1b50*/  PRMT R13, R38, 0x5410, R39 ;  /* 0x00005410260d7816 */ /* 0x000fe40000000027 */
[----:B------:R-:W-:Y:S02]  /*1b60*/  PRMT R41, R15, 0x5410, R14 ;  /* 0x000054100f297816 */ /* 0x000fe4000000000e */
[----:B------:R-:W-:Y:S02]  /*1b70*/  PRMT R8, R37, 0x7732, RZ ;  /* 0x0000773225087816 */ /* 0x000fe400000000ff */
[----:B------:R-:W-:-:S02]  /*1b80*/  LOP3.LUT R15, R21, R11, RZ, 0xfc, !PT ;  /* 0x0000000b150f7212 */ /* 0x000fc400078efcff */
[----:B------:R-:W-:Y:S02]  /*1b90*/  LOP3.LUT R14, R10, 0xffff, R32, 0xf8, !PT ;  /* 0x0000ffff0a0e7812 */ /* 0x000fe400078ef820 */
[----:B------:R-:W-:Y:S02]  /*1ba0*/  PRMT R20, R35, 0x7732, RZ ;  /* 0x0000773223147816 */ /* 0x000fe400000000ff */
[----:B------:R-:W-:Y:S02]  /*1bb0*/  PRMT R10, R33, 0x7732, RZ ;  /* 0x00007732210a7816 */ /* 0x000fe400000000ff */
[----:B------:R-:W-:Y:S02]  /*1bc0*/  PRMT R21, R34, 0x7732, RZ ;  /* 0x0000773222157816 */ /* 0x000fe400000000ff */
[----:B------:R-:W-:Y:S01]  /*1bd0*/  PRMT R43, R32, 0x7732, RZ ;  /* 0x00007732202b7816 */ /* 0x000fe200000000ff */
[----:B------:R-:W-:Y:S01]  /*1be0*/  IMAD.WIDE.U32 R10, R10, 0x10000, RZ ;  /* 0x000100000a0a7825 */ /* 0x000fe200078e00ff */
[----:B------:R-:W-:-:S02]  /*1bf0*/  LOP3.LUT R13, R13, R9, RZ, 0xfc, !PT ;  /* 0x000000090d0d7212 */ /* 0x000fc400078efcff */
[----:B------:R-:W-:Y:S01]  /*1c00*/  PRMT R25, R36, 0x7732, RZ ;  /* 0x0000773224197816 */ /* 0x000fe200000000ff */
[----:B------:R-:W-:Y:S01]  /*1c10*/  IMAD.WIDE.U32 R8, R8, 0x10000, RZ ;  /* 0x0001000008087825 */ /* 0x000fe200078e00ff */
[----:B------:R-:W-:Y:S01]  /*1c20*/  PRMT R29, R21, 0x5410, R20 ;  /* 0x00005410151d7816 */ /* 0x000fe20000000014 */
[----:B------:R0:W-:Y:S02]  /*1c30*/  STS.64 [R6], R12 ;  /* 0x0000000c06007388 */ /* 0x0001e40000000a00 */
[----:B------:R-:W-:Y:S01]  /*1c40*/  IMAD.MOV.U32 R21, RZ, RZ, R43 ;  /* 0x000000ffff157224 */ /* 0x000fe200078e002b */
[----:B------:R-:W-:Y:S02]  /*1c50*/  LOP3.LUT R9, R41, R9, RZ, 0xfc, !PT ;  /* 0x0000000929097212 */ /* 0x000fe400078efcff */
[----:B------:R-:W-:Y:S02]  /*1c60*/  LOP3.LUT R8, R8, R25, RZ, 0xfc, !PT ;  /* 0x0000001908087212 */ /* 0x000fe400078efcff */
[----:B------:R-:W-:-:S02]  /*1c70*/  LOP3.LUT R11, R29, R11, RZ, 0xfc, !PT ;  /* 0x0000000b1d0b7212 */ /* 0x000fc400078efcff */
[----:B------:R-:W-:Y:S01]  /*1c80*/  LOP3.LUT R10, R10, R21, RZ, 0xfc, !PT ;  /* 0x000000150a0a7212 */ /* 0x000fe200078efcff */
[----:B------:R0:W-:Y:S04]  /*1c90*/  STS.64 [R7], R8 ;  /* 0x0000000807007388 */ /* 0x0001e80000000a00 */
[----:B------:R0:W-:Y:S04]  /*1ca0*/  STS.64 [R4], R14 ;  /* 0x0000000e04007388 */ /* 0x0001e80000000a00 */
[----:B------:R0:W-:Y:S02]  /*1cb0*/  STS.64 [R5], R10 ;  /* 0x0000000a05007388 */ /* 0x0001e40000000a00 */
.L_x_3252:
[----:B------:R-:W-:Y:S05]  /*1cc0*/  BSYNC B0 ;  /* 0x0000000000007941 */ /* 0x000fea0003800000 */
.L_x_3251:
[----:B------:R-:W-:Y:S06]  /*1cd0*/  BAR.SYNC.DEFER_BLOCKING 0x0 ;  /* 0x0000000000007b1d */ /* 0x000fec0000010000 */
[----:B0-----:R0:W1:Y:S04]  /*1ce0*/  @P6 LDS.128 R32, [R0] ;  /* 0x0000000000206984 */ /* 0x0010680000000c00 */
[----:B------:R0:W2:Y:S04]  /*1cf0*/  @P6 LDS.128 R36, [R3] ;  /* 0x0000000003246984 */ /* 0x0000a80000000c00 */
[----:B------:R-:W-:Y:S06]  /*1d00*/  BAR.SYNC.DEFER_BLOCKING 0x0 ;  /* 0x0000000000007b1d */ /* 0x000fec0000010000 */
[----:B------:R-:W-:Y:S05]  /*1d10*/  BRA `(.L_x_3249) ;  /* 0x0000063000007947 */ /* 0x000fea0003800000 */
.L_x_3248:
[----:B-1----:R-:W-:Y:S01]  /*1d20*/  ISETP.GE.AND P0, PT, R27, c[0x0][0x1e0], PT ;  /* 0x000078001b007a0c */ /* 0x002fe20003f06270 */
[----:B------:R-:W-:-:S12]  /*1d30*/  BSSY B0, `(.L_x_3249) ;  /* 0x0000061000007945 */ /* 0x000fd80003800000 */
        /* <DEDUP_REMOVED lines=10> */
[----:B------:R-:W-:Y:S02]  /*1de0*/  HADD2.F32 R29, -RZ, R37.H1_H1 ;  /* 0x30000025ff1d7230 */ /* 0x000fe40000004100 */
[----:B------:R-:W-:-:S02]  /*1df0*/  HADD2.F32 R33, -RZ, R33.H0_H0 ;  /* 0x20000021ff217230 */ /* 0x000fc40000004100 */
[--C-:B------:R-:W-:Y:S02]  /*1e00*/  HADD2.F32 R44, -RZ, R35.reuse.H1_H1 ;  /* 0x30000023ff2c7230 */ /* 0x100fe40000004100 */
[----:B------:R-:W-:Y:S01]  /*1e10*/  HADD2.F32 R43, -RZ, R35.H0_H0 ;  /* 0x20000023ff2b7230 */ /* 0x000fe20000004100 */
[----:B0-----:R-:W0:Y:S01]  /*1e20*/  MUFU.RCP R8, R4 ;  /* 0x0000000400087308 */ /* 0x001e220000001000 */
[----:B------:R-:W-:Y:S02]  /*1e30*/  HADD2.F32 R37, -RZ, R37.H0_H0 ;  /* 0x20000025ff257230 */ /* 0x000fe40000004100 */
[----:B------:R-:W-:Y:S02]  /*1e40*/  HADD2.F32 R41, -RZ, R34.H1_H1 ;  /* 0x30000022ff297230 */ /* 0x000fe40000004100 */
[----:B------:R-:W-:Y:S02]  /*1e50*/  HADD2.F32 R35, -RZ, R38.H1_H1 ;  /* 0x30000026ff237230 */ /* 0x000fe40000004100 */
        /* <DEDUP_REMOVED lines=11> */
[----:B------:R2:W-:Y:S08]  /*1f10*/  I2F R11, R6 ;  /* 0x00000006000b7306 */ /* 0x0005f00000201400 */
[----:B------:R-:W1:Y:S01]  /*1f20*/  MUFU.EX2 R0, -R0 ;  /* 0x8000000000007308 */ /* 0x000e620000000800 */
[-C--:B--2---:R-:W-:Y:S02]  /*1f30*/  FMUL.FTZ R6, R5, R8.reuse ;  /* 0x0000000805067220 */ /* 0x084fe40000410000 */
[----:B0-----:R-:W-:-:S02]  /*1f40*/  FMUL.FTZ R3, R7, R8 ;  /* 0x0000000807037220 */ /* 0x001fc40000410000 */
[----:B------:R-:W-:Y:S02]  /*1f50*/  FMUL.FTZ R6, R6, 13.28771209716796875 ;  /* 0x41549a7806067820 */ /* 0x000fe40000410000 */
[----:B------:R-:W-:Y:S01]  /*1f60*/  FMUL.FTZ R7, R3, 13.28771209716796875 ;  /* 0x41549a7803077820 */ /* 0x000fe20000410000 */
        /* <DEDUP_REMOVED lines=14> */
[--C-:B--2---:R-:W-:Y:S01]  /*2050*/  HADD2.F32 R10, -RZ, R36.reuse.H1_H1 ;  /* 0x30000024ff0a7230 */ /* 0x104fe20000004100 */
[----:B0-----:R-:W-:Y:S01]  /*2060*/  FMUL.FTZ R4, R0, R15 ;  /* 0x0000000f00047220 */ /* 0x001fe20000410000 */
[----:B------:R-:W-:-:S05]  /*2070*/  HADD2.F32 R36, -RZ, R36.H0_H0 ;  /* 0x20000024ff247230 */ /* 0x000fca0000004100 */
[----:B------:R0:W2:Y:S01]  /*2080*/  MUFU.COS R8, R5 ;  /* 0x0000000500087308 */ /* 0x0000a20000000000 */
[C---:B---3--:R-:W-:Y:S02]  /*2090*/  FMUL.FTZ R7, R3.reuse, R10 ;  /* 0x0000000a03077220 */ /* 0x048fe40000410000 */
[----:B------:R-:W-:Y:S02]  /*20a0*/  FFMA.FTZ R4, R3, R32, R4 ;  /* 0x0000002003047223 */ /* 0x000fe40000010004 */
[----:B------:R-:W-:-:S03]  /*20b0*/  FFMA.FTZ R7, R0, R36, -R7 ;  /* 0x0000002400077223 */ /* 0x000fc60000010807 */
[----:B------:R-:W3:Y:S01]  /*20c0*/  MUFU.COS R12, R6 ;  /* 0x00000006000c7308 */ /* 0x000ee20000000000 */
[----:B0-----:R-:W-:Y:S02]  /*20d0*/  FMUL.FTZ R5, R3, R15 ;  /* 0x0000000f03057220 */ /* 0x001fe40000410000 */
[----:B-1----:R-:W-:Y:S02]  /*20e0*/  FMUL.FTZ R11, R9, R29 ;  /* 0x0000001d090b7220 */ /* 0x002fe40000410000 */
[----:B------:R-:W-:-:S03]  /*20f0*/  FFMA.FTZ R5, R0, R32, -R5 ;  /* 0x0000002000057223 */ /* 0x000fc60000010805 */
[----:B------:R0:W1:Y:S01]  /*2100*/  MUFU.SIN R13, R6 ;  /* 0x00000006000d7308 */ /* 0x0000620000000400 */
[----:B--2---:R-:W-:-:S07]  /*2110*/  FFMA.FTZ R11, R8, R37, -R11 ;  /* 0x00000025080b7223 */ /* 0x004fce000001080b */
[----:B------:R-:W2:Y:S01]  /*2120*/  MUFU.SIN R21, R14 ;  /* 0x0000000e00157308 */ /* 0x000ea20000000400 */
[----:B0-----:R-:W-:Y:S02]  /*2130*/  FMUL.FTZ R6, R0, R10 ;  /* 0x0000000a00067220 */ /* 0x001fe40000410000 */
[CC--:B------:R-:W-:Y:S02]  /*2140*/  FMUL.FTZ R0, R8.reuse, R25.reuse ;  /* 0x0000001908007220 */ /* 0x0c0fe40000410000 */
[----:B------:R-:W-:Y:S02]  /*2150*/  FFMA.FTZ R6, R3, R36, R6 ;  /* 0x0000002403067223 */ /* 0x000fe40000010006 */
[----:B------:R-:W-:Y:S01]  /*2160*/  FMUL.FTZ R3, R9, R25 ;  /* 0x0000001909037220 */ /* 0x000fe20000410000 */
[----:B------:R0:W4:Y:S01]  /*2170*/  MUFU.COS R20, R14 ;  /* 0x0000000e00147308 */ /* 0x0001220000000000 */
[----:B------:R-:W-:Y:S01]  /*2180*/  FMUL.FTZ R10, R8, R29 ;  /* 0x0000001d080a7220 */ /* 0x000fe20000410000 */
[----:B------:R-:W-:Y:S01]  /*2190*/  F2FP.PACK_AB R36, R6, R7 ;  /* 0x000000070624723e */ /* 0x000fe200000000ff */
[----:B------:R-:W-:-:S02]  /*21a0*/  FFMA.FTZ R3, R8, R33, -R3 ;  /* 0x0000002108037223 */ /* 0x000fc40000010803 */
[C---:B------:R-:W-:Y:S02]  /*21b0*/  FFMA.FTZ R0, R9.reuse, R33, R0 ;  /* 0x0000002109007223 */ /* 0x040fe40000010000 */
[----:B------:R-:W-:Y:S02]  /*21c0*/  FFMA.FTZ R10, R9, R37, R10 ;  /* 0x00000025090a7223 */ /* 0x000fe4000001000a */
[----:B---3--:R-:W-:Y:S01]  /*21d0*/  FMUL.FTZ R8, R12, R41 ;  /* 0x000000290c087220 */ /* 0x008fe20000410000 */
[----:B------:R-:W-:Y:S01]  /*21e0*/  F2FP.PACK_AB R33, R0, R3 ;  /* 0x000000030021723e */ /* 0x000fe200000000ff */
[----:B0-----:R-:W-:Y:S01]  /*21f0*/  FMUL.FTZ R14, R12, R35 ;  /* 0x000000230c0e7220 */ /* 0x001fe20000410000 */
[----:B------:R-:W-:Y:S01]  /*2200*/  F2FP.PACK_AB R37, R10, R11 ;  /* 0x0000000b0a25723e */ /* 0x000fe200000000ff */
[C---:B-1----:R-:W-:Y:S02]  /*2210*/  FMUL.FTZ R9, R13.reuse, R41 ;  /* 0x000000290d097220 */ /* 0x042fe40000410000 */
[----:B------:R-:W-:-:S02]  /*2220*/  FMUL.FTZ R15, R13, R35 ;  /* 0x000000230d0f7220 */ /* 0x000fc40000410000 */
[C---:B------:R-:W-:Y:S02]  /*2230*/  FFMA.FTZ R8, R13.reuse, R34, R8 ;  /* 0x000000220d087223 */ /* 0x040fe40000010008 */
[----:B------:R-:W-:Y:S02]  /*2240*/  FFMA.FTZ R14, R13, R38, R14 ;  /* 0x000000260d0e7223 */ /* 0x000fe4000001000e */
[C---:B------:R-:W-:Y:S02]  /*2250*/  FFMA.FTZ R9, R12.reuse, R34, -R9 ;  /* 0x000000220c097223 */ /* 0x040fe40000010809 */
[----:B------:R-:W-:Y:S02]  /*2260*/  FFMA.FTZ R15, R12, R38, -R15 ;  /* 0x000000260c0f7223 */ /* 0x000fe4000001080f */
[CC--:B--2---:R-:W-:Y:S01]  /*2270*/  FMUL.FTZ R13, R21.reuse, R44.reuse ;  /* 0x0000002c150d7220 */ /* 0x0c4fe20000410000 */
[----:B------:R-:W-:Y:S01]  /*2280*/  F2FP.PACK_AB R34, R8, R9 ;  /* 0x000000090822723e */ /* 0x000fe200000000ff */
[----:B------:R-:W-:Y:S01]  /*2290*/  FMUL.FTZ R25, R21, R45 ;  /* 0x0000002d15197220 */ /* 0x000fe20000410000 */
[----:B------:R-:W-:Y:S01]  /*22a0*/  F2FP.PACK_AB R38, R14, R15 ;  /* 0x0000000f0e26723e */ /* 0x000fe200000000ff */
[----:B----4-:R-:W-:-:S02]  /*22b0*/  FMUL.FTZ R12, R20, R44 ;  /* 0x0000002c140c7220 */ /* 0x010fc40000410000 */
[C---:B------:R-:W-:Y:S02]  /*22c0*/  FMUL.FTZ R32, R20.reuse, R45 ;  /* 0x0000002d14207220 */ /* 0x040fe40000410000 */
[C---:B------:R-:W-:Y:S02]  /*22d0*/  FFMA.FTZ R13, R20.reuse, R43, -R13 ;  /* 0x0000002b140d7223 */ /* 0x040fe4000001080d */
[----:B------:R-:W-:Y:S02]  /*22e0*/  FFMA.FTZ R25, R20, R39, -R25 ;  /* 0x0000002714197223 */ /* 0x000fe40000010819 */
[C---:B------:R-:W-:Y:S02]  /*22f0*/  FFMA.FTZ R12, R21.reuse, R43, R12 ;  /* 0x0000002b150c7223 */ /* 0x040fe4000001000c */
[----:B------:R-:W-:Y:S01]  /*2300*/  FFMA.FTZ R20, R21, R39, R32 ;  /* 0x0000002715147223 */ /* 0x000fe20000010020 */
[----:B------:R-:W-:Y:S02]  /*2310*/  F2FP.PACK_AB R32, R4, R5 ;  /* 0x000000050420723e */ /* 0x000fe400000000ff */
[----:B------:R-:W-:-:S02]  /*2320*/  F2FP.PACK_AB R35, R12, R13 ;  /* 0x0000000d0c23723e */ /* 0x000fc400000000ff */
[----:B------:R-:W-:Y:S02]  /*2330*/  F2FP.PACK_AB R39, R20, R25 ;  /* 0x000000191427723e */ /* 0x000fe400000000ff */
.L_x_3255:
[----:B------:R-:W-:Y:S05]  /*2340*/  BSYNC B0 ;  /* 0x0000000000007941 */ /* 0x000fea0003800000 */
.L_x_3249:
[----:B0-----:R-:W-:Y:S01]  /*2350*/  ISETP.GT.AND P0, PT, R18, 0x1f, PT ;  /* 0x0000001f1200780c */ /* 0x001fe20003f04270 */
[----:B------:R-:W-:Y:S01]  /*2360*/  BSSY B0, `(.L_x_3256) ;  /* 0x000001e000007945 */ /* 0x000fe20003800000 */
[----:B------:R-:W-:-:S11]  /*2370*/  IMAD.MOV.U32 R3, RZ, RZ, RZ ;  /* 0x000000ffff037224 */ /* 0x000fd600078e00ff */
[----:B------:R-:W-:Y:S05]  /*2380*/  @P0 BRA `(.L_x_3257) ;  /* 0x000001b000000947 */ /* 0x000fea0003800000 */
[----:B------:R-:W-:Y:S01]  /*2390*/  ISETP.GT.AND P0, PT, R18, 0x1b, PT ;  /* 0x0000001b1200780c */ /* 0x000fe20003f04270 */
[----:B-12---:R-:W-:Y:S01]  /*23a0*/  HMUL2 R3, R33, R37 ;  /* 0x0000002521037232 */ /* 0x006fe20000000000 */
[----:B------:R-:W-:Y:S01]  /*23b0*/  IMAD.IADD R27, R40, 0x1, R27 ;  /* 0x00000001281b7824 */ /* 0x000fe200078e021b */
[----:B------:R0:W-:Y:S04]  /*23c0*/  STS.128 [R18.X16+0x20], R32 ;  /* 0x0000202012007388 */ /* 0x0001e8000000cc00 */
        /* <DEDUP_REMOVED lines=13> */
.L_x_3307:
[----:B--2---:R-:W-:Y:S01]  /*24a0*/  FADD.FTZ R6, R3, R0 ;  /* 0x0000000003067221 */ /* 0x004fe20000010000 */
[----:B------:R-:W-:Y:S05]  /*24b0*/  BRA.DIV ~URZ, `(.L_x_3259) ;  /* 0x000056927f007947 */ /* 0x000fea000b800000 */
[----:B------:R-:W2:Y:S02]  /*24c0*/  SHFL.BFLY PT, R0, R6, 0x8, 0x1f ;  /* 0x0d001f0006007f89 */ /* 0x000ea400000e0000 */
[----:B--2---:R-:W-:-:S05]  /*24d0*/  FADD.FTZ R0, R6, R0 ;  /* 0x0000000006007221 */ /* 0x004fca0000010000 */
[----:B-1----:R-:W1:Y:S02]  /*24e0*/  SHFL.BFLY PT, R3, R0, 0x4, 0x1f ;  /* 0x0c801f0000037f89 */ /* 0x002e6400000e0000 */
[----:B-1----:R-:W-:-:S05]  /*24f0*/  FADD.FTZ R3, R0, R3 ;  /* 0x0000000300037221 */ /* 0x002fca0000010000 */
[----:B0-----:R-:W0:Y:S02]  /*2500*/  SHFL.BFLY PT, R4, R3, 0x2, 0x1f ;  /* 0x0c401f0003047f89 */ /* 0x001e2400000e0000 */
[----:B0-----:R-:W-:-:S05]  /*2510*/  FADD.FTZ R4, R3, R4 ;  /* 0x0000000403047221 */ /* 0x001fca0000010000 */
[----:B------:R0:W1:Y:S02]  /*2520*/  SHFL.BFLY PT, R5, R4, 0x1, 0x1f ;  /* 0x0c201f0004057f89 */ /* 0x00006400000e0000 */
.L_x_3308:
[----:B-1----:R-:W-:Y:S02]  /*2530*/  FADD.FTZ R3, R5, R4 ;  /* 0x0000000405037221 */ /* 0x002fe40000010000 */
.L_x_3257:
[----:B------:R-:W-:Y:S05]  /*2540*/  BSYNC B0 ;  /* 0x0000000000007941 */ /* 0x000fea0003800000 */
.L_x_3256:
[----:B------:R-:W-:-:S13]  /*2550*/  ISETP.NE.AND P0, PT, R18, RZ, PT ;  /* 0x000000ff1200720c */ /* 0x000fda0003f05270 */
[----:B------:R-:W-:Y:S01]  /*2560*/  @P0 IMAD.MOV.U32 R0, RZ, RZ, -0x800001 ;  /* 0xff7fffffff000424 */ /* 0x000fe200078e00ff */
[----:B------:R-:W-:Y:S05]  /*2570*/  @P0 BRA `(.L_x_3260) ;  /* 0x000000e000000947 */ /* 0x000fea0003800000 */
[----:B------:R-:W-:Y:S01]  /*2580*/  ISETP.NE.U32.AND P0, PT, RZ, c[0x0][0x218], PT ;  /* 0x00008600ff007a0c */ /* 0x000fe20003f05070 */
[----:B------:R-:W-:Y:S02]  /*2590*/  IMAD.IADD R7, R17, 0x1, -R26 ;  /* 0x0000000111077824 */ /* 0x000fe400078e0a1a */
[----:B------:R-:W-:Y:S01]  /*25a0*/  FMUL.FTZ R0, R3, c[0x0][0x1f0] ;  /* 0x00007c0003007a20 */ /* 0x000fe20000410000 */
[----:B------:R-:W-:-:S13]  /*25b0*/  ISETP.NE.AND.EX P0, PT, RZ, c[0x0][0x21c], PT, P0 ;  /* 0x00008700ff007a0c */ /* 0x000fda0003f05300 */
[----:B------:R-:W-:Y:S05]  /*25c0*/  @!P0 BRA `(.L_x_3261) ;  /* 0x0000008000008947 */ /* 0x000fea0003800000 */
[----:B0----5:R-:W-:Y:S02]  /*25d0*/  IMAD.IADD R4, R17, 0x1, -R28 ;  /* 0x0000000111047824 */ /* 0x021fe400078e0a1c */
[----:B------:R-:W-:Y:S02]  /*25e0*/  IMAD.MOV.U32 R5, RZ, RZ, 0x2 ;  /* 0x00000002ff057424 */ /* 0x000fe400078e00ff */
[----:B------:R-:W-:-:S04]  /*25f0*/  IMAD R3, R19, c[0x0][0x220], R4 ;  /* 0x0000880013037a24 */ /* 0x000fc800078e0204 */
[----:B------:R-:W-:-:S04]  /*2600*/  IMAD R4, R3, c[0x0][0x220], R4 ;  /* 0x0000880003047a24 */ /* 0x000fc800078e0204 */
[----:B------:R-:W-:-:S06]  /*2610*/  IMAD.WIDE R4, R4, R5, c[0x0][0x218] ;  /* 0x0000860004047625 */ /* 0x000fcc00078e0205 */
[----:B------:R-:W3:Y:S02]  /*2620*/  LDG.E.U16 R4, [R4.64] ;  /* 0x0000002404047981 */ /* 0x000ee4000c1e1500 */
[----:B---3--:R-:W-:-:S05]  /*2630*/  HADD2.F32 R3, -RZ, R4.H0_H0 ;  /* 0x20000004ff037230 */ /* 0x008fca0000004100 */
[----:B------:R-:W-:-:S05]  /*2640*/  FADD.FTZ R0, R0, R3 ;  /* 0x0000000300007221 */ /* 0x000fca0000010000 */
.L_x_3261:
[----:B------:R3:W-:Y:S02]  /*2650*/  STS [R7.X4+0x220], R0 ;  /* 0x0002200007007388 */ /* 0x0007e40000004800 */
.L_x_3260:
[----:B------:R-:W-:Y:S02]  /*2660*/  WARPSYNC 0xffffffff ;  /* 0xffffffff00007948 */ /* 0x000fe40003800000 */
[----:B------:R-:W-:Y:S01]  /*2670*/  IADD3 R3, R17, 0xf, -R26 ;  /* 0x0000000f11037810 */ /* 0x000fe20007ffe81a */
[----:B------:R-:W-:Y:S01]  /*2680*/  BAR.SYNC.DEFER_BLOCKING 0x0 ;  /* 0x0000000000007b1d */ /* 0x000fe20000010000 */
[----:B------:R-:W-:Y:S02]  /*2690*/  LEA.HI R5, R18, R18, RZ, 0x1 ;  /* 0x0000001212057211 */ /* 0x000fe400078f08ff */
[----:B0-----:R-:W-:Y:S02]  /*26a0*/  SHF.R.S32.HI R4, RZ, 0x1f, R3 ;  /* 0x0000001fff047819 */ /* 0x001fe40000011403 */
[----:B------:R-:W-:Y:S01]  /*26b0*/  LEA.HI.SX32 R6, R5, R26, 0x1f ;  /* 0x0000001a05067211 */ /* 0x000fe200078ffaff */
[----:B------:R-:W-:Y:S01]  /*26c0*/  BSSY B0, `(.L_x_3262) ;  /* 0x000027e000007945 */ /* 0x000fe20003800000 */
[----:B------:R-:W-:-:S04]  /*26d0*/  LEA.HI R4, R4, R3, RZ, 0x4 ;  /* 0x0000000304047211 */ /* 0x000fc800078f20ff */
[----:B------:R-:W-:Y:S01]  /*26e0*/  LOP3.LUT R3, R4, 0xfffffff0, RZ, 0xc0, !PT ;  /* 0xfffffff004037812 */ /* 0x000fe200078ec0ff */
[----:B------:R-:W-:-:S04]  /*26f0*/  IMAD R4, R42, c[0x0][0x1d0], R19 ;  /* 0x000074002a047a24 */ /* 0x000fc800078e0213 */
[----:B------:R-:W-:Y:S02]  /*2700*/  IMAD.IADD R3, R26, 0x1, R3 ;  /* 0x000000011a037824 */ /* 0x000fe400078e0203 */
[----:B------:R-:W-:-:S03]  /*2710*/  IMAD R4, R4, 0xe0, RZ ;  /* 0x000000e004047824 */ /* 0x000fc600078e02ff */
[----:B------:R-:W-:-:S13]  /*2720*/  ISETP.GE.AND P0, PT, R6, R3, PT ;  /* 0x000000030600720c */ /* 0x000fda0003f06270 */
[----:B------:R-:W-:Y:S05]  /*2730*/  @P0 BRA `(.L_x_3263) ;  /* 0x0000276000000947 */ /* 0x000fea0003800000 */
[----:B------:R-:W-:Y:S01]  /*2740*/  LOP3.LUT R5, R5, 0x3ffffffe, RZ, 0xc0, !PT ;  /* 0x3ffffffe05057812 */ /* 0x000fe200078ec0ff */
[----:B------:R-:W-:Y:S02]  /*2750*/  IMAD.MOV.U32 R25, RZ, RZ, c[0x0][0x1e8] ;  /* 0x00007a00ff197624 */ /* 0x000fe400078e00ff */
[----:B---3--:R-:W-:Y:S02]  /*2760*/  IMAD.MOV.U32 R7, RZ, RZ, c[0x0][0x1d4] ;  /* 0x00007500ff077624 */ /* 0x008fe400078e00ff */
[----:B------:R-:W-:Y:S01]  /*2770*/  IMAD.IADD R8, R18, 0x1, -R5 ;  /* 0x0000000112087824 */ /* 0x000fe200078e0a05 */
[----:B------:R-:W-:Y:S01]  /*2780*/  IADD3 R25, R25, c[0x0][0x210], RZ ;  /* 0x0000840019197a10 */ /* 0x000fe20007ffe0ff */
[----:B------:R-:W-:Y:S02]  /*2790*/  IMAD R7, R7, 0xe0, RZ ;  /* 0x000000e007077824 */ /* 0x000fe400078e02ff */
[----:B------:R-:W-:Y:S01]  /*27a0*/  IMAD.SHL.U32 R5, R8, 0x4, RZ ;  /* 0x0000000408057824 */ /* 0x000fe200078e00ff */
[----:B------:R0:W3:Y:S03]  /*27b0*/  LDS.64 R10, [R8.X8+0x20] ;  /* 0x00002000080a7984 */ /* 0x0000e60000008a00 */
[----:B------:R-:W-:Y:S01]  /*27c0*/  IMAD R5, R4, c[0x0][0x1d4], R5 ;  /* 0x0000750004057a24 */ /* 0x000fe200078e0205 */
[----:B------:R0:W4:Y:S04]  /*27d0*/  LDS.64 R12, [R8.X8+0x30] ;  /* 0x00003000080c7984 */ /* 0x0001280000008a00 */
[----:B------:R0:W2:Y:S01]  /*27e0*/  LDS.64 R14, [R8.X8+0x40] ;  /* 0x00004000080e7984 */ /* 0x0000a20000008a00 */
[----:B------:R-:W-:-:S03]  /*27f0*/  SHF.R.S32.HI R27, RZ, 0x1f, R5 ;  /* 0x0000001fff1b7819 */ /* 0x000fc60000011405 */
[----:B------:R0:W1:Y:S04]  /*2800*/  LDS.64 R20, [R8.X8+0x50] ;  /* 0x0000500008147984 */ /* 0x0000680000008a00 */
[----:B-1----:R0:W1:Y:S04]  /*2810*/  LDS.64 R32, [R8.X8+0x60] ;  /* 0x0000600008207984 */ /* 0x0020680000008a00 */
[----:B------:R0:W0:Y:S04]  /*2820*/  LDS.64 R34, [R8.X8+0x70] ;  /* 0x0000700008227984 */ /* 0x0000280000008a00 */
[----:B--2---:R2:W0:Y:S04]  /*2830*/  LDS.64 R36, [R8.X8+0x80] ;  /* 0x0000800008247984 */ /* 0x0044280000008a00 */
        /* <DEDUP_REMOVED lines=24> */
[----:B-1-34-:R2:W0:Y:S02]  /*29c0*/  LDS.64 R86, [R8.X8+0x210] ;  /* 0x0002100008567984 */ /* 0x01a4240000008a00 */
.L_x_3267:
[----:B------:R-:W-:Y:S01]  /*29d0*/  IABS R153, c[0x0][0x1d4] ;  /* 0x0000750000997a13 */ /* 0x000fe20000000000 */
[----:B------:R-:W-:Y:S01]  /*29e0*/  IMAD R157, R2, c[0x0][0x1d4], RZ ;  /* 0x00007500029d7a24 */ /* 0x000fe200078e02ff */
[----:B------:R-:W-:-:S02]  /*29f0*/  IABS R156, R6 ;  /* 0x00000006009c7213 */ /* 0x000fc40000000000 */
[----:B------:R-:W1:Y:S01]  /*2a00*/  I2F.RP R152, R153 ;  /* 0x0000009900987306 */ /* 0x000e620000209400 */
[----:B------:R-:W-:-:S07]  /*2a10*/  ISETP.GE.AND P1, PT, R6, RZ, PT ;  /* 0x000000ff0600720c */ /* 0x000fce0003f26270 */
[----:B-1----:R-:W1:Y:S02]  /*2a20*/  MUFU.RCP R152, R152 ;  /* 0x0000009800987308 */ /* 0x002e640000001000 */
[----:B-1----:R-:W-:-:S06]  /*2a30*/  IADD3 R146, R152, 0xffffffe, RZ ;  /* 0x0ffffffe98927810 */ /* 0x002fcc0007ffe0ff */
[----:B------:R1:W3:Y:S02]  /*2a40*/  F2I.FTZ.U32.TRUNC.NTZ R147, R146 ;  /* 0x0000009200937305 */ /* 0x0002e4000021f000 */
[----:B-1----:R-:W-:Y:S02]  /*2a50*/  IMAD.MOV.U32 R146, RZ, RZ, RZ ;  /* 0x000000ffff927224 */ /* 0x002fe400078e00ff */
[----:B---3--:R-:W-:-:S04]  /*2a60*/  IMAD.MOV R154, RZ, RZ, -R147 ;  /* 0x000000ffff9a7224 */ /* 0x008fc800078e0a93 */
        /* <DEDUP_REMOVED lines=9> */
[----:B------:R-:W-:-:S03]  /*2b00*/  ISETP.NE.AND P0, PT, RZ, c[0x0][0x1d4], PT ;  /* 0x00007500ff007a0c */ /* 0x000fc60003f05270 */
[----:B------:R-:W-:-:S10]  /*2b10*/  @!P1 IMAD.MOV R156, RZ, RZ, -R156 ;  /* 0x000000ffff9c9224 */ /* 0x000fd400078e0a9c */
[----:B------:R-:W-:Y:S02]  /*2b20*/  @!P0 LOP3.LUT R156, RZ, c[0x0][0x1d4], RZ, 0x33, !PT ;  /* 0x00007500ff9c8a12 */ /* 0x000fe400078e33ff */
[----:B------:R-:W-:Y:S02]  /*2b30*/  ISETP.GE.AND P0, PT, R6, R17, PT ;  /* 0x000000110600720c */ /* 0x000fe40003f06270 */
[C---:B------:R-:W-:Y:S02]  /*2b40*/  IADD3 R153, R156.reuse, c[0x0][0x1d4], RZ ;  /* 0x000075009c997a10 */ /* 0x040fe40007ffe0ff */
[----:B------:R-:W-:Y:S02]  /*2b50*/  SHF.R.S32.HI R146, RZ, 0x1f, R156 ;  /* 0x0000001fff927819 */ /* 0x000fe4000001149c */
[----:B------:R-:W-:Y:S01]  /*2b60*/  IADD3 R29, P1, R156, R157, RZ ;  /* 0x0000009d9c1d7210 */ /* 0x000fe20007f3e0ff */
[----:B------:R-:W-:-:S03]  /*2b70*/  IMAD.SHL.U32 R158, R153, 0x8, RZ ;  /* 0x00000008999e7824 */ /* 0x000fc600078e00ff */
[----:B------:R-:W-:Y:S02]  /*2b80*/  LEA.HI.X.SX32 R152, R157, R146, 0x1, P1 ;  /* 0x000000929d987211 */ /* 0x000fe400008f0eff */
[----:B------:R-:W-:Y:S02]  /*2b90*/  ISETP.GE.OR P3, PT, R158, R7, P0 ;  /* 0x000000079e00720c */ /* 0x000fe40000766670 */
[----:B------:R-:W-:-:S04]  /*2ba0*/  LEA R146, P1, R29, c[0x0][0x1a8], 0x2 ;  /* 0x00006a001d927a11 */ /* 0x000fc800078210ff */
[----:B------:R-:W-:Y:S02]  /*2bb0*/  LEA.HI.X R147, R29, c[0x0][0x1ac], R152, 0x2, P1 ;  /* 0x00006b001d937a11 */ /* 0x000fe400008f1498 */
[----:B------:R-:W-:-:S05]  /*2bc0*/  IADD3 R29, R153, c[0x0][0x1d4], RZ ;  /* 0x00007500991d7a10 */ /* 0x000fca0007ffe0ff */
[----:B------:R-:W3:Y:S01]  /*2bd0*/  @!P3 LDG.E R152, [R146.64] ;  /* 0x000000249298b981 */ /* 0x000ee2000c1e1900 */
[----:B------:R-:W-:-:S05]  /*2be0*/  IMAD.SHL.U32 R154, R29, 0x8, RZ ;  /* 0x000000081d9a7824 */ /* 0x000fca00078e00ff */
[----:B------:R-:W-:-:S13]  /*2bf0*/  ISETP.GE.OR P1, PT, R154, R7, P0 ;  /* 0x000000079a00720c */ /* 0x000fda0000726670 */
[----:B------:R-:W4:Y:S01]  /*2c00*/  @!P1 LDG.E R155, [R146.64] ;  /* 0x00000024929b9981 */ /* 0x000f22000c1e1900 */
[----:B------:R-:W-:Y:S02]  /*2c10*/  ISETP.GE.AND P2, PT, R6, R17, PT ;  /* 0x000000110600720c */ /* 0x000fe40003f46270 */
[----:B------:R-:W-:Y:S02]  /*2c20*/  IADD3 R162, R29, c[0x0][0x1d4], RZ ;  /* 0x000075001da27a10 */ /* 0x000fe40007ffe0ff */
[----:B------:R-:W-:Y:S02]  /*2c30*/  SEL R89, R89, RZ, P2 ;  /* 0x000000ff59597207 */ /* 0x000fe40001000000 */
[----:B------:R-:W-:Y:S01]  /*2c40*/  SEL R88, R88, RZ, P2 ;  /* 0x000000ff58587207 */ /* 0x000fe20001000000 */
[----:B------:R-:W-:Y:S02]  /*2c50*/  IMAD.SHL.U32 R162, R162, 0x8, RZ ;  /* 0x00000008a2a27824 */ /* 0x000fe400078e00ff */
[----:B------:R-:W-:-:S04]  /*2c60*/  IMAD.MOV.U32 R29, RZ, RZ, c[0x0][0x1d4] ;  /* 0x00007500ff1d7624 */ /* 0x000fc800078e00ff */
[----:B------:R-:W-:Y:S01]  /*2c70*/  IMAD R159, R29, 0x4, R156 ;  /* 0x000000041d9f7824 */ /* 0x000fe200078e029c */
[----:B------:R-:W-:Y:S02]  /*2c80*/  SEL R91, R91, RZ, P2 ;  /* 0x000000ff5b5b7207 */ /* 0x000fe40001000000 */
[----:B------:R-:W-:Y:S01]  /*2c90*/  SEL R90, R90, RZ, P2 ;  /* 0x000000ff5a5a7207 */ /* 0x000fe20001000000 */
[----:B---3--:R-:W-:-:S04]  /*2ca0*/  @!P3 IMAD R152, R152, c[0x0][0x1d8], RZ ;  /* 0x000076009898ba24 */ /* 0x008fc800078e02ff */
[----:B------:R-:W-:-:S04]  /*2cb0*/  @!P3 IMAD R153, R152, 0xe0, RZ ;  /* 0x000000e09899b824 */ /* 0x000fc800078e02ff */
[----:B------:R-:W-:-:S05]  /*2cc0*/  @!P3 IMAD R152, R153, c[0x0][0x1d4], R158 ;  /* 0x000075009998ba24 */ /* 0x000fca00078e029e */
[----:B------:R-:W-:-:S04]  /*2cd0*/  @!P3 IADD3 R153, P4, R5, R152, RZ ;  /* 0x000000980599b210 */ /* 0x000fc80007f9e0ff */
[----:B------:R-:W-:Y:S02]  /*2ce0*/  @!P3 LEA.HI.X.SX32 R158, R152, R27, 0x1, P4 ;  /* 0x0000001b989eb211 */ /* 0x000fe400020f0eff */
[----:B------:R-:W-:Y:S01]  /*2cf0*/  @!P3 LEA R152, P4, R153, c[0x0][0x198], 0x1 ;  /* 0x000066009998ba11 */ /* 0x000fe200078808ff */
[----:B----4-:R-:W-:-:S03]  /*2d00*/  @!P1 IMAD R155, R155, c[0x0][0x1d8], RZ ;  /* 0x000076009b9b9a24 */ /* 0x010fc600078e02ff */
[----:B------:R-:W-:Y:S01]  /*2d10*/  @!P3 LEA.HI.X R153, R153, c[0x0][0x19c], R158, 0x1, P4 ;  /* 0x000067009999ba11 */ /* 0x000fe200020f0c9e */
[----:B------:R-:W-:-:S04]  /*2d20*/  @!P1 IMAD R155, R155, 0xe0, RZ ;  /* 0x000000e09b9b9824 */ /* 0x000fc800078e02ff */
[----:B------:R1:W3:Y:S01]  /*2d30*/  @!P3 LDG.E.64 R88, [R152.64] ;  /* 0x000000249858b981 */ /* 0x0002e2000c1e1b00 */
[----:B------:R-:W-:Y:S01]  /*2d40*/  ISETP.GE.OR P3, PT, R162, R7, P0 ;  /* 0x00000007a200720c */ /* 0x000fe20000766670 */
[----:B------:R-:W-:Y:S02]  /*2d50*/  @!P1 IMAD R158, R155, c[0x0][0x1d4], R154 ;  /* 0x000075009b9e9a24 */ /* 0x000fe400078e029a */
[----:B------:R-:W-:-:S05]  /*2d60*/  IMAD.SHL.U32 R154, R159, 0x8, RZ ;  /* 0x000000089f9a7824 */ /* 0x000fca00078e00ff */
[----:B------:R-:W-:Y:S02]  /*2d70*/  ISETP.GE.OR P4, PT, R154, R7, P0 ;  /* 0x000000079a00720c */ /* 0x000fe40000786670 */
[----:B-1----:R-:W-:-:S03]  /*2d80*/  @!P1 IADD3 R153, P5, R5, R158, RZ ;  /* 0x0000009e05999210 */ /* 0x002fc60007fbe0ff */
[----:B------:R-:W4:Y:S01]  /*2d90*/  @!P3 LDG.E R155, [R146.64] ;  /* 0x00000024929bb981 */ /* 0x000f22000c1e1900 */
[----:B------:R-:W-:Y:S02]  /*2da0*/  @!P1 LEA.HI.X.SX32 R158, R158, R27, 0x1, P5 ;  /* 0x0000001b9e9e9211 */ /* 0x000fe400028f0eff */
[----:B------:R-:W-:-:S05]  /*2db0*/  @!P1 LEA R152, P5, R153, c[0x0][0x198], 0x1 ;  /* 0x0000660099989a11 */ /* 0x000fca00078a08ff */
[----:B--2---:R-:W2:Y:S01]  /*2dc0*/  @!P4 LDG.E R161, [R146.64] ;  /* 0x0000002492a1c981 */ /* 0x004ea2000c1e1900 */
[----:B------:R-:W-:Y:S02]  /*2dd0*/  IADD3 R159, R159, c[0x0][0x1d4], RZ ;  /* 0x000075009f9f7a10 */ /* 0x000fe40007ffe0ff */
[----:B------:R-:W-:-:S03]  /*2de0*/  @!P1 LEA.HI.X R153, R153, c[0x0][0x19c], R158, 0x1, P5 ;  /* 0x0000670099999a11 */ /* 0x000fc600028f0c9e */
[----:B------:R-:W-:Y:S02]  /*2df0*/  IMAD.SHL.U32 R158, R159, 0x8, RZ ;  /* 0x000000089f9e7824 */ /* 0x000fe400078e00ff */
[----:B------:R1:W3:Y:S03]  /*2e00*/  @!P1 LDG.E.64 R90, [R152.64] ;  /* 0x00000024985a9981 */ /* 0x0002e6000c1e1b00 */
[----:B------:R-:W-:-:S13]  /*2e10*/  ISETP.GE.OR P1, PT, R158, R7, P0 ;  /* 0x000000079e00720c */ /* 0x000fda0000726670 */
[----:B------:R-:W3:Y:S01]  /*2e20*/  @!P1 LDG.E R160, [R146.64] ;  /* 0x0000002492a09981 */ /* 0x000ee2000c1e1900 */
[----:B------:R-:W-:Y:S02]  /*2e30*/  SEL R93, R93, RZ, P2 ;  /* 0x000000ff5d5d7207 */ /* 0x000fe40001000000 */
[----:B------:R-:W-:Y:S02]  /*2e40*/  SEL R92, R92, RZ, P2 ;  /* 0x000000ff5c5c7207 */ /* 0x000fe40001000000 */
[----:B------:R-:W-:Y:S02]  /*2e50*/  SEL R95, R95, RZ, P2 ;  /* 0x000000ff5f5f7207 */ /* 0x000fe40001000000 */
[----:B------:R-:W-:Y:S02]  /*2e60*/  SEL R94, R94, RZ, P2 ;  /* 0x000000ff5e5e7207 */ /* 0x000fe40001000000 */
[----:B------:R-:W-:Y:S02]  /*2e70*/  SEL R97, R97, RZ, P2 ;  /* 0x000000ff61617207 */ /* 0x000fe40001000000 */
[----:B------:R-:W-:Y:S01]  /*2e80*/  SEL R96, R96, RZ, P2 ;  /* 0x000000ff60607207 */ /* 0x000fe20001000000 */
[----:B----4-:R-:W-:-:S04]  /*2e90*/  @!P3 IMAD R155, R155, c[0x0][0x1d8], RZ ;  /* 0x000076009b9bba24 */ /* 0x010fc800078e02ff */
[----:B------:R-:W-:-:S04]  /*2ea0*/  @!P3 IMAD R155, R155, 0xe0, RZ ;  /* 0x000000e09b9bb824 */ /* 0x000fc800078e02ff */
[----:B------:R-:W-:Y:S02]  /*2eb0*/  @!P3 IMAD R162, R155, c[0x0][0x1d4], R162 ;  /* 0x000075009ba2ba24 */ /* 0x000fe400078e02a2 */
[----:B--2---:R-:W-:-:S03]  /*2ec0*/  @!P4 IMAD R161, R161, c[0x0][0x1d8], RZ ;  /* 0x00007600a1a1ca24 */ /* 0x004fc600078e02ff */
[----:B-1----:R-:W-:Y:S01]  /*2ed0*/  @!P3 IADD3 R152, P5, R5, R162, RZ ;  /* 0x000000a20598b210 */ /* 0x002fe20007fbe0ff */
[----:B------:R-:W-:-:S03]  /*2ee0*/  @!P4 IMAD R161, R161, 0xe0, RZ ;  /* 0x000000e0a1a1c824 */ /* 0x000fc600078e02ff */
[----:B------:R-:W-:Y:S01]  /*2ef0*/  @!P3 LEA.HI.X.SX32 R153, R162, R27, 0x1, P5 ;  /* 0x0000001ba299b211 */ /* 0x000fe200028f0eff */
[----:B------:R-:W-:Y:S01]  /*2f00*/  @!P4 IMAD R164, R161, c[0x0][0x1d4], R154 ;  /* 0x00007500a1a4ca24 */ /* 0x000fe200078e029a */
[----:B------:R-:W-:-:S04]  /*2f10*/  @!P3 LEA R154, P5, R152, c[0x0][0x198], 0x1 ;  /* 0x00006600989aba11 */ /* 0x000fc800078a08ff */
[----:B------:R-:W-:Y:S02]  /*2f20*/  @!P3 LEA.HI.X R155, R152, c[0x0][0x19c], R153, 0x1, P5 ;  /* 0x00006700989bba11 */ /* 0x000fe400028f0c99 */
[----:B------:R-:W-:-:S03]  /*2f30*/  IADD3 R162, R159, c[0x0][0x1d4], RZ ;  /* 0x000075009fa27a10 */ /* 0x000fc60007ffe0ff */
[----:B------:R1:W2:Y:S01]  /*2f40*/  @!P3 LDG.E.64 R92, [R154.64] ;  /* 0x000000249a5cb981 */ /* 0x0002a2000c1e1b00 */
[----:B------:R-:W-:Y:S01]  /*2f50*/  @!P4 IADD3 R153, P3, R5, R164, RZ ;  /* 0x000000a40599c210 */ /* 0x000fe20007f7e0ff */
[----:B------:R-:W-:-:S03]  /*2f60*/  IMAD.SHL.U32 R162, R162, 0x8, RZ ;  /* 0x00000008a2a27824 */ /* 0x000fc600078e00ff */
[----:B------:R-:W-:Y:S02]  /*2f70*/  @!P4 LEA.HI.X.SX32 R164, R164, R27, 0x1, P3 ;  /* 0x0000001ba4a4c211 */ /* 0x000fe400018f0eff */
[----:B------:R-:W-:Y:S01]  /*2f80*/  @!P4 LEA R152, P3, R153, c[0x0][0x198], 0x1 ;  /* 0x000066009998ca11 */ /* 0x000fe200078608ff */
[----:B---3--:R-:W-:Y:S02]  /*2f90*/  @!P1 IMAD R160, R160, c[0x0][0x1d8], RZ ;  /* 0x00007600a0a09a24 */ /* 0x008fe400078e02ff */
[----:B------:R-:W-:Y:S01]  /*2fa0*/  IMAD R159, R29, 0x7, R156 ;  /* 0x000000071d9f7824 */ /* 0x000fe200078e029c */
[----:B------:R-:W-:Y:S02]  /*2fb0*/  @!P4 LEA.HI.X R153, R153, c[0x0][0x19c], R164, 0x1, P3 ;  /* 0x000067009999ca11 */ /* 0x000fe400018f0ca4 */
[----:B------:R-:W-:Y:S01]  /*2fc0*/  ISETP.GE.OR P3, PT, R162, R7, P0 ;  /* 0x00000007a200720c */ /* 0x000fe20000766670 */
[----:B------:R-:W-:Y:S02]  /*2fd0*/  @!P1 IMAD R161, R160, 0xe0, RZ ;  /* 0x000000e0a0a19824 */ /* 0x000fe400078e02ff */
[----:B-1----:R-:W-:Y:S01]  /*2fe0*/  IMAD.SHL.U32 R154, R159, 0x8, RZ ;  /* 0x000000089f9a7824 */ /* 0x002fe200078e00ff */
[----:B------:R1:W3:Y:S01]  /*2ff0*/  @!P4 LDG.E.64 R94, [R152.64] ;  /* 0x00000024985ec981 */ /* 0x0002e2000c1e1b00 */
[----:B------:R-:W-:-:S03]  /*3000*/  @!P1 IMAD R158, R161, c[0x0][0x1d4], R158 ;  /* 0x00007500a19e9a24 */ /* 0x000fc600078e029e */
[----:B------:R-:W-:Y:S02]  /*3010*/  ISETP.GE.OR P4, PT, R154, R7, P0 ;  /* 0x000000079a00720c */ /* 0x000fe40000786670 */
[----:B------:R-:W-:-:S03]  /*3020*/  @!P1 IADD3 R155, P5, R5, R158, RZ ;  /* 0x0000009e059b9210 */ /* 0x000fc60007fbe0ff */
[----:B------:R-:W4:Y:S01]  /*3030*/  @!P3 LDG.E R161, [R146.64] ;  /* 0x0000002492a1b981 */ /* 0x000f22000c1e1900 */
[----:B------:R-:W-:Y:S02]  /*3040*/  @!P1 LEA.HI.X.SX32 R158, R158, R27, 0x1, P5 ;  /* 0x0000001b9e9e9211 */ /* 0x000fe400028f0eff */
[----:B-1----:R-:W-:-:S04]  /*3050*/  @!P1 LEA R152, P5, R155, c[0x0][0x198], 0x1 ;  /* 0x000066009b989a11 */ /* 0x002fc800078a08ff */
[----:B------:R-:W-:Y:S02]  /*3060*/  @!P1 LEA.HI.X R153, R155, c[0x0][0x19c], R158, 0x1, P5 ;  /* 0x000067009b999a11 */ /* 0x000fe400028f0c9e */
[----:B------:R-:W2:Y:S01]  /*3070*/  @!P4 LDG.E R155, [R146.64] ;  /* 0x00000024929bc981 */ /* 0x000ea2000c1e1900 */
[----:B------:R-:W-:-:S03]  /*3080*/  IADD3 R159, R159, c[0x0][0x1d4], RZ ;  /* 0x000075009f9f7a10 */ /* 0x000fc60007ffe0ff */
[----:B------:R1:W3:Y:S02]  /*3090*/  @!P1 LDG.E.64 R96, [R152.64] ;  /* 0x0000002498609981 */ /* 0x0002e4000c1e1b00 */
[----:B------:R-:W-:-:S05]  /*30a0*/  IMAD.SHL.U32 R158, R159, 0x8, RZ ;  /* 0x000000089f9e7824 */ /* 0x000fca00078e00ff */
        /* <DEDUP_REMOVED lines=152> */
[----:B------:R-:W-:Y:S01]  /*3a30*/  @!P4 LEA.HI.X R153, R153, c[0x0][0x19c], R164, 0x1, P3 ;  /* 0x000067009999ca11 */ /* 0x000fe200018f0ca4 */
[----:B------:R-:W-:Y:S01]  /*3a40*/  @!P1 IMAD R161, R160, 0xe0, RZ ;  /* 0x000000e0a0a19824 */ /* 0x000fe200078e02ff */
[-C--:B------:R-:W-:Y:S01]  /*3a50*/  ISETP.GE.OR P3, PT, R162, R7.reuse, P0 ;  /* 0x00000007a200720c */ /* 0x080fe20000766670 */
[----:B-1----:R-:W-:Y:S02]  /*3a60*/  IMAD.SHL.U32 R154, R159, 0x8, RZ ;  /* 0x000000089f9a7824 */ /* 0x002fe400078e00ff */
[----:B------:R-:W-:Y:S01]  /*3a70*/  @!P1 IMAD R158, R161, c[0x0][0x1d4], R158 ;  /* 0x00007500a19e9a24 */ /* 0x000fe200078e029e */
[----:B------:R1:W3:Y:S02]  /*3a80*/  @!P4 LDG.E.64 R118, [R152.64] ;  /* 0x000000249876c981 */ /* 0x0002e4000c1e1b00 */
[----:B------:R-:W-:-:S02]  /*3a90*/  ISETP.GE.OR P4, PT, R154, R7, P0 ;  /* 0x000000079a00720c */ /* 0x000fc40000786670 */
[----:B------:R-:W-:Y:S02]  /*3aa0*/  @!P1 IADD3 R155, P5, R5, R158, RZ ;  /* 0x0000009e059b9210 */ /* 0x000fe40007fbe0ff */
[----:B------:R-:W-:Y:S02]  /*3ab0*/  IADD3 R159, R159, c[0x0][0x1d4], RZ ;  /* 0x000075009f9f7a10 */ /* 0x000fe40007ffe0ff */
[----:B------:R-:W-:Y:S01]  /*3ac0*/  @!P1 LEA.HI.X.SX32 R158, R158, R27, 0x1, P5 ;  /* 0x0000001b9e9e9211 */ /* 0x000fe200028f0eff */
[----:B------:R-:W4:Y:S01]  /*3ad0*/  @!P3 LDG.E R161, [R146.64] ;  /* 0x0000002492a1b981 */ /* 0x000f22000c1e1900 */
[----:B-1----:R-:W-:-:S04]  /*3ae0*/  @!P1 LEA R152, P5, R155, c[0x0][0x198], 0x1 ;  /* 0x000066009b989a11 */ /* 0x002fc800078a08ff */
[----:B------:R-:W-:Y:S01]  /*3af0*/  @!P1 LEA.HI.X R153, R155, c[0x0][0x19c], R158, 0x1, P5 ;  /* 0x000067009b999a11 */ /* 0x000fe200028f0c9e */
[----:B------:R-:W-:Y:S01]  /*3b00*/  IMAD.SHL.U32 R158, R159, 0x8, RZ ;  /* 0x000000089f9e7824 */ /* 0x000fe200078e00ff */
[----:B------:R-:W2:Y:S04]  /*3b10*/  @!P4 LDG.E R155, [R146.64] ;  /* 0x00000024929bc981 */ /* 0x000ea8000c1e1900 */
[----:B------:R1:W3:Y:S01]  /*3b20*/  @!P1 LDG.E.64 R120, [R152.64] ;  /* 0x0000002498789981 */ /* 0x0002e2000c1e1b00 */
        /* <DEDUP_REMOVED lines=9> */
[----:B------:R-:W-:Y:S02]  /*3bc0*/  @!P3 IMAD R161, R161, 0xe0, RZ ;  /* 0x000000e0a1a1b824 */ /* 0x000fe400078e02ff */
[----:B--2---:R-:W-:Y:S02]  /*3bd0*/  @!P4 IMAD R155, R155, c[0x0][0x1d8], RZ ;  /* 0x000076009b9bca24 */ /* 0x004fe400078e02ff */
[----:B------:R-:W-:Y:S02]  /*3be0*/  @!P3 IMAD R162, R161, c[0x0][0x1d4], R162 ;  /* 0x00007500a1a2ba24 */ /* 0x000fe400078e02a2 */
[----:B------:R-:W-:-:S03]  /*3bf0*/  @!P4 IMAD R155, R155, 0xe0, RZ ;  /* 0x000000e09b9bc824 */ /* 0x000fc600078e02ff */
[----:B-1----:R-:W-:Y:S01]  /*3c00*/  @!P3 IADD3 R152, P5, R5, R162, RZ ;  /* 0x000000a20598b210 */ /* 0x002fe20007fbe0ff */
[----:B------:R-:W-:-:S03]  /*3c10*/  @!P4 IMAD R164, R155, c[0x0][0x1d4], R154 ;  /* 0x000075009ba4ca24 */ /* 0x000fc600078e029a */
[----:B------:R-:W-:Y:S02]  /*3c20*/  @!P3 LEA.HI.X.SX32 R153, R162, R27, 0x1, P5 ;  /* 0x0000001ba299b211 */ /* 0x000fe400028f0eff */
[----:B------:R-:W-:-:S04]  /*3c30*/  @!P3 LEA R154, P5, R152, c[0x0][0x198], 0x1 ;  /* 0x00006600989aba11 */ /* 0x000fc800078a08ff */
[----:B------:R-:W-:Y:S01]  /*3c40*/  @!P3 LEA.HI.X R155, R152, c[0x0][0x19c], R153, 0x1, P5 ;  /* 0x00006700989bba11 */ /* 0x000fe200028f0c99 */
[----:B---3--:R-:W-:Y:S01]  /*3c50*/  @!P1 IMAD R160, R160, c[0x0][0x1d8], RZ ;  /* 0x00007600a0a09a24 */ /* 0x008fe200078e02ff */
[----:B------:R-:W-:-:S03]  /*3c60*/  IADD3 R162, R159, c[0x0][0x1d4], RZ ;  /* 0x000075009fa27a10 */ /* 0x000fc60007ffe0ff */
[----:B------:R1:W2:Y:S01]  /*3c70*/  @!P3 LDG.E.64 R122, [R154.64] ;  /* 0x000000249a7ab981 */ /* 0x0002a2000c1e1b00 */
[----:B------:R-:W-:Y:S01]  /*3c80*/  @!P4 IADD3 R153, P3, R5, R164, RZ ;  /* 0x000000a40599c210 */ /* 0x000fe20007f7e0ff */
[----:B------:R-:W-:Y:S02]  /*3c90*/  @!P1 IMAD R161, R160, 0xe0, RZ ;  /* 0x000000e0a0a19824 */ /* 0x000fe400078e02ff */
[----:B------:R-:W-:Y:S01]  /*3ca0*/  IMAD.SHL.U32 R162, R162, 0x8, RZ ;  /* 0x00000008a2a27824 */ /* 0x000fe200078e00ff */
[----:B------:R-:W-:Y:S01]  /*3cb0*/  @!P4 LEA.HI.X.SX32 R164, R164, R27, 0x1, P3 ;  /* 0x0000001ba4a4c211 */ /* 0x000fe200018f0eff */
[----:B------:R-:W-:Y:S01]  /*3cc0*/  @!P1 IMAD R158, R161, c[0x0][0x1d4], R158 ;  /* 0x00007500a19e9a24 */ /* 0x000fe200078e029e */
[----:B------:R-:W-:Y:S01]  /*3cd0*/  @!P4 LEA R152, P3, R153, c[0x0][0x198], 0x1 ;  /* 0x000066009998ca11 */ /* 0x000fe200078608ff */
[----:B------:R-:W-:-:S03]  /*3ce0*/  IMAD R159, R29, 0x16, R156 ;  /* 0x000000161d9f7824 */ /* 0x000fc600078e029c */
[----:B------:R-:W-:Y:S02]  /*3cf0*/  @!P4 LEA.HI.X R153, R153, c[0x0][0x19c], R164, 0x1, P3 ;  /* 0x000067009999ca11 */ /* 0x000fe400018f0ca4 */
[----:B------:R-:W-:Y:S02]  /*3d00*/  ISETP.GE.OR P3, PT, R162, R7, P0 ;  /* 0x00000007a200720c */ /* 0x000fe40000766670 */
[----:B-1----:R-:W-:Y:S01]  /*3d10*/  @!P1 IADD3 R155, P5, R5, R158, RZ ;  /* 0x0000009e059b9210 */ /* 0x002fe20007fbe0ff */
[----:B------:R1:W3:Y:S01]  /*3d20*/  @!P4 LDG.E.64 R124, [R152.64] ;  /* 0x00000024987cc981 */ /* 0x0002e2000c1e1b00 */
[C---:B------:R-:W-:Y:S01]  /*3d30*/  IMAD.SHL.U32 R154, R159.reuse, 0x8, RZ ;  /* 0x000000089f9a7824 */ /* 0x040fe200078e00ff */
[----:B------:R-:W-:Y:S02]  /*3d40*/  IADD3 R159, R159, c[0x0][0x1d4], RZ ;  /* 0x000075009f9f7a10 */ /* 0x000fe40007ffe0ff */
[----:B------:R-:W-:Y:S02]  /*3d50*/  @!P1 LEA.HI.X.SX32 R158, R158, R27, 0x1, P5 ;  /* 0x0000001b9e9e9211 */ /* 0x000fe400028f0eff */
[----:B------:R-:W-:-:S02]  /*3d60*/  ISETP.GE.OR P4, PT, R154, R7, P0 ;  /* 0x000000079a00720c */ /* 0x000fc40000786670 */
[C---:B-1----:R-:W-:Y:S02]  /*3d70*/  @!P1 LEA R152, P5, R155.reuse, c[0x0][0x198], 0x1 ;  /* 0x000066009b989a11 */ /* 0x042fe400078a08ff */
[----:B------:R-:W4:Y:S02]  /*3d80*/  @!P3 LDG.E R161, [R146.64] ;  /* 0x0000002492a1b981 */ /* 0x000f24000c1e1900 */
[----:B------:R-:W-:Y:S01]  /*3d90*/  @!P1 LEA.HI.X R153, R155, c[0x0][0x19c], R158, 0x1, P5 ;  /* 0x000067009b999a11 */ /* 0x000fe200028f0c9e */
[----:B------:R-:W-:-:S04]  /*3da0*/  IMAD.SHL.U32 R158, R159, 0x8, RZ ;  /* 0x000000089f9e7824 */ /* 0x000fc800078e00ff */
[----:B------:R1:W2:Y:S01]  /*3db0*/  @!P1 LDG.E.64 R126, [R152.64] ;  /* 0x00000024987e9981 */ /* 0x0002a2000c1e1b00 */
[----:B------:R-:W-:-:S03]  /*3dc0*/  ISETP.GE.OR P1, PT, R158, R7, P0 ;  /* 0x000000079e00720c */ /* 0x000fc60000726670 */
[----:B------:R-:W2:Y:S10]  /*3dd0*/  @!P4 LDG.E R155, [R146.64] ;  /* 0x00000024929bc981 */ /* 0x000eb4000c1e1900 */
[----:B------:R-:W3:Y:S01]  /*3de0*/  @!P1 LDG.E R160, [R146.64] ;  /* 0x0000002492a09981 */ /* 0x000ee2000c1e1900 */
[----:B------:R-:W-:-:S02]  /*3df0*/  SEL R129, R129, RZ, P2 ;  /* 0x000000ff81817207 */ /* 0x000fc40001000000 */
        /* <DEDUP_REMOVED lines=10> */
[----:B------:R-:W-:Y:S02]  /*3ea0*/  @!P4 IMAD R164, R155, c[0x0][0x1d4], R154 ;  /* 0x000075009ba4ca24 */ /* 0x000fe400078e029a */
[----:B---3--:R-:W-:Y:S01]  /*3eb0*/  @!P1 IMAD R161, R160, c[0x0][0x1d8], RZ ;  /* 0x00007600a0a19a24 */ /* 0x008fe200078e02ff */
[----:B------:R-:W-:Y:S02]  /*3ec0*/  IADD3 R160, R159, c[0x0][0x1d4], RZ ;  /* 0x000075009fa07a10 */ /* 0x000fe40007ffe0ff */
[----:B------:R-:W-:-:S03]  /*3ed0*/  @!P3 LEA R154, P5, R152, c[0x0][0x198], 0x1 ;  /* 0x00006600989aba11 */ /* 0x000fc600078a08ff */
[----:B------:R-:W-:Y:S01]  /*3ee0*/  IMAD.SHL.U32 R160, R160, 0x8, RZ ;  /* 0x00000008a0a07824 */ /* 0x000fe200078e00ff */
[----:B------:R-:W-:-:S04]  /*3ef0*/  @!P3 LEA.HI.X R155, R152, c[0x0][0x19c], R153, 0x1, P5 ;  /* 0x00006700989bba11 */ /* 0x000fc800028f0c99 */
[----:B------:R-:W-:Y:S01]  /*3f00*/  ISETP.GE.OR P5, PT, R160, R7, P0 ;  /* 0x00000007a000720c */ /* 0x000fe200007a6670 */
[----:B------:R1:W2:Y:S01]  /*3f10*/  @!P3 LDG.E.64 R128, [R154.64] ;  /* 0x000000249a80b981 */ /* 0x0002a2000c1e1b00 */
[----:B------:R-:W-:-:S04]  /*3f20*/  @!P4 IADD3 R153, P3, R5, R164, RZ ;  /* 0x000000a40599c210 */ /* 0x000fc80007f7e0ff */
[----:B------:R-:W-:Y:S02]  /*3f30*/  @!P4 LEA.HI.X.SX32 R164, R164, R27, 0x1, P3 ;  /* 0x0000001ba4a4c211 */ /* 0x000fe400018f0eff */
[----:B------:R-:W-:Y:S01]  /*3f40*/  @!P4 LEA R152, P3, R153, c[0x0][0x198], 0x1 ;  /* 0x000066009998ca11 */ /* 0x000fe200078608ff */
[----:B-1----:R-:W-:-:S03]  /*3f50*/  IMAD R155, R29, 0x19, R156 ;  /* 0x000000191d9b7824 */ /* 0x002fc600078e029c */
[----:B------:R-:W-:Y:S01]  /*3f60*/  @!P4 LEA.HI.X R153, R153, c[0x0][0x19c], R164, 0x1, P3 ;  /* 0x000067009999ca11 */ /* 0x000fe200018f0ca4 */
[----:B------:R-:W3:Y:S01]  /*3f70*/  @!P5 LDG.E R159, [R146.64] ;  /* 0x00000024929fd981 */ /* 0x000ee2000c1e1900 */
[----:B------:R-:W-:-:S03]  /*3f80*/  IMAD.SHL.U32 R154, R155, 0x8, RZ ;  /* 0x000000089b9a7824 */ /* 0x000fc600078e00ff */
[----:B------:R1:W4:Y:S02]  /*3f90*/  @!P4 LDG.E.64 R130, [R152.64] ;  /* 0x000000249882c981 */ /* 0x000324000c1e1b00 */
[----:B------:R-:W-:Y:S01]  /*3fa0*/  ISETP.GE.OR P4, PT, R154, R7, P0 ;  /* 0x000000079a00720c */ /* 0x000fe20000786670 */
[----:B------:R-:W-:-:S04]  /*3fb0*/  @!P1 IMAD R161, R161, 0xe0, RZ ;  /* 0x000000e0a1a19824 */ /* 0x000fc800078e02ff */
[----:B------:R-:W-:-:S08]  /*3fc0*/  @!P1 IMAD R158, R161, c[0x0][0x1d4], R158 ;  /* 0x00007500a19e9a24 */ /* 0x000fd000078e029e */
[----:B------:R-:W2:Y:S01]  /*3fd0*/  @!P4 LDG.E R161, [R146.64] ;  /* 0x0000002492a1c981 */ /* 0x000ea2000c1e1900 */
[----:B-1----:R-:W-:Y:S02]  /*3fe0*/  @!P1 IADD3 R153, P3, R5, R158, RZ ;  /* 0x0000009e05999210 */ /* 0x002fe40007f7e0ff */
[----:B------:R-:W-:Y:S02]  /*3ff0*/  IADD3 R155, R155, c[0x0][0x1d4], RZ ;  /* 0x000075009b9b7a10 */ /* 0x000fe40007ffe0ff */
[----:B------:R-:W-:Y:S02]  /*4000*/  @!P1 LEA.HI.X.SX32 R158, R158, R27, 0x1, P3 ;  /* 0x0000001b9e9e9211 */ /* 0x000fe400018f0eff */
[----:B------:R-:W-:-:S04]  /*4010*/  @!P1 LEA R152, P3, R153, c[0x0][0x198], 0x1 ;  /* 0x0000660099989a11 */ /* 0x000fc800078608ff */
[----:B------:R-:W-:Y:S02]  /*4020*/  @!P1 LEA.HI.X R153, R153, c[0x0][0x19c], R158, 0x1, P3 ;  /* 0x0000670099999a11 */ /* 0x000fe400018f0c9e */
[----:B------:R-:W-:Y:S02]  /*4030*/  IADD3 R162, R155, c[0x0][0x1d4], RZ ;  /* 0x000075009ba27a10 */ /* 0x000fe40007ffe0ff */
[----:B------:R-:W-:Y:S02]  /*4040*/  SEL R9, R9, RZ, P2 ;  /* 0x000000ff09097207 */ /* 0x000fe40001000000 */
[----:B0-----:R-:W-:Y:S01]  /*4050*/  SEL R8, R8, RZ, P2 ;  /* 0x000000ff08087207 */ /* 0x001fe20001000000 */
[----:B------:R-:W-:-:S05]  /*4060*/  IMAD.SHL.U32 R162, R162, 0x8, RZ ;  /* 0x00000008a2a27824 */ /* 0x000fca00078e00ff */
[----:B------:R0:W4:Y:S01]  /*4070*/  @!P1 LDG.E.64 R8, [R152.64] ;  /* 0x0000002498089981 */ /* 0x000122000c1e1b00 */
[----:B------:R-:W-:-:S13]  /*4080*/  ISETP.GE.OR P3, PT, R162, R7, P0 ;  /* 0x00000007a200720c */ /* 0x000fda0000766670 */
[----:B------:R-:W4:Y:S01]  /*4090*/  @!P3 LDG.E R163, [R146.64] ;  /* 0x0000002492a3b981 */ /* 0x000f22000c1e1900 */
[----:B---3--:R-:W-:-:S04]  /*40a0*/  @!P5 IMAD R159, R159, c[0x0][0x1d8], RZ ;  /* 0x000076009f9fda24 */ /* 0x008fc800078e02ff */
[----:B------:R-:W-:-:S04]  /*40b0*/  @!P5 IMAD R159, R159, 0xe0, RZ ;  /* 0x000000e09f9fd824 */ /* 0x000fc800078e02ff */
[----:B------:R-:W-:Y:S02]  /*40c0*/  @!P5 IMAD R158, R159, c[0x0][0x1d4], R160 ;  /* 0x000075009f9eda24 */ /* 0x000fe400078e02a0 */
[----:B------:R-:W-:-:S05]  /*40d0*/  IMAD.SHL.U32 R160, R155, 0x8, RZ ;  /* 0x000000089ba07824 */ /* 0x000fca00078e00ff */
[----:B------:R-:W-:Y:S01]  /*40e0*/  ISETP.GE.OR P6, PT, R160, R7, P0 ;  /* 0x00000007a000720c */ /* 0x000fe200007c6670 */
[----:B--2---:R-:W-:Y:S01]  /*40f0*/  @!P4 IMAD R161, R161, c[0x0][0x1d8], RZ ;  /* 0x00007600a1a1ca24 */ /* 0x004fe200078e02ff */
[----:B0-----:R-:W-:-:S03]  /*4100*/  @!P5 IADD3 R153, P1, R5, R158, RZ ;  /* 0x0000009e0599d210 */ /* 0x001fc60007f3e0ff */
[----:B------:R-:W-:Y:S01]  /*4110*/  @!P4 IMAD R161, R161, 0xe0, RZ ;  /* 0x000000e0a1a1c824 */ /* 0x000fe200078e02ff */
[----:B------:R-:W-:-:S03]  /*4120*/  @!P5 LEA.HI.X.SX32 R158, R158, R27, 0x1, P1 ;  /* 0x0000001b9e9ed211 */ /* 0x000fc600008f0eff */
[----:B------:R-:W-:-:S04]  /*4130*/  @!P4 IMAD R154, R161, c[0x0][0x1d4], R154 ;  /* 0x00007500a19aca24 */ /* 0x000fc800078e029a */
[----:B------:R-:W2:Y:S01]  /*4140*/  @!P6 LDG.E R161, [R146.64] ;  /* 0x0000002492a1e981 */ /* 0x000ea2000c1e1900 */
[----:B------:R-:W-:-:S04]  /*4150*/  @!P5 LEA R152, P1, R153, c[0x0][0x198], 0x1 ;  /* 0x000066009998da11 */ /* 0x000fc800078208ff */
[----:B------:R-:W-:Y:S02]  /*4160*/  @!P5 LEA.HI.X R153, R153, c[0x0][0x19c], R158, 0x1, P1 ;  /* 0x000067009999da11 */ /* 0x000fe400008f0c9e */
[----:B------:R-:W-:-:S04]  /*4170*/  @!P4 IADD3 R155, P1, R5, R154, RZ ;  /* 0x0000009a059bc210 */ /* 0x000fc80007f3e0ff */
[----:B------:R-:W-:Y:S02]  /*4180*/  @!P4 LEA.HI.X.SX32 R158, R154, R27, 0x1, P1 ;  /* 0x0000001b9a9ec211 */ /* 0x000fe400008f0eff */
[----:B------:R-:W-:-:S04]  /*4190*/  @!P4 LEA R154, P1, R155, c[0x0][0x198], 0x1 ;  /* 0x000066009b9aca11 */ /* 0x000fc800078208ff */
[----:B------:R-:W-:Y:S01]  /*41a0*/  @!P4 LEA.HI.X R155, R155, c[0x0][0x19c], R158, 0x1, P1 ;  /* 0x000067009b9bca11 */ /* 0x000fe200008f0c9e */
[----:B------:R-:W-:-:S05]  /*41b0*/  IMAD.SHL.U32 R158, R156, 0x8, RZ ;  /* 0x000000089c9e7824 */ /* 0x000fca00078e00ff */
[----:B------:R-:W-:-:S13]  /*41c0*/  ISETP.GE.OR P1, PT, R158, R7, P0 ;  /* 0x000000079e00720c */ /* 0x000fda0000726670 */
[----:B------:R-:W3:Y:S01]  /*41d0*/  @!P1 LDG.E R159, [R146.64] ;  /* 0x00000024929f9981 */ /* 0x000ee2000c1e1900 */
[----:B------:R-:W-:Y:S02]  /*41e0*/  SEL R133, R133, RZ, P2 ;  /* 0x000000ff85857207 */ /* 0x000fe40001000000 */
[----:B------:R-:W-:Y:S02]  /*41f0*/  SEL R132, R132, RZ, P2 ;  /* 0x000000ff84847207 */ /* 0x000fe40001000000 */
[----:B------:R-:W-:Y:S02]  /*4200*/  SEL R135, R135, RZ, P2 ;  /* 0x000000ff87877207 */ /* 0x000fe40001000000 */
[----:B------:R-:W-:Y:S01]  /*4210*/  SEL R134, R134, RZ, P2 ;  /* 0x000000ff86867207 */ /* 0x000fe20001000000 */
[----:B----4-:R-:W-:Y:S01]  /*4220*/  @!P3 IMAD R163, R163, c[0x0][0x1d8], RZ ;  /* 0x00007600a3a3ba24 */ /* 0x010fe200078e02ff */
[----:B------:R0:W4:Y:S04]  /*4230*/  @!P5 LDG.E.64 R132, [R152.64] ;  /* 0x000000249884d981 */ /* 0x000128000c1e1b00 */
[----:B------:R1:W4:Y:S01]  /*4240*/  @!P4 LDG.E.64 R134, [R154.64] ;  /* 0x000000249a86c981 */ /* 0x000322000c1e1b00 */
[----:B------:R-:W-:-:S02]  /*4250*/  @!P3 IMAD R163, R163, 0xe0, RZ ;  /* 0x000000e0a3a3b824 */ /* 0x000fc400078e02ff */
[----:B------:R-:W-:Y:S02]  /*4260*/  IMAD R164, R29, 0x1c, R156 ;  /* 0x0000001c1da47824 */ /* 0x000fe400078e029c */
[----:B------:R-:W-:Y:S01]  /*4270*/  @!P3 IMAD R162, R163, c[0x0][0x1d4], R162 ;  /* 0x00007500a3a2ba24 */ /* 0x000fe200078e02a2 */
[----:B------:R-:W-:Y:S01]  /*4280*/  SEL R137, R137, RZ, P2 ;  /* 0x000000ff89897207 */ /* 0x000fe20001000000 */
[----:B------:R-:W-:Y:S01]  /*4290*/  IMAD R29, R29, 0x1f, R156 ;  /* 0x0000001f1d1d7824 */ /* 0x000fe200078e029c */
[----:B------:R-:W-:Y:S02]  /*42a0*/  SEL R136, R136, RZ, P2 ;  /* 0x000000ff88887207 */ /* 0x000fe40001000000 */
[----:B------:R-:W-:Y:S02]  /*42b0*/  SEL R151, R151, RZ, P2 ;  /* 0x000000ff97977207 */ /* 0x000fe40001000000 */
[----:B------:R-:W-:Y:S02]  /*42c0*/  SEL R150, R150, RZ, P2 ;  /* 0x000000ff96967207 */ /* 0x000fe40001000000 */
[----:B------:R-:W-:-:S02]  /*42d0*/  SEL R145, R145, RZ, P2 ;  /* 0x000000ff91917207 */ /* 0x000fc40001000000 */
[----:B------:R-:W-:Y:S01]  /*42e0*/  SEL R144, R144, RZ, P2 ;  /* 0x000000ff90907207 */ /* 0x000fe20001000000 */
[----:B--2---:R-:W-:-:S04]  /*42f0*/  @!P6 IMAD R161, R161, c[0x0][0x1d8], RZ ;  /* 0x00007600a1a1ea24 */ /* 0x004fc800078e02ff */
[----:B------:R-:W-:-:S04]  /*4300*/  @!P6 IMAD R161, R161, 0xe0, RZ ;  /* 0x000000e0a1a1e824 */ /* 0x000fc800078e02ff */
[----:B------:R-:W-:-:S05]  /*4310*/  @!P6 IMAD R160, R161, c[0x0][0x1d4], R160 ;  /* 0x00007500a1a0ea24 */ /* 0x000fca00078e02a0 */
[----:B0-----:R-:W-:-:S04]  /*4320*/  @!P6 IADD3 R153, P4, R5, R160, RZ ;  /* 0x000000a00599e210 */ /* 0x001fc80007f9e0ff */
[----:B------:R-:W-:Y:S02]  /*4330*/  @!P6 LEA.HI.X.SX32 R160, R160, R27, 0x1, P4 ;  /* 0x0000001ba0a0e211 */ /* 0x000fe400020f0eff */
[----:B------:R-:W-:-:S04]  /*4340*/  @!P6 LEA R152, P4, R153, c[0x0][0x198], 0x1 ;  /* 0x000066009998ea11 */ /* 0x000fc800078808ff */
[----:B------:R-:W-:Y:S01]  /*4350*/  @!P6 LEA.HI.X R153, R153, c[0x0][0x19c], R160, 0x1, P4 ;  /* 0x000067009999ea11 */ /* 0x000fe200020f0ca0 */
[C---:B------:R-:W-:Y:S01]  /*4360*/  IMAD.SHL.U32 R160, R164.reuse, 0x8, RZ ;  /* 0x00000008a4a07824 */ /* 0x040fe200078e00ff */
[----:B-1----:R-:W-:Y:S02]  /*4370*/  @!P3 IADD3 R155, P4, R5, R162, RZ ;  /* 0x000000a2059bb210 */ /* 0x002fe40007f9e0ff */
[----:B------:R-:W-:Y:S01]  /*4380*/  IADD3 R164, R164, c[0x0][0x1d4], RZ ;  /* 0x00007500a4a47a10 */ /* 0x000fe20007ffe0ff */
[----:B------:R0:W2:Y:S01]  /*4390*/  @!P6 LDG.E.64 R136, [R152.64] ;  /* 0x000000249888e981 */ /* 0x0000a2000c1e1b00 */
[----:B------:R-:W-:Y:S02]  /*43a0*/  @!P3 LEA.HI.X.SX32 R162, R162, R27, 0x1, P4 ;  /* 0x0000001ba2a2b211 */ /* 0x000fe400020f0eff */
[----:B------:R-:W-:Y:S02]  /*43b0*/  @!P3 LEA R154, P4, R155, c[0x0][0x198], 0x1 ;  /* 0x000066009b9aba11 */ /* 0x000fe400078808ff */
[----:B------:R-:W-:-:S02]  /*43c0*/  ISETP.GE.OR P5, PT, R160, R7, P0 ;  /* 0x00000007a000720c */ /* 0x000fc400007a6670 */
[----:B------:R-:W-:Y:S01]  /*43d0*/  @!P3 LEA.HI.X R155, R155, c[0x0][0x19c], R162, 0x1, P4 ;  /* 0x000067009b9bba11 */ /* 0x000fe200020f0ca2 */
[C---:B------:R-:W-:Y:S02]  /*43e0*/  IMAD.SHL.U32 R162, R164.reuse, 0x8, RZ ;  /* 0x00000008a4a27824 */ /* 0x040fe400078e00ff */
[----:B---3--:R-:W-:Y:S01]  /*43f0*/  @!P1 IMAD R159, R159, c[0x0][0x1d8], RZ ;  /* 0x000076009f9f9a24 */ /* 0x008fe200078e02ff */
[----:B------:R-:W-:Y:S01]  /*4400*/  IADD3 R156, R164, c[0x0][0x1d4], RZ ;  /* 0x00007500a49c7a10 */ /* 0x000fe20007ffe0ff */
[----:B------:R1:W3:Y:S01]  /*4410*/  @!P3 LDG.E.64 R150, [R154.64] ;  /* 0x000000249a96b981 */ /* 0x0002e2000c1e1b00 */
[----:B------:R-:W-:Y:S01]  /*4420*/  ISETP.GE.OR P4, PT, R162, R7, P0 ;  /* 0x00000007a200720c */ /* 0x000fe20000786670 */
[----:B------:R-:W-:Y:S02]  /*4430*/  @!P1 IMAD R159, R159, 0xe0, RZ ;  /* 0x000000e09f9f9824 */ /* 0x000fe400078e02ff */
[----:B------:R-:W-:Y:S02]  /*4440*/  IMAD.SHL.U32 R156, R156, 0x8, RZ ;  /* 0x000000089c9c7824 */ /* 0x000fe400078e00ff */
[----:B------:R-:W2:Y:S01]  /*4450*/  @!P5 LDG.E R163, [R146.64] ;  /* 0x0000002492a3d981 */ /* 0x000ea2000c1e1900 */
[----:B0-----:R-:W-:-:S02]  /*4460*/  @!P1 IMAD R152, R159, c[0x0][0x1d4], R158 ;  /* 0x000075009f989a24 */ /* 0x001fc400078e029e */
[----:B------:R-:W-:-:S03]  /*4470*/  ISETP.GE.OR P6, PT, R156, R7, P0 ;  /* 0x000000079c00720c */ /* 0x000fc600007c6670 */
[----:B------:R-:W-:Y:S02]  /*4480*/  @!P1 IADD3 R153, P3, R5, R152, RZ ;  /* 0x0000009805999210 */ /* 0x000fe40007f7e0ff */
[----:B------:R-:W3:Y:S01]  /*4490*/  @!P4 LDG.E R161, [R146.64] ;  /* 0x0000002492a1c981 */ /* 0x000ee2000c1e1900 */
[----:B------:R-:W-:Y:S01]  /*44a0*/  IMAD.SHL.U32 R158, R29, 0x8, RZ ;  /* 0x000000081d9e7824 */ /* 0x000fe200078e00ff */
[----:B-1----:R-:W-:Y:S02]  /*44b0*/  @!P1 LEA.HI.X.SX32 R154, R152, R27, 0x1, P3 ;  /* 0x0000001b989a9211 */ /* 0x002fe400018f0eff */
[----:B------:R-:W-:-:S04]  /*44c0*/  @!P1 LEA R152, P3, R153, c[0x0][0x198], 0x1 ;  /* 0x0000660099989a11 */ /* 0x000fc800078608ff */
[----:B------:R-:W-:Y:S01]  /*44d0*/  @!P1 LEA.HI.X R153, R153, c[0x0][0x19c], R154, 0x1, P3 ;  /* 0x0000670099999a11 */ /* 0x000fe200018f0c9a */
[----:B------:R-:W4:Y:S01]  /*44e0*/  @!P6 LDG.E R29, [R146.64] ;  /* 0x00000024921de981 */ /* 0x000f22000c1e1900 */
[----:B------:R-:W-:-:S03]  /*44f0*/  ISETP.GE.OR P3, PT, R158, R7, P0 ;  /* 0x000000079e00720c */ /* 0x000fc60000766670 */
[----:B------:R0:W4:Y:S10]  /*4500*/  @!P1 LDG.E.64 R144, [R152.64] ;  /* 0x0000002498909981 */ /* 0x000134000c1e1b00 */
[----:B------:R1:W4:Y:S01]  /*4510*/  @!P3 LDG.E R159, [R146.64] ;  /* 0x00000024929fb981 */ /* 0x000322000c1e1900 */
[----:B------:R-:W-:-:S02]  /*4520*/  SEL R139, R139, RZ, P2 ;  /* 0x000000ff8b8b7207 */ /* 0x000fc40001000000 */
[----:B------:R-:W-:Y:S02]  /*4530*/  SEL R138, R138, RZ, P2 ;  /* 0x000000ff8a8a7207 */ /* 0x000fe40001000000 */
[----:B------:R-:W-:Y:S02]  /*4540*/  SEL R149, R149, RZ, P2 ;  /* 0x000000ff95957207 */ /* 0x000fe40001000000 */
[----:B------:R-:W-:Y:S02]  /*4550*/  SEL R148, R148, RZ, P2 ;  /* 0x000000ff94947207 */ /* 0x000fe40001000000 */
[----:B------:R-:W-:Y:S02]  /*4560*/  SEL R141, R141, RZ, P2 ;  /* 0x000000ff8d8d7207 */ /* 0x000fe40001000000 */
[----:B------:R-:W-:Y:S02]  /*4570*/  SEL R140, R140, RZ, P2 ;  /* 0x000000ff8c8c7207 */ /* 0x000fe40001000000 */
[----:B------:R-:W-:-:S02]  /*4580*/  SEL R143, R143, RZ, P2 ;  /* 0x000000ff8f8f7207 */ /* 0x000fc40001000000 */
[----:B------:R-:W-:Y:S01]  /*4590*/  SEL R142, R142, RZ, P2 ;  /* 0x000000ff8e8e7207 */ /* 0x000fe20001000000 */
[----:B--2---:R-:W-:-:S04]  /*45a0*/  @!P5 IMAD R163, R163, c[0x0][0x1d8], RZ ;  /* 0x00007600a3a3da24 */ /* 0x004fc800078e02ff */
[----:B------:R-:W-:-:S04]  /*45b0*/  @!P5 IMAD R163, R163, 0xe0, RZ ;  /* 0x000000e0a3a3d824 */ /* 0x000fc800078e02ff */
[----:B------:R-:W-:Y:S02]  /*45c0*/  @!P5 IMAD R160, R163, c[0x0][0x1d4], R160 ;  /* 0x00007500a3a0da24 */ /* 0x000fe400078e02a0 */
[----:B---3--:R-:W-:-:S03]  /*45d0*/  @!P4 IMAD R161, R161, c[0x0][0x1d8], RZ ;  /* 0x00007600a1a1ca24 */ /* 0x008fc600078e02ff */
[----:B------:R-:W-:Y:S01]  /*45e0*/  @!P5 IADD3 R155, P1, R5, R160, RZ ;  /* 0x000000a0059bd210 */ /* 0x000fe20007f3e0ff */
[----:B------:R-:W-:-:S03]  /*45f0*/  @!P4 IMAD R161, R161, 0xe0, RZ ;  /* 0x000000e0a1a1c824 */ /* 0x000fc600078e02ff */
[----:B------:R-:W-:Y:S01]  /*4600*/  @!P5 LEA.HI.X.SX32 R160, R160, R27, 0x1, P1 ;  /* 0x0000001ba0a0d211 */ /* 0x000fe200008f0eff */
[----:B------:R-:W-:Y:S01]  /*4610*/  @!P4 IMAD R162, R161, c[0x0][0x1d4], R162 ;  /* 0x00007500a1a2ca24 */ /* 0x000fe200078e02a2 */
[----:B------:R-:W-:Y:S01]  /*4620*/  @!P5 LEA R154, P1, R155, c[0x0][0x198], 0x1 ;  /* 0x000066009b9ada11 */ /* 0x000fe200078208ff */
[----:B----4-:R-:W-:-:S03]  /*4630*/  @!P6 IMAD R29, R29, c[0x0][0x1d8], RZ ;  /* 0x000076001d1dea24 */ /* 0x010fc600078e02ff */
[----:B------:R-:W-:Y:S01]  /*4640*/  @!P5 LEA.HI.X R155, R155, c[0x0][0x19c], R160, 0x1, P1 ;  /* 0x000067009b9bda11 */ /* 0x000fe200008f0ca0 */
[----:B------:R-:W-:Y:S01]  /*4650*/  @!P6 IMAD R29, R29, 0xe0, RZ ;  /* 0x000000e01d1de824 */ /* 0x000fe200078e02ff */
[----:B-1----:R-:W-:-:S03]  /*4660*/  @!P4 IADD3 R147, P1, R5, R162, RZ ;  /* 0x000000a20593c210 */ /* 0x002fc60007f3e0ff */
[----:B------:R-:W-:Y:S01]  /*4670*/  @!P6 IMAD R156, R29, c[0x0][0x1d4], R156 ;  /* 0x000075001d9cea24 */ /* 0x000fe200078e029c */
[----:B------:R-:W-:Y:S01]  /*4680*/  @!P4 LEA.HI.X.SX32 R162, R162, R27, 0x1, P1 ;  /* 0x0000001ba2a2c211 */ /* 0x000fe200008f0eff */
[----:B------:R1:W2:Y:S01]  /*4690*/  @!P5 LDG.E.64 R138, [R154.64] ;  /* 0x000000249a8ad981 */ /* 0x0002a2000c1e1b00 */
[----:B------:R-:W-:Y:S01]  /*46a0*/  @!P4 LEA R146, P1, R147, c[0x0][0x198], 0x1 ;  /* 0x000066009392ca11 */ /* 0x000fe200078208ff */
[----:B------:R-:W-:-:S03]  /*46b0*/  @!P3 IMAD R159, R159, c[0x0][0x1d8], RZ ;  /* 0x000076009f9fba24 */ /* 0x000fc600078e02ff */
[----:B------:R-:W-:Y:S01]  /*46c0*/  @!P4 LEA.HI.X R147, R147, c[0x0][0x19c], R162, 0x1, P1 ;  /* 0x000067009393ca11 */ /* 0x000fe200008f0ca2 */
[----:B------:R-:W-:Y:S01]  /*46d0*/  @!P3 IMAD R159, R159, 0xe0, RZ ;  /* 0x000000e09f9fb824 */ /* 0x000fe200078e02ff */
[----:B------:R-:W-:-:S03]  /*46e0*/  @!P6 IADD3 R29, P1, R5, R156, RZ ;  /* 0x0000009c051de210 */ /* 0x000fc60007f3e0ff */
[----:B------:R-:W-:Y:S01]  /*46f0*/  @!P3 IMAD R158, R159, c[0x0][0x1d4], R158 ;  /* 0x000075009f9eba24 */ /* 0x000fe200078e029e */
[----:B------:R-:W-:Y:S01]  /*4700*/  @!P6 LEA.HI.X.SX32 R156, R156, R27, 0x1, P1 ;  /* 0x0000001b9c9ce211 */ /* 0x000fe200008f0eff */
[----:B------:R3:W4:Y:S01]  /*4710*/  @!P4 LDG.E.64 R148, [R146.64] ;  /* 0x000000249294c981 */ /* 0x000722000c1e1b00 */
[----:B0-----:R-:W-:-:S04]  /*4720*/  @!P6 LEA R152, P1, R29, c[0x0][0x198], 0x1 ;  /* 0x000066001d98ea11 */ /* 0x001fc800078208ff */
[----:B------:R-:W-:Y:S02]  /*4730*/  @!P6 LEA.HI.X R153, R29, c[0x0][0x19c], R156, 0x1, P1 ;  /* 0x000067001d99ea11 */ /* 0x000fe400008f0c9c */
[----:B------:R-:W-:Y:S02]  /*4740*/  @!P3 IADD3 R29, P4, R5, R158, RZ ;  /* 0x0000009e051db210 */ /* 0x000fe40007f9e0ff */
[----:B------:R-:W-:Y:S01]  /*4750*/  ISETP.NE.U32.AND P1, PT, RZ, c[0x0][0x200], PT ;  /* 0x00008000ff007a0c */ /* 0x000fe20003f25070 */
[----:B------:R0:W4:Y:S01]  /*4760*/  @!P6 LDG.E.64 R140, [R152.64] ;  /* 0x00000024988ce981 */ /* 0x000122000c1e1b00 */
[----:B------:R-:W-:Y:S02]  /*4770*/  @!P3 LEA.HI.X.SX32 R158, R158, R27, 0x1, P4 ;  /* 0x0000001b9e9eb211 */ /* 0x000fe400020f0eff */
[----:B---3--:R-:W-:-:S04]  /*4780*/  @!P3 LEA R146, P4, R29, c[0x0][0x198], 0x1 ;  /* 0x000066001d92ba11 */ /* 0x008fc800078808ff */
[----:B------:R-:W-:Y:S02]  /*4790*/  @!P3 LEA.HI.X R147, R29, c[0x0][0x19c], R158, 0x1, P4 ;  /* 0x000067001d93ba11 */ /* 0x000fe400020f0c9e */
[----:B------:R-:W-:-:S03]  /*47a0*/  ISETP.NE.AND.EX P1, PT, RZ, c[0x0][0x204], PT, P1 ;  /* 0x00008100ff007a0c */ /* 0x000fc60003f25310 */
[----:B------:R3:W4:Y:S10]  /*47b0*/  @!P3 LDG.E.64 R142, [R146.64] ;  /* 0x00000024928eb981 */ /* 0x000734000c1e1b00 */
[----:B-1----:R-:W-:-:S02]  /*47c0*/  @P1 SHF.R.S32.HI R154, RZ, 0x1f, R157 ;  /* 0x0000001fff9a1819 */ /* 0x002fc4000001149d */
[----:B0-----:R-:W-:Y:S02]  /*47d0*/  @P1 IADD3 R152, P2, P3, R6, c[0x0][0x200], R157 ;  /* 0x0000800006981a10 */ /* 0x001fe40007b5e09d */
[----:B------:R-:W-:-:S04]  /*47e0*/  @P1 SHF.R.S32.HI R29, RZ, 0x1f, R6 ;  /* 0x0000001fff1d1819 */ /* 0x000fc80000011406 */
[----:B------:R-:W-:-:S05]  /*47f0*/  @P1 IADD3.X R153, R29, c[0x0][0x204], R154, P2, P3 ;  /* 0x000081001d991a10 */ /* 0x000fca00017e649a */
[----:B------:R-:W4:Y:S01]  /*4800*/  @P1 LDG.E.U8 R152, [R152.64] ;  /* 0x0000002498981981 */ /* 0x000f22000c1e1100 */
[----:B------:R-:W-:-:S06]  /*4810*/  HMUL2 R29, R10, R144 ;  /* 0x000000900a1d7232 */ /* 0x000fcc0000000000 */
        /* <DEDUP_REMOVED lines=8> */
[----:B------:R-:W-:Y:S02]  /*48a0*/  HFMA2.MMA R29, R42, R104, R29 ;  /* 0x000000682a1d7235 */ /* 0x000fe4000000001d */
[----:B---3--:R-:W-:-:S04]  /*48b0*/  HFMA2.MMA R147, R11, R145, -RZ ;  /* 0x000000910b937235 */ /* 0x008fc800001000ff */
[----:B------:R-:W-:-:S06]  /*48c0*/  HFMA2.MMA R29, R44, R106, R29 ;  /* 0x0000006a2c1d7235 */ /* 0x000fcc000000001d */
        /* <DEDUP_REMOVED lines=41> */
[----:B------:R-:W-:-:S04]  /*4b60*/  HFMA2 R147, R75, R135, R147 ;  /* 0x000000874b937231 */ /* 0x000fc80000000093 */
[----:B------:R-:W-:-:S04]  /*4b70*/  HFMA2 R147, R77, R137, R147 ;  /* 0x000000894d937231 */ /* 0x000fc80000000093 */
[----:B------:R-:W-:Y:S01]  /*4b80*/  HFMA2 R147, R79, R151, R147 ;  /* 0x000000974f937231 */ /* 0x000fe20000000093 */
[----:B------:R-:W-:Y:S01]  /*4b90*/  LOP3.LUT R155, R18, 0x1, RZ, 0xc0, !PT ;  /* 0x00000001129b7812 */ /* 0x000fe200078ec0ff */
[----:B--2---:R-:W-:Y:S02]  /*4ba0*/  HFMA2.MMA R29, R80, R138, R29 ;  /* 0x0000008a501d7235 */ /* 0x004fe4000000001d */
[----:B------:R-:W-:-:S04]  /*4bb0*/  HFMA2 R147, R81, R139, R147 ;  /* 0x0000008b51937231 */ /* 0x000fc80000000093 */
[----:B----4-:R-:W-:Y:S01]  /*4bc0*/  HFMA2.MMA R29, R82, R148, R29 ;  /* 0x00000094521d7235 */ /* 0x010fe2000000001d */
[----:B------:R-:W-:-:S05]  /*4bd0*/  HFMA2 R147, R83, R149, R147 ;  /* 0x0000009553937231 */ /* 0x000fca0000000093 */
[----:B------:R-:W-:Y:S01]  /*4be0*/  HFMA2.MMA R29, R84, R140, R29 ;  /* 0x0000008c541d7235 */ /* 0x000fe2000000001d */
[----:B------:R-:W-:-:S05]  /*4bf0*/  HFMA2 R147, R85, R141, R147 ;  /* 0x0000008d55937231 */ /* 0x000fca0000000093 */
[----:B------:R-:W-:Y:S01]  /*4c00*/  HFMA2.MMA R29, R86, R142, R29 ;  /* 0x0000008e561d7235 */ /* 0x000fe2000000001d */
[----:B------:R-:W-:-:S09]  /*4c10*/  HFMA2 R147, R87, R143, R147 ;  /* 0x0000008f57937231 */ /* 0x000fd20000000093 */
[----:B------:R-:W-:-:S05]  /*4c20*/  HADD2 R29, R29, R147 ;  /* 0x000000931d1d7230 */ /* 0x000fca0000000000 */
[--C-:B------:R-:W-:Y:S02]  /*4c30*/  HADD2.F32 R146, -RZ, R29.reuse.H0_H0 ;  /* 0x2000001dff927230 */ /* 0x100fe40000004100 */
[----:B------:R-:W-:-:S05]  /*4c40*/  HADD2.F32 R29, -RZ, R29.H1_H1 ;  /* 0x3000001dff1d7230 */ /* 0x000fca0000004100 */
[----:B------:R-:W-:Y:S01]  /*4c50*/  FADD.FTZ R156, R146, R29 ;  /* 0x0000001d929c7221 */ /* 0x000fe20000010000 */
[----:B------:R-:W-:Y:S01]  /*4c60*/  ISETP.NE.AND P1, PT, R152, RZ, P1 ;  /* 0x000000ff9800720c */ /* 0x000fe20000f25270 */
[----:B------:R-:W-:Y:S10]  /*4c70*/  BRA.DIV ~URZ, `(.L_x_3264) ;  /* 0x000030a27f007947 */ /* 0x000ff4000b800000 */
[----:B------:R0:W1:Y:S02]  /*4c80*/  SHFL.BFLY PT, R29, R156, 0x1, 0x1f ;  /* 0x0c201f009c1d7f89 */ /* 0x00006400000e0000 */
.L_x_3309:
        /* <DEDUP_REMOVED lines=9> */
[----:B------:R-:W-:Y:S02]  /*4d20*/  @P2 IMAD.MOV.U32 R152, RZ, RZ, 0x2 ;  /* 0x00000002ff982424 */ /* 0x000fe400078e00ff */
[----:B------:R-:W-:Y:S02]  /*4d30*/  @P2 IMAD R147, R147, c[0x0][0x220], R6 ;  /* 0x0000880093932a24 */ /* 0x000fe400078e0206 */
[----:B------:R-:W-:Y:S02]  /*4d40*/  @P0 IMAD.MOV.U32 R146, RZ, RZ, 0x2 ;  /* 0x00000002ff920424 */ /* 0x000fe400078e00ff */
[----:B------:R-:W-:-:S04]  /*4d50*/  @P2 IMAD.WIDE R152, R147, R152, c[0x0][0x218] ;  /* 0x0000860093982625 */ /* 0x000fc800078e0298 */
[----:B------:R-:W-:Y:S02]  /*4d60*/  @P0 IMAD.WIDE R146, R19, R146, c[0x0][0x228] ;  /* 0x00008a0013920625 */ /* 0x000fe400078e0292 */
[----:B------:R-:W2:Y:S04]  /*4d70*/  @P2 LDG.E.U16 R152, [R152.64] ;  /* 0x0000002498982981 */ /* 0x000ea8000c1e1500 */
[----:B------:R-:W3:Y:S01]  /*4d80*/  @P0 LDG.E.U16 R146, [R146.64] ;  /* 0x0000002492920981 */ /* 0x000ee2000c1e1500 */
[----:B------:R-:W-:Y:S01]  /*4d90*/  @P0 ISETP.GE.AND P3, PT, R6, R25, PT ;  /* 0x000000190600020c */ /* 0x000fe20003f66270 */
[----:B------:R-:W-:-:S03]  /*4da0*/  FMUL.FTZ R29, R29, c[0x0][0x1f0] ;  /* 0x00007c001d1d7a20 */ /* 0x000fc60000410000 */
[----:B-----5:R-:W-:-:S04]  /*4db0*/  @P0 SEL R154, R28, RZ, !P3 ;  /* 0x000000ff1c9a0207 */ /* 0x020fc80005800000 */
[----:B------:R-:W-:-:S04]  /*4dc0*/  @P0 IADD3 R155, R154, R6, -R17 ;  /* 0x000000069a9b0210 */ /* 0x000fc80007ffe811 */
[----:B0-----:R-:W0:Y:S01]  /*4dd0*/  @P0 I2F R156, R155 ;  /* 0x0000009b009c0306 */ /* 0x001e220000201400 */
[----:B--2---:R-:W-:Y:S02]  /*4de0*/  @P2 HADD2.F32 R154, -RZ, R152.H0_H0 ;  /* 0x20000098ff9a2230 */ /* 0x004fe40000004100 */
[----:B---3--:R-:W-:-:S03]  /*4df0*/  @P0 HADD2.F32 R152, -RZ, R146.H0_H0 ;  /* 0x20000092ff980230 */ /* 0x008fc60000004100 */
[----:B------:R-:W-:-:S04]  /*4e00*/  @P2 FADD.FTZ R29, R29, R154 ;  /* 0x0000009a1d1d2221 */ /* 0x000fc80000010000 */
[----:B0-----:R-:W-:Y:S02]  /*4e10*/  @P0 FFMA.FTZ R29, R156, R152, R29 ;  /* 0x000000989c1d0223 */ /* 0x001fe4000001001d */
[----:B------:R-:W-:-:S03]  /*4e20*/  IMAD.IADD R152, R6, 0x1, -R26 ;  /* 0x0000000106987824 */ /* 0x000fc600078e0a1a */
[----:B------:R-:W-:Y:S02]  /*4e30*/  @!P1 FMNMX.FTZ R0, R0, R29, !PT ;  /* 0x0000001d00009209 */ /* 0x000fe40007810000 */
[----:B------:R0:W-:Y:S04]  /*4e40*/  STS [R152.X4+0x220], R29 ;  /* 0x0002201d98007388 */ /* 0x0001e80000004800 */
.L_x_3266:
[----:B------:R-:W-:Y:S05]  /*4e50*/  BSYNC B1 ;  /* 0x0000000000017941 */ /* 0x000fea0003800000 */
.L_x_3265:
[----:B------:R-:W-:-:S04]  /*4e60*/  IADD3 R6, R6, 0x40, RZ ;  /* 0x0000004006067810 */ /* 0x000fc80007ffe0ff */
[----:B------:R-:W-:-:S13]  /*4e70*/  ISETP.GE.AND P0, PT, R6, R3, PT ;  /* 0x000000030600720c */ /* 0x000fda0003f06270 */
[----:B0----5:R-:W-:Y:S01]  /*4e80*/  @P0 CALL.REL.NOINC `(.L_x_3263) ;  /* 0x0000001000000944 */ /* 0x021fe20003c00000 */
[----:B------:R-:W-:Y:S05]  /*4e90*/  BRA `(.L_x_3267) ;  /* 0xffffdb3000007947 */ /* 0x000fea000383ffff */
.L_x_3263:
[----:B------:R-:W-:Y:S05]  /*4ea0*/  BSYNC B0 ;  /* 0x0000000000007941 */ /* 0x000fea0003800000 */
.L_x_3262:
[----:B------:R-:W-:Y:S05]  /*4eb0*/  BRA.DIV ~URZ, `(.L_x_3268) ;  /* 0x00002ed27f007947 */ /* 0x000fea000b800000 */
[----:B------:R0:W4:Y:S02]  /*4ec0*/  SHFL.BFLY PT, R3, R0, 0x10, 0x1f ;  /* 0x0e001f0000037f89 */ /* 0x00012400000e0000 */
.L_x_3310:
[----:B----4-:R-:W-:Y:S01]  /*4ed0*/  FMNMX.FTZ R5, R3, R0, !PT ;  /* 0x0000000003057209 */ /* 0x010fe20007810000 */
[----:B------:R-:W-:Y:S05]  /*4ee0*/  BRA.DIV ~URZ, `(.L_x_3269) ;  /* 0x00002f227f007947 */ /* 0x000fea000b800000 */
[----:B0--3--:R-:W0:Y:S02]  /*4ef0*/  SHFL.BFLY PT, R0, R5, 0x8, 0x1f ;  /* 0x0d001f0005007f89 */ /* 0x009e2400000e0000 */
[----:B0-----:R-:W-:-:S05]  /*4f00*/  FMNMX.FTZ R0, R5, R0, !PT ;  /* 0x0000000005007209 */ /* 0x001fca0007810000 */
[----:B------:R-:W0:Y:S02]  /*4f10*/  SHFL.BFLY PT, R3, R0, 0x4, 0x1f ;  /* 0x0c801f0000037f89 */ /* 0x000e2400000e0000 */
[----:B0-----:R-:W-:-:S05]  /*4f20*/  FMNMX.FTZ R3, R0, R3, !PT ;  /* 0x0000000300037209 */ /* 0x001fca0007810000 */
[----:B------:R0:W3:Y:S02]  /*4f30*/  SHFL.BFLY PT, R6, R3, 0x2, 0x1f ;  /* 0x0c401f0003067f89 */ /* 0x0000e400000e0000 */
.L_x_3311:
[----:B------:R-:W-:Y:S01]  /*4f40*/  SHF.R.S32.HI R5, RZ, 0x1f, R18 ;  /* 0x0000001fff057819 */ /* 0x000fe20000011412 */
[----:B------:R-:W-:Y:S03]  /*4f50*/  WARPSYNC 0xffffffff ;  /* 0xffffffff00007948 */ /* 0x000fe60003800000 */
[----:B------:R-:W-:-:S04]  /*4f60*/  LEA.HI R5, R5, R18, RZ, 0x5 ;  /* 0x0000001205057211 */ /* 0x000fc800078f28ff */
[----:B------:R-:W-:-:S05]  /*4f70*/  LOP3.LUT R7, R5, 0xffffffe0, RZ, 0xc0, !PT ;  /* 0xffffffe005077812 */ /* 0x000fca00078ec0ff */
[----:B------:R-:W-:-:S05]  /*4f80*/  IMAD.IADD R21, R18, 0x1, -R7 ;  /* 0x0000000112157824 */ /* 0x000fca00078e0a07 */
[----:B------:R-:W-:-:S13]  /*4f90*/  ISETP.NE.AND P0, PT, R21, RZ, PT ;  /* 0x000000ff1500720c */ /* 0x000fda0003f05270 */
[----:B0--3--:R-:W-:Y:S02]  /*4fa0*/  @!P0 FMNMX.FTZ R3, R6, R3, !PT ;  /* 0x0000000306038209 */ /* 0x009fe40007810000 */
        /* <DEDUP_REMOVED lines=8> */
[----:B------:R-:W-:-:S05]  /*5030*/  ISETP.GT.AND P2, PT, R25, R17, PT ;  /* 0x000000111900720c */ /* 0x000fca0003f44270 */
[----:B------:R-:W0:Y:S04]  /*5040*/  @!P0 LDS R0, [R21.X4] ;  /* 0x0000000015008984 */ /* 0x000e280000004800 */
[----:B0-----:R-:W0:Y:S02]  /*5050*/  SHFL.BFLY PT, R3, R0, 0x2, 0x1f ;  /* 0x0c401f0000037f89 */ /* 0x001e2400000e0000 */
[----:B0-----:R-:W-:-:S05]  /*5060*/  FMNMX.FTZ R3, R3, R0, !PT ;  /* 0x0000000003037209 */ /* 0x001fca0007810000 */
[----:B------:R-:W0:Y:S02]  /*5070*/  SHFL.BFLY PT, R6, R3, 0x1, 0x1f ;  /* 0x0c201f0003067f89 */ /* 0x000e2400000e0000 */
[----:B0-----:R-:W-:-:S05]  /*5080*/  FMNMX.FTZ R6, R3, R6, !PT ;  /* 0x0000000603067209 */ /* 0x001fca0007810000 */
[----:B------:R0:W3:Y:S01]  /*5090*/  SHFL.IDX PT, R10, R6, RZ, 0x1f ;  /* 0x00001fff060a7589 */ /* 0x0000e200000e0000 */
[----:B------:R-:W-:Y:S05]  /*50a0*/  @P2 BRA `(.L_x_3271) ;  /* 0x000001b000002947 */ /* 0x000fea0003800000 */
[----:B------:R-:W-:Y:S01]  /*50b0*/  ISETP.NE.U32.AND P0, PT, RZ, c[0x0][0x200], PT ;  /* 0x00008000ff007a0c */ /* 0x000fe20003f05070 */
[----:B------:R-:W-:Y:S02]  /*50c0*/  IMAD.MOV.U32 R8, RZ, RZ, RZ ;  /* 0x000000ffff087224 */ /* 0x000fe400078e00ff */
[----:B------:R-:W-:Y:S01]  /*50d0*/  IMAD.MOV.U32 R0, RZ, RZ, R25 ;  /* 0x000000ffff007224 */ /* 0x000fe200078e0019 */
[----:B------:R-:W-:-:S07]  /*50e0*/  ISETP.NE.AND.EX P0, PT, RZ, c[0x0][0x204], PT, P0 ;  /* 0x00008100ff007a0c */ /* 0x000fce0003f05300 */
.L_x_3275:
[----:B------:R-:W-:Y:S01]  /*50f0*/  IMAD.IADD R3, R0, 0x1, -R26 ;  /* 0x0000000100037824 */ /* 0x000fe200078e0a1a */
[----:B------:R-:W-:Y:S04]  /*5100*/  BSSY B1, `(.L_x_3272) ;  /* 0x0000010000017945 */ /* 0x000fe80003800000 */
[----:B------:R-:W-:Y:S01]  /*5110*/  LEA R12, R3, 0x220, 0x2 ;  /* 0x00000220030c7811 */ /* 0x000fe200078e10ff */
[----:B------:R-:W-:Y:S05]  /*5120*/  @!P0 BRA `(.L_x_3273) ;  /* 0x0000009000008947 */ /* 0x000fea0003800000 */
[----:B------:R-:W-:Y:S01]  /*5130*/  IMAD R7, R2, c[0x0][0x1d4], RZ ;  /* 0x0000750002077a24 */ /* 0x000fe200078e02ff */
[----:B------:R-:W-:-:S04]  /*5140*/  SHF.R.S32.HI R3, RZ, 0x1f, R0 ;  /* 0x0000001fff037819 */ /* 0x000fc80000011400 */
[--C-:B------:R-:W-:Y:S02]  /*5150*/  SHF.R.S32.HI R14, RZ, 0x1f, R7.reuse ;  /* 0x0000001fff0e7819 */ /* 0x100fe40000011407 */
[----:B0-----:R-:W-:-:S04]  /*5160*/  IADD3 R6, P1, P3, R0, c[0x0][0x200], R7 ;  /* 0x0000800000067a10 */ /* 0x001fc80007b3e007 */
[----:B------:R-:W-:-:S05]  /*5170*/  IADD3.X R7, R3, c[0x0][0x204], R14, P1, P3 ;  /* 0x0000810003077a10 */ /* 0x000fca0000fe640e */
[----:B------:R-:W4:Y:S02]  /*5180*/  LDG.E.U8 R6, [R6.64] ;  /* 0x0000002406067981 */ /* 0x000f24000c1e1100 */
[----:B----4-:R-:W-:-:S13]  /*5190*/  ISETP.NE.AND P1, PT, R6, RZ, PT ;  /* 0x000000ff0600720c */ /* 0x010fda0003f25270 */
[----:B------:R-:W-:Y:S01]  /*51a0*/  @P1 IMAD.MOV.U32 R3, RZ, RZ, RZ ;  /* 0x000000ffff031224 */ /* 0x000fe200078e00ff */
[----:B------:R-:W-:Y:S05]  /*51b0*/  @P1 BRA `(.L_x_3274) ;  /* 0x0000004000001947 */ /* 0x000fea0003800000 */
.L_x_3273:
[----:B------:R-:W4:Y:S02]  /*51c0*/  LDS R3, [R12] ;  /* 0x000000000c037984 */ /* 0x000f240000000800 */
[----:B---34-:R-:W-:-:S04]  /*51d0*/  FADD.FTZ R3, -R10, R3 ;  /* 0x000000030a037221 */ /* 0x018fc80000010100 */
[----:B------:R-:W-:-:S06]  /*51e0*/  FMUL.FTZ R3, R3, 1.4426950216293334961 ;  /* 0x3fb8aa3b03037820 */ /* 0x000fcc0000410000 */
[----:B------:R-:W3:Y:S02]  /*51f0*/  MUFU.EX2 R3, R3 ;  /* 0x0000000300037308 */ /* 0x000ee40000000800 */
.L_x_3274:
[----:B------:R-:W-:Y:S05]  /*5200*/  BSYNC B1 ;  /* 0x0000000000017941 */ /* 0x000fea0003800000 */
.L_x_3272:
[----:B---3--:R3:W-:Y:S01]  /*5210*/  STS [R12], R3 ;  /* 0x000000030c007388 */ /* 0x0087e20000000800 */
[----:B------:R-:W-:Y:S01]  /*5220*/  IADD3 R0, R0, 0x80, RZ ;  /* 0x0000008000007810 */ /* 0x000fe20007ffe0ff */
[----:B------:R-:W-:-:S03]  /*5230*/  FADD.FTZ R8, R3, R8 ;  /* 0x0000000803087221 */ /* 0x000fc60000010000 */
[----:B------:R-:W-:-:S13]  /*5240*/  ISETP.GT.AND P1, PT, R0, R17, PT ;  /* 0x000000110000720c */ /* 0x000fda0003f24270 */
[----:B---3--:R-:W-:Y:S05]  /*5250*/  @!P1 BRA `(.L_x_3275) ;  /* 0xfffffe9000009947 */ /* 0x008fea000383ffff */
.L_x_3271:
[----:B------:R-:W-:Y:S05]  /*5260*/  BSYNC B0 ;  /* 0x0000000000007941 */ /* 0x000fea0003800000 */
.L_x_3270:
[----:B------:R-:W4:Y:S01]  /*5270*/  SHFL.BFLY PT, R3, R8, 0x10, 0x1f ;  /* 0x0e001f0008037f89 */ /* 0x000f2200000e0000 */
[----:B---3--:R-:W-:Y:S01]  /*5280*/  LOP3.LUT P0, R10, R18, 0x1f, RZ, 0xc0, !PT ;  /* 0x0000001f120a7812 */ /* 0x008fe2000780c0ff */
[----:B------:R-:W-:Y:S03]  /*5290*/  BSSY B0, `(.L_x_3276) ;  /* 0x0000044000007945 */ /* 0x000fe60003800000 */
[----:B------:R-:W-:Y:S01]  /*52a0*/  ISETP.GT.U32.AND P1, PT, R10, 0x3, PT ;  /* 0x000000030a00780c */ /* 0x000fe20003f24070 */
[----:B----4-:R-:W-:-:S08]  /*52b0*/  FADD.FTZ R3, R3, R8 ;  /* 0x0000000803037221 */ /* 0x010fd00000010000 */
[----:B------:R-:W-:Y:S01]  /*52c0*/  @!P0 SHF.R.U32.HI R8, RZ, 0x3, R18 ;  /* 0x00000003ff088819 */ /* 0x000fe20000011612 */
[----:B------:R-:W3:Y:S03]  /*52d0*/  SHFL.BFLY PT, R0, R3, 0x8, 0x1f ;  /* 0x0d001f0003007f89 */ /* 0x000ee600000e0000 */
[----:B------:R-:W-:Y:S01]  /*52e0*/  @!P0 LOP3.LUT R8, R8, 0x1ffffffc, RZ, 0xc0, !PT ;  /* 0x1ffffffc08088812 */ /* 0x000fe200078ec0ff */
[----:B---3--:R-:W-:Y:S02]  /*52f0*/  FADD.FTZ R0, R3, R0 ;  /* 0x0000000003007221 */ /* 0x008fe40000010000 */
[----:B------:R-:W3:Y:S03]  /*5300*/  LDC.U8 R3, c[0x0][0x26c] ;  /* 0x00009b00ff037b82 */ /* 0x000ee60000000000 */
[----:B------:R-:W4:Y:S01]  /*5310*/  SHFL.BFLY PT, R7, R0, 0x4, 0x1f ;  /* 0x0c801f0000077f89 */ /* 0x000f2200000e0000 */
[----:B---3--:R-:W-:-:S02]  /*5320*/  ISETP.NE.AND P4, PT, R3, RZ, PT ;  /* 0x000000ff0300720c */ /* 0x008fc40003f85270 */
[----:B------:R-:W-:Y:S01]  /*5330*/  SHF.R.S32.HI R3, RZ, 0x5, R5 ;  /* 0x00000005ff037819 */ /* 0x000fe20000011405 */
[----:B----4-:R-:W-:Y:S02]  /*5340*/  FADD.FTZ R7, R0, R7 ;  /* 0x0000000700077221 */ /* 0x010fe40000010000 */
[----:B------:R-:W-:-:S03]  /*5350*/  IMAD.MOV.U32 R5, RZ, RZ, c[0x0][0x1ec] ;  /* 0x00007b00ff057624 */ /* 0x000fc600078e00ff */
[----:B0-----:R-:W0:Y:S02]  /*5360*/  SHFL.BFLY PT, R6, R7, 0x2, 0x1f ;  /* 0x0c401f0007067f89 */ /* 0x001e2400000e0000 */
[----:B0-----:R-:W-:Y:S01]  /*5370*/  FADD.FTZ R6, R7, R6 ;  /* 0x0000000607067221 */ /* 0x001fe20000010000 */
[----:B------:R-:W-:Y:S02]  /*5380*/  IMNMX R7, R5, c[0x0][0x1d4], PT ;  /* 0x0000750005077a17 */ /* 0x000fe40003800200 */
[----:B------:R-:W-:Y:S02]  /*5390*/  @P4 IMAD R5, R22, c[0x0][0x268], R5 ;  /* 0x00009a0016054a24 */ /* 0x000fe400078e0205 */
[----:B------:R-:W0:Y:S02]  /*53a0*/  SHFL.BFLY PT, R9, R6, 0x1, 0x1f ;  /* 0x0c201f0006097f89 */ /* 0x000e2400000e0000 */
[----:B0-----:R-:W-:Y:S01]  /*53b0*/  FADD.FTZ R9, R6, R9 ;  /* 0x0000000906097221 */ /* 0x001fe20000010000 */
[----:B------:R-:W-:-:S04]  /*53c0*/  SHF.R.S32.HI R6, RZ, 0x1f, R17 ;  /* 0x0000001fff067819 */ /* 0x000fc80000011411 */
[----:B------:R0:W-:Y:S01]  /*53d0*/  @!P0 STS [R8+0x10], R9 ;  /* 0x0000100908008388 */ /* 0x0001e20000000800 */
[----:B------:R-:W-:-:S03]  /*53e0*/  LEA.HI R6, R6, R17, RZ, 0x2 ;  /* 0x0000001106067211 */ /* 0x000fc600078f10ff */
[----:B------:R-:W-:Y:S01]  /*53f0*/  BAR.SYNC.DEFER_BLOCKING 0x0 ;  /* 0x0000000000007b1d */ /* 0x000fe20000010000 */
[----:B------:R-:W-:Y:S02]  /*5400*/  LOP3.LUT R6, R6, 0xfffffffc, RZ, 0xc0, !PT ;  /* 0xfffffffc06067812 */ /* 0x000fe400078ec0ff */
[C---:B------:R-:W-:Y:S01]  /*5410*/  ISETP.GT.AND P0, PT, R21.reuse, 0x1b, PT ;  /* 0x0000001b1500780c */ /* 0x040fe20003f04270 */
[----:B------:R-:W-:Y:S02]  /*5420*/  IMAD.SHL.U32 R21, R21, 0x8, RZ ;  /* 0x0000000815157824 */ /* 0x000fe400078e00ff */
[----:B------:R-:W-:Y:S01]  /*5430*/  IMAD.IADD R6, R17, 0x1, -R6 ;  /* 0x0000000111067824 */ /* 0x000fe200078e0a06 */
[----:B0-----:R-:W-:-:S04]  /*5440*/  IADD3 R8, R7, 0x4, RZ ;  /* 0x0000000407087810 */ /* 0x001fc80007ffe0ff */
[----:B------:R-:W-:Y:S02]  /*5450*/  ISETP.NE.OR P3, PT, R3, R6, P0 ;  /* 0x000000060300720c */ /* 0x000fe40000765670 */
[----:B------:R-:W-:Y:S01]  /*5460*/  CS2R R6, SRZ ;  /* 0x0000000000067805 */ /* 0x000fe2000001ff00 */
[----:B------:R-:W0:Y:S01]  /*5470*/  @!P1 LDS R9, [R10.X4+0x10] ;  /* 0x000010000a099984 */ /* 0x000e220000004800 */
[----:B------:R-:W-:-:S04]  /*5480*/  ISETP.EQ.U32.AND P1, PT, RZ, c[0x0][0x190], PT ;  /* 0x00006400ff007a0c */ /* 0x000fc80003f22070 */
[----:B------:R-:W-:-:S13]  /*5490*/  ISETP.EQ.OR.EX P1, PT, RZ, c[0x0][0x194], P3, P1 ;  /* 0x00006500ff007a0c */ /* 0x000fda0001f22710 */
[----:B------:R-:W-:Y:S02]  /*54a0*/  @!P1 IMAD.MOV.U32 R13, RZ, RZ, 0x2 ;  /* 0x00000002ff0d9424 */ /* 0x000fe400078e00ff */
[----:B------:R-:W-:-:S04]  /*54b0*/  @!P1 IMAD R12, R19, 0xe0, R21 ;  /* 0x000000e0130c9824 */ /* 0x000fc800078e0215 */
[----:B------:R-:W-:Y:S01]  /*54c0*/  @!P1 IMAD.WIDE R12, R12, R13, c[0x0][0x190] ;  /* 0x000064000c0c9625 */ /* 0x000fe200078e020d */
[----:B0-----:R-:W0:Y:S03]  /*54d0*/  SHFL.BFLY PT, R0, R9, 0x2, 0x1f ;  /* 0x0c401f0009007f89 */ /* 0x001e2600000e0000 */
[----:B0-----:R-:W-:Y:S02]  /*54e0*/  FADD.FTZ R0, R0, R9 ;  /* 0x0000000900007221 */ /* 0x001fe40000010000 */
[----:B------:R-:W-:Y:S01]  /*54f0*/  @P4 IMAD R9, R5, c[0x0][0x1d4], RZ ;  /* 0x0000750005094a24 */ /* 0x000fe200078e02ff */
[----:B------:R-:W-:Y:S02]  /*5500*/  SHF.R.S32.HI R5, RZ, 0x1f, R8 ;  /* 0x0000001fff057819 */ /* 0x000fe40000011408 */
[----:B------:R-:W0:Y:S01]  /*5510*/  SHFL.BFLY PT, R11, R0, 0x1, 0x1f ;  /* 0x0c201f00000b7f89 */ /* 0x000e2200000e0000 */
[----:B------:R-:W-:Y:S01]  /*5520*/  @P4 IMAD.MOV.U32 R6, RZ, RZ, R9 ;  /* 0x000000ffff064224 */ /* 0x000fe200078e0009 */
[----:B------:R-:W-:-:S02]  /*5530*/  LEA.HI R8, R5, R8, RZ, 0x2 ;  /* 0x0000000805087211 */ /* 0x000fc400078f10ff */
[----:B------:R-:W-:Y:S01]  /*5540*/  @P4 SHF.R.S32.HI R7, RZ, 0x1f, R9 ;  /* 0x0000001fff074819 */ /* 0x000fe20000011409 */
[----:B0-----:R-:W-:Y:S02]  /*5550*/  FADD.FTZ R5, R0, R11 ;  /* 0x0000000b00057221 */ /* 0x001fe40000010000 */
[----:B------:R-:W-:Y:S01]  /*5560*/  IMAD.SHL.U32 R0, R8, 0x4, RZ ;  /* 0x0000000408007824 */ /* 0x000fe200078e00ff */
[----:B------:R-:W-:Y:S01]  /*5570*/  CS2R R10, SRZ ;  /* 0x00000000000a7805 */ /* 0x000fe2000001ff00 */
[----:B------:R-:W-:Y:S02]  /*5580*/  CS2R R8, SRZ ;  /* 0x0000000000087805 */ /* 0x000fe4000001ff00 */
[----:B------:R-:W0:Y:S01]  /*5590*/  SHFL.IDX PT, R5, R5, RZ, 0x1f ;  /* 0x00001fff05057589 */ /* 0x000e2200000e0000 */
[----:B------:R-:W-:-:S04]  /*55a0*/  LOP3.LUT R0, R0, 0xfffffff0, RZ, 0xc0, !PT ;  /* 0xfffffff000007812 */ /* 0x000fc800078ec0ff */
[----:B------:R-:W-:Y:S01]  /*55b0*/  IADD3 R40, R0, 0x220, RZ ;  /* 0x0000022000287810 */ /* 0x000fe20007ffe0ff */
[----:B------:R-:W-:Y:S05]  /*55c0*/  @P2 BRA `(.L_x_3277) ;  /* 0x0000010000002947 */ /* 0x000fea0003800000 */
[----:B0-----:R-:W-:-:S04]  /*55d0*/  FADD.FTZ R5, R5, 9.9999999747524270788e-07 ;  /* 0x358637bd05057421 */ /* 0x001fc80000010000 */
[----:B-1----:R0:W1:Y:S03]  /*55e0*/  MUFU.RCP R32, R5 ;  /* 0x0000000500207308 */ /* 0x0020660000001000 */
.L_x_3278:
[C---:B------:R-:W-:Y:S01]  /*55f0*/  IMAD.IADD R27, R25.reuse, 0x1, -R26 ;  /* 0x00000001191b7824 */ /* 0x040fe200078e0a1a */
[----:B0-----:R-:W-:-:S04]  /*5600*/  @P4 IADD3 R15, P2, R25, R6, RZ ;  /* 0x00000006190f4210 */ /* 0x001fc80007f5e0ff */
[----:B0-----:R-:W0:Y:S01]  /*5610*/  LDS R5, [R27.X4+0x220] ;  /* 0x000220001b057984 */ /* 0x001e220000004800 */
[----:B-----5:R-:W-:Y:S02]  /*5620*/  @P4 LEA.HI.X.SX32 R28, R25, R7, 0x1, P2 ;  /* 0x00000007191c4211 */ /* 0x020fe400010f0eff */
[----:B------:R-:W-:Y:S02]  /*5630*/  @P4 LEA R14, P2, R15, c[0x0][0x260], 0x2 ;  /* 0x000098000f0e4a11 */ /* 0x000fe400078410ff */
[----:B------:R-:W-:Y:S02]  /*5640*/  IADD3 R25, R25, 0x80, RZ ;  /* 0x0000008019197810 */ /* 0x000fe40007ffe0ff */
[----:B------:R-:W-:Y:S02]  /*5650*/  @P4 LEA.HI.X R15, R15, c[0x0][0x264], R28, 0x2, P2 ;  /* 0x000099000f0f4a11 */ /* 0x000fe400010f141c */
[----:B------:R-:W-:Y:S01]  /*5660*/  ISETP.GT.AND P2, PT, R25, R17, PT ;  /* 0x000000111900720c */ /* 0x000fe20003f44270 */
[----:B01----:R-:W-:-:S02]  /*5670*/  FMUL.FTZ R29, R5, R32 ;  /* 0x00000020051d7220 */ /* 0x003fc40000410000 */
[----:B------:R-:W-:-:S03]  /*5680*/  IMAD R5, R27, 0x2, R40 ;  /* 0x000000021b057824 */ /* 0x000fc600078e0228 */
[----:B------:R-:W-:Y:S01]  /*5690*/  F2FP.PACK_AB R20, RZ, R29 ;  /* 0x0000001dff14723e */ /* 0x000fe200000000ff */
[----:B------:R0:W-:Y:S04]  /*56a0*/  @P4 STG.E [R14.64], R29 ;  /* 0x0000001d0e004986 */ /* 0x0001e8000c101924 */
[----:B------:R0:W-:Y:S02]  /*56b0*/  STS.U16 [R5], R20 ;  /* 0x0000001405007388 */ /* 0x0001e40000000400 */
[----:B------:R-:W-:Y:S05]  /*56c0*/  @!P2 BRA `(.L_x_3278) ;  /* 0xffffff200000a947 */ /* 0x000fea000383ffff */
.L_x_3277:
[----:B------:R-:W-:Y:S05]  /*56d0*/  BSYNC B0 ;  /* 0x0000000000007941 */ /* 0x000fea0003800000 */
.L_x_3276:
[----:B------:R3:W5:Y:S01]  /*56e0*/  @!P1 LDG.E.128 R8, [R12.64] ;  /* 0x000000240c089981 */ /* 0x000762000c1e1d00 */
[----:B------:R-:W-:Y:S01]  /*56f0*/  BSSY B0, `(.L_x_3279) ;  /* 0x0000159000007945 */ /* 0x000fe20003800000 */
[----:B0-----:R-:W-:Y:S01]  /*5700*/  IMAD R20, R22, c[0x0][0x1d4], RZ ;  /* 0x0000750016147a24 */ /* 0x001fe200078e02ff */
[----:B--2---:R-:W-:Y:S01]  /*5710*/  CS2R R36, SRZ ;  /* 0x0000000000247805 */ /* 0x004fe2000001ff00 */
[----:B------:R-:W-:Y:S01]  /*5720*/  IMAD.MOV.U32 R38, RZ, RZ, RZ ;  /* 0x000000ffff267224 */ /* 0x000fe200078e00ff */
[----:B-1----:R-:W-:Y:S01]  /*5730*/  CS2R R34, SRZ ;  /* 0x0000000000227805 */ /* 0x002fe2000001ff00 */
[----:B------:R-:W-:Y:S01]  /*5740*/  CS2R R32, SRZ ;  /* 0x0000000000207805 */ /* 0x000fe2000001ff00 */
[----:B------:R-:W-:Y:S01]  /*5750*/  IMAD.MOV.U32 R29, RZ, RZ, RZ ;  /* 0x000000ffff1d7224 */ /* 0x000fe200078e00ff */
[----:B------:R-:W-:Y:S06]  /*5760*/  BAR.SYNC.DEFER_BLOCKING 0x0 ;  /* 0x0000000000007b1d */ /* 0x000fec0000010000 */
[----:B------:R-:W-:Y:S05]  /*5770*/  @P0 BRA `(.L_x_3280) ;  /* 0x0000150000000947 */ /* 0x000fea0003800000 */
[----:B---3-5:R-:W-:Y:S01]  /*5780*/  IMAD.IADD R28, R26, 0x1, R3 ;  /* 0x000000011a1c7824 */ /* 0x028fe200078e0203 */
[----:B------:R-:W-:Y:S01]  /*5790*/  IMNMX R52, R17, c[0x0][0x1d4], PT ;  /* 0x0000750011347a17 */ /* 0x000fe20003800200 */
[----:B------:R-:W-:Y:S01]  /*57a0*/  IMAD R25, R4, c[0x0][0x1d4], R21 ;  /* 0x0000750004197a24 */ /* 0x000fe200078e0215 */
[----:B------:R-:W-:Y:S01]  /*57b0*/  BSSY B1, `(.L_x_3281) ;  /* 0x0000084000017945 */ /* 0x000fe20003800000 */
[----:B------:R-:W-:Y:S01]  /*57c0*/  IMAD R39, R3, 0x2, R40 ;  /* 0x0000000203277824 */ /* 0x000fe200078e0228 */
[----:B------:R-:W-:Y:S01]  /*57d0*/  ISETP.GE.AND P1, PT, R28, R52, PT ;  /* 0x000000341c00720c */ /* 0x000fe20003f26270 */
[----:B------:R-:W-:Y:S01]  /*57e0*/  IMAD.MOV.U32 R38, RZ, RZ, RZ ;  /* 0x000000ffff267224 */ /* 0x000fe200078e00ff */
[----:B------:R-:W-:-:S11]  /*57f0*/  SHF.R.S32.HI R27, RZ, 0x1f, R25 ;  /* 0x0000001fff1b7819 */ /* 0x000fd60000011419 */
[----:B------:R-:W-:Y:S05]  /*5800*/  @P1 BRA `(.L_x_3282) ;  /* 0x000007e000001947 */ /* 0x000fea0003800000 */
[----:B------:R-:W-:Y:S01]  /*5810*/  IADD3 R4, -R26, -0x2, -R3 ;  /* 0xfffffffe1a047810 */ /* 0x000fe20007ffe903 */
[----:B------:R-:W-:Y:S01]  /*5820*/  BSSY B2, `(.L_x_3283) ;  /* 0x000002e000027945 */ /* 0x000fe20003800000 */
[----:B------:R-:W-:Y:S01]  /*5830*/  LOP3.LUT R5, RZ, R52, RZ, 0x33, !PT ;  /* 0x00000034ff057212 */ /* 0x000fe200078e33ff */
[----:B------:R-:W-:Y:S01]  /*5840*/  IMAD.MOV.U32 R29, RZ, RZ, RZ ;  /* 0x000000ffff1d7224 */ /* 0x000fe200078e00ff */
[----:B------:R-:W-:Y:S01]  /*5850*/  CS2R R34, SRZ ;  /* 0x0000000000227805 */ /* 0x000fe2000001ff00 */
[----:B------:R-:W-:Y:S01]  /*5860*/  IMAD.MOV.U32 R43, RZ, RZ, R28 ;  /* 0x000000ffff2b7224 */ /* 0x000fe200078e001c */
[----:B------:R-:W-:Y:S01]  /*5870*/  CS2R R32, SRZ ;  /* 0x0000000000207805 */ /* 0x000fe2000001ff00 */
[----:B------:R-:W-:Y:S01]  /*5880*/  IMAD.IADD R4, R4, 0x1, -R5 ;  /* 0x0000000104047824 */ /* 0x000fe200078e0a05 */
[----:B------:R-:W-:Y:S01]  /*5890*/  CS2R R36, SRZ ;  /* 0x0000000000247805 */ /* 0x000fe2000001ff00 */
[----:B------:R-:W-:-:S03]  /*58a0*/  IMAD.MOV.U32 R38, RZ, RZ, RZ ;  /* 0x000000ffff267224 */ /* 0x000fc600078e00ff */
[C---:B------:R-:W-:Y:S02]  /*58b0*/  LOP3.LUT P2, RZ, R4.reuse, 0x4, RZ, 0xc0, !PT ;  /* 0x0000000404ff7812 */ /* 0x040fe4000784c0ff */
[----:B------:R-:W-:-:S11]  /*58c0*/  LOP3.LUT P1, RZ, R4, 0xfffffffc, RZ, 0xc0, !PT ;  /* 0xfffffffc04ff7812 */ /* 0x000fd6000782c0ff */
[----:B------:R-:W-:Y:S05]  /*58d0*/  @P2 BRA `(.L_x_3284) ;  /* 0x0000022000002947 */ /* 0x000fea0003800000 */
[----:B------:R-:W-:Y:S01]  /*58e0*/  IMAD R7, R2, c[0x0][0x1d4], RZ ;  /* 0x0000750002077a24 */ /* 0x000fe200078e02ff */
[----:B------:R-:W-:Y:S01]  /*58f0*/  SHF.R.S32.HI R4, RZ, 0x1f, R28 ;  /* 0x0000001fff047819 */ /* 0x000fe2000001141c */
[----:B------:R-:W0:Y:S03]  /*5900*/  LDS.U16 R29, [R39] ;  /* 0x00000000271d7984 */ /* 0x000e260000000400 */
        /* <DEDUP_REMOVED lines=12> */
[----:B------:R-:W2:Y:S01]  /*59d0*/  LDG.E.128 R12, [R6.64] ;  /* 0x00000024060c7981 */ /* 0x000ea2000c1e1d00 */
[----:B0-----:R-:W-:Y:S01]  /*59e0*/  HADD2.F32 R38, -RZ, R29.H0_H0 ;  /* 0x2000001dff267230 */ /* 0x001fe20000004100 */
[----:B------:R-:W-:Y:S01]  /*59f0*/  IADD3 R43, R28, 0x4, RZ ;  /* 0x000000041c2b7810 */ /* 0x000fe20007ffe0ff */
[--C-:B--2---:R-:W-:Y:S02]  /*5a00*/  HADD2.F32 R33, -RZ, R13.reuse.H0_H0 ;  /* 0x2000000dff217230 */ /* 0x104fe40000004100 */
[----:B------:R-:W-:Y:S02]  /*5a10*/  HADD2.F32 R37, -RZ, R14.H1_H1 ;  /* 0x3000000eff257230 */ /* 0x000fe40000004100 */
[--C-:B------:R-:W-:Y:S01]  /*5a20*/  HADD2.F32 R29, -RZ, R12.reuse.H0_H0 ;  /* 0x2000000cff1d7230 */ /* 0x100fe20000004100 */
[C---:B------:R-:W-:Y:S01]  /*5a30*/  FFMA.FTZ R32, R38.reuse, R33, RZ ;  /* 0x0000002126207223 */ /* 0x040fe200000100ff */
[----:B------:R-:W-:Y:S01]  /*5a40*/  HADD2.F32 R5, -RZ, R12.H1_H1 ;  /* 0x3000000cff057230 */ /* 0x000fe20000004100 */
[C---:B------:R-:W-:Y:S01]  /*5a50*/  FFMA.FTZ R36, R38.reuse, R37, RZ ;  /* 0x0000002526247223 */ /* 0x040fe200000100ff */
[----:B------:R-:W-:Y:S01]  /*5a60*/  HADD2.F32 R13, -RZ, R13.H1_H1 ;  /* 0x3000000dff0d7230 */ /* 0x000fe20000004100 */
[C---:B------:R-:W-:Y:S01]  /*5a70*/  FFMA.FTZ R29, R38.reuse, R29, RZ ;  /* 0x0000001d261d7223 */ /* 0x040fe200000100ff */
[----:B------:R-:W-:Y:S01]  /*5a80*/  HADD2.F32 R35, -RZ, R14.H0_H0 ;  /* 0x2000000eff237230 */ /* 0x000fe20000004100 */
[C---:B------:R-:W-:Y:S01]  /*5a90*/  FFMA.FTZ R34, R38.reuse, R5, RZ ;  /* 0x0000000526227223 */ /* 0x040fe200000100ff */
[--C-:B------:R-:W-:Y:S01]  /*5aa0*/  HADD2.F32 R41, -RZ, R15.reuse.H0_H0 ;  /* 0x2000000fff297230 */ /* 0x100fe20000004100 */
[C---:B------:R-:W-:Y:S01]  /*5ab0*/  FFMA.FTZ R33, R38.reuse, R13, RZ ;  /* 0x0000000d26217223 */ /* 0x040fe200000100ff */
[----:B------:R-:W-:Y:S01]  /*5ac0*/  HADD2.F32 R15, -RZ, R15.H1_H1 ;  /* 0x3000000fff0f7230 */ /* 0x000fe20000004100 */
[----:B------:R-:W-:-:S02]  /*5ad0*/  FFMA.FTZ R35, R38, R35, RZ ;  /* 0x0000002326237223 */ /* 0x000fc400000100ff */
[C---:B------:R-:W-:Y:S02]  /*5ae0*/  FFMA.FTZ R37, R38.reuse, R41, RZ ;  /* 0x0000002926257223 */ /* 0x040fe400000100ff */
[----:B------:R-:W-:Y:S02]  /*5af0*/  FFMA.FTZ R38, R38, R15, RZ ;  /* 0x0000000f26267223 */ /* 0x000fe400000100ff */
.L_x_3284:
[----:B------:R-:W-:Y:S05]  /*5b00*/  BSYNC B2 ;  /* 0x0000000000027941 */ /* 0x000fea0003800000 */
.L_x_3283:
[----:B------:R-:W-:Y:S05]  /*5b10*/  @!P1 BRA `(.L_x_3282) ;  /* 0x000004d000009947 */ /* 0x000fea0003800000 */
[C---:B------:R-:W-:Y:S01]  /*5b20*/  IMAD R4, R43.reuse, 0x2, R0 ;  /* 0x000000022b047824 */ /* 0x040fe200078e0200 */
[----:B------:R-:W-:Y:S01]  /*5b30*/  SHF.R.S32.HI R6, RZ, 0x1f, R43 ;  /* 0x0000001fff067819 */ /* 0x000fe2000001142b */
[----:B------:R-:W-:Y:S02]  /*5b40*/  IMAD R12, R2, c[0x0][0x1d4], RZ ;  /* 0x00007500020c7a24 */ /* 0x000fe400078e02ff */
[----:B------:R-:W-:Y:S01]  /*5b50*/  IMAD.MOV.U32 R7, RZ, RZ, c[0x0][0x1d8] ;  /* 0x00007600ff077624 */ /* 0x000fe200078e00ff */
[----:B------:R-:W-:Y:S01]  /*5b60*/  IADD3 R5, R4, 0x8, RZ ;  /* 0x0000000804057810 */ /* 0x000fe20007ffe0ff */
[----:B------:R-:W-:Y:S01]  /*5b70*/  IMAD R53, R43, 0xe0, RZ ;  /* 0x000000e02b357824 */ /* 0x000fe200078e02ff */
[----:B------:R-:W-:Y:S01]  /*5b80*/  IADD3 R51, P1, R12, R43, RZ ;  /* 0x0000002b0c337210 */ /* 0x000fe20007f3e0ff */
[----:B------:R-:W-:-:S02]  /*5b90*/  IMAD R4, R7, c[0x0][0x1d4], RZ ;  /* 0x0000750007047a24 */ /* 0x000fc400078e02ff */
[----:B------:R-:W-:Y:S01]  /*5ba0*/  IMAD R5, R26, -0x2, R5 ;  /* 0xfffffffe1a057824 */ /* 0x000fe200078e0205 */
[----:B------:R-:W-:Y:S01]  /*5bb0*/  LEA.HI.X.SX32 R6, R12, R6, 0x1, P1 ;  /* 0x000000060c067211 */ /* 0x000fe200008f0eff */
[----:B------:R-:W-:Y:S01]  /*5bc0*/  IMAD.MOV.U32 R44, RZ, RZ, RZ ;  /* 0x000000ffff2c7224 */ /* 0x000fe200078e00ff */
[----:B------:R-:W-:Y:S01]  /*5bd0*/  LEA R50, P1, R51, c[0x0][0x1a8], 0x2 ;  /* 0x00006a0033327a11 */ /* 0x000fe200078210ff */
[----:B------:R-:W-:Y:S01]  /*5be0*/  IMAD R42, R4, 0xe0, RZ ;  /* 0x000000e0042a7824 */ /* 0x000fe200078e02ff */
[----:B------:R-:W-:Y:S02]  /*5bf0*/  IADD3 R54, R53, 0x380, RZ ;  /* 0x0000038035367810 */ /* 0x000fe40007ffe0ff */
[----:B------:R-:W-:Y:S02]  /*5c00*/  LEA.HI.X R51, R51, c[0x0][0x1ac], R6, 0x2, P1 ;  /* 0x00006b0033337a11 */ /* 0x000fe400008f1406 */
[----:B------:R-:W-:-:S04]  /*5c10*/  IADD3 R45, R5, 0x220, RZ ;  /* 0x00000220052d7810 */ /* 0x000fc80007ffe0ff */
.L_x_3285:
[----:B------:R-:W-:Y:S01]  /*5c20*/  IMAD.MOV.U32 R40, RZ, RZ, R50 ;  /* 0x000000ffff287224 */ /* 0x000fe200078e0032 */
[----:B------:R-:W0:Y:S01]  /*5c30*/  LDS.U16 R46, [R45+-0x8] ;  /* 0xfffff8002d2e7984 */ /* 0x000e220000000400 */
[----:B------:R-:W-:-:S03]  /*5c40*/  IMAD.MOV.U32 R41, RZ, RZ, R51 ;  /* 0x000000ffff297224 */ /* 0x000fc600078e0033 */
[----:B------:R1:W2:Y:S04]  /*5c50*/  LDS.U16 R48, [R45] ;  /* 0x000000002d307984 */ /* 0x0002a80000000400 */
[----:B------:R-:W3:Y:S04]  /*5c60*/  LDG.E R5, [R40.64] ;  /* 0x0000002428057981 */ /* 0x000ee8000c1e1900 */
[----:B------:R-:W4:Y:S01]  /*5c70*/  LDG.E R7, [R40.64+0x10] ;  /* 0x0000102428077981 */ /* 0x000f22000c1e1900 */
[----:B---3--:R-:W-:-:S04]  /*5c80*/  IMAD R5, R42, R5, R53 ;  /* 0x000000052a057224 */ /* 0x008fc800078e0235 */
[----:B------:R-:W-:Y:S02]  /*5c90*/  IMAD.IADD R4, R5, 0x1, R44 ;  /* 0x0000000105047824 */ /* 0x000fe400078e022c */
[----:B----4-:R-:W-:-:S03]  /*5ca0*/  IMAD R7, R42, R7, R54 ;  /* 0x000000072a077224 */ /* 0x010fc600078e0236 */
[----:B------:R-:W-:-:S04]  /*5cb0*/  IADD3 R5, P1, R25, R4, RZ ;  /* 0x0000000419057210 */ /* 0x000fc80007f3e0ff */
[----:B------:R-:W-:Y:S02]  /*5cc0*/  LEA.HI.X.SX32 R4, R4, R27, 0x1, P1 ;  /* 0x0000001b04047211 */ /* 0x000fe400008f0eff */
[----:B------:R-:W-:-:S04]  /*5cd0*/  LEA R12, P1, R5, c[0x0][0x1a0], 0x1 ;  /* 0x00006800050c7a11 */ /* 0x000fc800078208ff */
[----:B------:R-:W-:Y:S01]  /*5ce0*/  LEA.HI.X R13, R5, c[0x0][0x1a4], R4, 0x1, P1 ;  /* 0x00006900050d7a11 */ /* 0x000fe200008f0c04 */
[----:B------:R-:W-:-:S05]  /*5cf0*/  IMAD.IADD R4, R7, 0x1, R44 ;  /* 0x0000000107047824 */ /* 0x000fca00078e022c */
[----:B------:R-:W-:Y:S01]  /*5d00*/  IADD3 R5, P1, R25, R4, RZ ;  /* 0x0000000419057210 */ /* 0x000fe20007f3e0ff */
[----:B------:R-:W3:Y:S03]  /*5d10*/  LDG.E.128 R12, [R12.64] ;  /* 0x000000240c0c7981 */ /* 0x000ee6000c1e1d00 */
[----:B------:R-:W-:Y:S02]  /*5d20*/  LEA.HI.X.SX32 R6, R4, R27, 0x1, P1 ;  /* 0x0000001b04067211 */ /* 0x000fe400008f0eff */
[----:B------:R-:W-:-:S04]  /*5d30*/  LEA R4, P1, R5, c[0x0][0x1a0], 0x1 ;  /* 0x0000680005047a11 */ /* 0x000fc800078208ff */
[----:B------:R-:W-:-:S06]  /*5d40*/  LEA.HI.X R5, R5, c[0x0][0x1a4], R6, 0x1, P1 ;  /* 0x0000690005057a11 */ /* 0x000fcc00008f0c06 */
[----:B------:R-:W4:Y:S01]  /*5d50*/  LDG.E.128 R4, [R4.64] ;  /* 0x0000002404047981 */ /* 0x000f22000c1e1d00 */
[----:B------:R-:W-:Y:S01]  /*5d60*/  IADD3 R50, P1, R40, 0x20, RZ ;  /* 0x0000002028327810 */ /* 0x000fe20007f3e0ff */
[----:B0-----:R-:W-:Y:S01]  /*5d70*/  HADD2.F32 R46, -RZ, R46.H0_H0 ;  /* 0x2000002eff2e7230 */ /* 0x001fe20000004100 */
[----:B------:R-:W-:Y:S02]  /*5d80*/  IADD3 R43, R43, 0x8, RZ ;  /* 0x000000082b2b7810 */ /* 0x000fe40007ffe0ff */
[----:B-1----:R-:W-:Y:S01]  /*5d90*/  IADD3 R45, R45, 0x10, RZ ;  /* 0x000000102d2d7810 */ /* 0x002fe20007ffe0ff */
[----:B------:R-:W-:Y:S01]  /*5da0*/  IMAD.X R51, RZ, RZ, R41, P1 ;  /* 0x000000ffff337224 */ /* 0x000fe200008e0629 */
[----:B------:R-:W-:Y:S02]  /*5db0*/  ISETP.GE.AND P1, PT, R43, R52, PT ;  /* 0x000000342b00720c */ /* 0x000fe40003f26270 */
[----:B------:R-:W-:Y:S01]  /*5dc0*/  IADD3 R44, R44, 0x700, RZ ;  /* 0x000007002c2c7810 */ /* 0x000fe20007ffe0ff */
[----:B---3--:R-:W-:-:S02]  /*5dd0*/  HADD2.F32 R40, -RZ, R12.H0_H0 ;  /* 0x2000000cff287230 */ /* 0x008fc40000004100 */
        /* <DEDUP_REMOVED lines=13> */
[----:B--2---:R-:W-:Y:S01]  /*5eb0*/  HADD2.F32 R41, -RZ, R48.H0_H0 ;  /* 0x20000030ff297230 */ /* 0x004fe20000004100 */
[C---:B------:R-:W-:Y:S01]  /*5ec0*/  FFMA.FTZ R13, R46.reuse, R13, R33 ;  /* 0x0000000d2e0d7223 */ /* 0x040fe20000010021 */
[----:B----4-:R-:W-:Y:S01]  /*5ed0*/  HADD2.F32 R33, -RZ, R5.H0_H0 ;  /* 0x20000005ff217230 */ /* 0x010fe20000004100 */
[----:B------:R-:W-:Y:S01]  /*5ee0*/  FFMA.FTZ R15, R46, R15, R38 ;  /* 0x0000000f2e0f7223 */ /* 0x000fe20000010026 */
        /* <DEDUP_REMOVED lines=14> */
[----:B------:R-:W-:Y:S01]  /*5fd0*/  FFMA.FTZ R38, R41, R46, R15 ;  /* 0x0000002e29267223 */ /* 0x000fe2000001000f */
[----:B------:R-:W-:Y:S05]  /*5fe0*/  @!P1 BRA `(.L_x_3285) ;  /* 0xfffffc3000009947 */ /* 0x000fea000383ffff */
.L_x_3282:
[----:B------:R-:W-:Y:S05]  /*5ff0*/  BSYNC B1 ;  /* 0x0000000000017941 */ /* 0x000fea0003800000 */
.L_x_3281:
[----:B------:R-:W-:-:S13]  /*6000*/  ISETP.GE.AND P1, PT, R28, R17, PT ;  /* 0x000000111c00720c */ /* 0x000fda0003f26270 */
[----:B------:R-:W-:Y:S05]  /*6010*/  @P1 BRA `(.L_x_3280) ;  /* 0x00000c6000001947 */ /* 0x000fea0003800000 */
[----:B------:R-:W-:Y:S01]  /*6020*/  LOP3.LUT R4, RZ, R3, RZ, 0x33, !PT ;  /* 0x00000003ff047212 */ /* 0x000fe200078e33ff */
[----:B------:R-:W-:Y:S03]  /*6030*/  BSSY B1, `(.L_x_3286) ;  /* 0x0000041000017945 */ /* 0x000fe60003800000 */
[----:B------:R-:W-:-:S04]  /*6040*/  IADD3 R42, -R26, R17, R4 ;  /* 0x000000111a2a7210 */ /* 0x000fc80007ffe104 */
[----:B------:R-:W-:-:S13]  /*6050*/  LOP3.LUT P1, RZ, R42, 0x4, RZ, 0xc0, !PT ;  /* 0x000000042aff7812 */ /* 0x000fda000782c0ff */
[----:B------:R-:W-:Y:S05]  /*6060*/  @P1 BRA `(.L_x_3287) ;  /* 0x000003d000001947 */ /* 0x000fea0003800000 */
[----:B------:R-:W-:Y:S01]  /*6070*/  ISETP.GE.AND P1, PT, R28, c[0x0][0x1d4], PT ;  /* 0x000075001c007a0c */ /* 0x000fe20003f26270 */
[----:B------:R-:W-:-:S12]  /*6080*/  BSSY B2, `(.L_x_3288) ;  /* 0x000003a000027945 */ /* 0x000fd80003800000 */
[----:B------:R-:W-:Y:S05]  /*6090*/  @!P1 BRA `(.L_x_3289) ;  /* 0x0000038000009947 */ /* 0x000fea0003800000 */
[----:B------:R-:W-:Y:S01]  /*60a0*/  IABS R7, c[0x0][0x1d4] ;  /* 0x0000750000077a13 */ /* 0x000fe20000000000 */
[----:B------:R-:W0:Y:S01]  /*60b0*/  LDS.U16 R39, [R39] ;  /* 0x0000000027277984 */ /* 0x000e220000000400 */
        /* <DEDUP_REMOVED lines=37> */
[----:B0-----:R-:W-:Y:S02]  /*6310*/  HADD2.F32 R40, -RZ, R39.H0_H0 ;  /* 0x20000027ff287230 */ /* 0x001fe40000004100 */
[--C-:B--2---:R-:W-:Y:S02]  /*6320*/  HADD2.F32 R4, -RZ, R12.reuse.H0_H0 ;  /* 0x2000000cff047230 */ /* 0x104fe40000004100 */
        /* <DEDUP_REMOVED lines=15> */
.L_x_3289:
[----:B------:R-:W-:Y:S05]  /*6420*/  BSYNC B2 ;  /* 0x0000000000027941 */ /* 0x000fea0003800000 */
.L_x_3288:
[----:B------:R-:W-:Y:S02]  /*6430*/  IADD3 R28, R28, 0x4, RZ ;  /* 0x000000041c1c7810 */ /* 0x000fe40007ffe0ff */
.L_x_3287:
[----:B------:R-:W-:Y:S05]  /*6440*/  BSYNC B1 ;  /* 0x0000000000017941 */ /* 0x000fea0003800000 */
.L_x_3286:
[----:B------:R-:W-:-:S13]  /*6450*/  LOP3.LUT P1, RZ, R42, 0xfffffffc, RZ, 0xc0, !PT ;  /* 0xfffffffc2aff7812 */ /* 0x000fda000782c0ff */
[----:B------:R-:W-:Y:S05]  /*6460*/  @!P1 BRA `(.L_x_3280) ;  /* 0x0000081000009947 */ /* 0x000fea0003800000 */
[----:B------:R-:W-:Y:S02]  /*6470*/  IMAD R5, R28, 0x2, R0 ;  /* 0x000000021c057824 */ /* 0x000fe400078e0200 */
[----:B------:R-:W-:Y:S02]  /*6480*/  IMAD.MOV.U32 R12, RZ, RZ, RZ ;  /* 0x000000ffff0c7224 */ /* 0x000fe400078e00ff */
[----:B------:R-:W-:Y:S02]  /*6490*/  IMAD R15, R26, -0x2, R5 ;  /* 0xfffffffe1a0f7824 */ /* 0x000fe400078e0205 */
.L_x_3294:
[C---:B------:R-:W-:Y:S01]  /*64a0*/  ISETP.GE.AND P2, PT, R28.reuse, c[0x0][0x1d4], PT ;  /* 0x000075001c007a0c */ /* 0x040fe20003f46270 */
[----:B------:R-:W-:Y:S01]  /*64b0*/  BSSY B1, `(.L_x_3290) ;  /* 0x000003d000017945 */ /* 0x000fe20003800000 */
[----:B------:R-:W-:Y:S01]  /*64c0*/  IADD3 R45, R28, 0x4, RZ ;  /* 0x000000041c2d7810 */ /* 0x000fe20007ffe0ff */
[----:B------:R-:W-:-:S03]  /*64d0*/  IMAD.IADD R39, R15, 0x1, R12 ;  /* 0x000000010f277824 */ /* 0x000fc600078e020c */
[----:B------:R-:W-:-:S07]  /*64e0*/  ISETP.GE.AND P1, PT, R45, c[0x0][0x1d4], PT ;  /* 0x000075002d007a0c */ /* 0x000fce0003f26270 */
[----:B------:R-:W-:Y:S05]  /*64f0*/  @!P2 BRA `(.L_x_3291) ;  /* 0x000003800000a947 */ /* 0x000fea0003800000 */
[----:B------:R-:W-:Y:S02]  /*6500*/  IABS R7, c[0x0][0x1d4] ;  /* 0x0000750000077a13 */ /* 0x000fe40000000000 */
[----:B------:R-:W-:Y:S02]  /*6510*/  IABS R14, R28 ;  /* 0x0000001c000e7213 */ /* 0x000fe40000000000 */
[----:B------:R-:W0:Y:S01]  /*6520*/  I2F.RP R6, R7 ;  /* 0x0000000700067306 */ /* 0x000e220000209400 */
[----:B------:R-:W-:Y:S02]  /*6530*/  ISETP.GE.AND P4, PT, R28, RZ, PT ;  /* 0x000000ff1c00720c */ /* 0x000fe40003f86270 */
[----:B------:R-:W-:-:S05]  /*6540*/  ISETP.NE.AND P5, PT, RZ, c[0x0][0x1d4], PT ;  /* 0x00007500ff007a0c */ /* 0x000fca0003fa5270 */
[----:B0-----:R-:W0:Y:S02]  /*6550*/  MUFU.RCP R6, R6 ;  /* 0x0000000600067308 */ /* 0x001e240000001000 */
[----:B0-----:R-:W-:-:S06]  /*6560*/  IADD3 R13, R6, 0xffffffe, RZ ;  /* 0x0ffffffe060d7810 */ /* 0x001fcc0007ffe0ff */
[----:B------:R0:W1:Y:S02]  /*6570*/  F2I.FTZ.U32.TRUNC.NTZ R5, R13 ;  /* 0x0000000d00057305 */ /* 0x000064000021f000 */
[----:B0-----:R-:W0:Y:S01]  /*6580*/  LDS.U16 R13, [R39+0x220] ;  /* 0x00022000270d7984 */ /* 0x001e220000000400 */
        /* <DEDUP_REMOVED lines=31> */
[----:B--2---:R-:W-:Y:S02]  /*6780*/  HADD2.F32 R4, -RZ, R40.H0_H0 ;  /* 0x20000028ff047230 */ /* 0x004fe40000004100 */
        /* <DEDUP_REMOVED lines=15> */
.L_x_3291:
[----:B------:R-:W-:Y:S05]  /*6880*/  BSYNC B1 ;  /* 0x0000000000017941 */ /* 0x000fea0003800000 */
.L_x_3290:
[----:B------:R-:W-:Y:S01]  /*6890*/  BSSY B1, `(.L_x_3292) ;  /* 0x000003a000017945 */ /* 0x000fe20003800000 */
        /* <DEDUP_REMOVED lines=57> */
.L_x_3293:
[----:B------:R-:W-:Y:S05]  /*6c30*/  BSYNC B1 ;  /* 0x0000000000017941 */ /* 0x000fea0003800000 */
.L_x_3292:
[----:B------:R-:W-:Y:S02]  /*6c40*/  IADD3 R28, R28, 0x8, RZ ;  /* 0x000000081c1c7810 */ /* 0x000fe40007ffe0ff */
[----:B------:R-:W-:Y:S02]  /*6c50*/  IADD3 R12, R12, 0x10, RZ ;  /* 0x000000100c0c7810 */ /* 0x000fe40007ffe0ff */
[----:B------:R-:W-:-:S13]  /*6c60*/  ISETP.GE.AND P1, PT, R28, R17, PT ;  /* 0x000000111c00720c */ /* 0x000fda0003f26270 */
[----:B------:R-:W-:Y:S05]  /*6c70*/  @!P1 BRA `(.L_x_3294) ;  /* 0xfffff82000009947 */ /* 0x000fea000383ffff */
.L_x_3280:
[----:B---3--:R-:W-:Y:S05]  /*6c80*/  BSYNC B0 ;  /* 0x0000000000007941 */ /* 0x008fea0003800000 */
.L_x_3279:
[----:B------:R-:W-:Y:S01]  /*6c90*/  BSSY B0, `(.L_x_3295) ;  /* 0x0000053000007945 */ /* 0x000fe20003800000 */
[----:B------:R-:W-:Y:S05]  /*6ca0*/  @P3 BRA `(.L_x_3296) ;  /* 0x0000051000003947 */ /* 0x000fea0003800000 */
[----:B------:R-:W-:Y:S01]  /*6cb0*/  ISETP.NE.U32.AND P1, PT, RZ, c[0x0][0x240], PT ;  /* 0x00009000ff007a0c */ /* 0x000fe20003f25070 */
[----:B------:R-:W-:-:S03]  /*6cc0*/  IMAD.MOV.U32 R13, RZ, RZ, 0x2 ;  /* 0x00000002ff0d7424 */ /* 0x000fc600078e00ff */
[----:B------:R-:W-:Y:S02]  /*6cd0*/  ISETP.NE.AND.EX P1, PT, RZ, c[0x0][0x244], PT, P1 ;  /* 0x00009100ff007a0c */ /* 0x000fe40003f25310 */
[----:B------:R-:W-:Y:S01]  /*6ce0*/  ISETP.NE.AND P3, PT, R13, c[0x0][0x258], PT ;  /* 0x000096000d007a0c */ /* 0x000fe20003f65270 */
[----:B------:R-:W-:-:S10]  /*6cf0*/  IMAD.IADD R24, R24, 0x1, R21 ;  /* 0x0000000118187824 */ /* 0x000fd400078e0215 */
[----:B------:R-:W-:-:S04]  /*6d00*/  @P1 IMAD R4, R16, c[0x0][0x1d8], R19 ;  /* 0x0000760010041a24 */ /* 0x000fc800078e0213 */
[----:B------:R-:W-:-:S04]  /*6d10*/  @P1 IMAD R4, R4, 0xe0, R21 ;  /* 0x000000e004041824 */ /* 0x000fc800078e0215 */
[----:B------:R-:W-:-:S04]  /*6d20*/  @P1 IMAD.WIDE R4, R4, R13, c[0x0][0x238] ;  /* 0x00008e0004041625 */ /* 0x000fc800078e020d */
[----:B------:R-:W-:Y:S02]  /*6d30*/  @P3 IMAD.WIDE R12, R24, R13, c[0x0][0x188] ;  /* 0x00006200180c3625 */ /* 0x000fe400078e020d */
[----:B------:R-:W5:Y:S04]  /*6d40*/  @P1 LDG.E.128 R4, [R4.64] ;  /* 0x0000002404041981 */ /* 0x000f68000c1e1d00 */
[----:B------:R0:W5:Y:S01]  /*6d50*/  @P3 LDG.E.128 R40, [R12.64] ;  /* 0x000000240c283981 */ /* 0x000162000c1e1d00 */
[----:B------:R-:W-:Y:S02]  /*6d60*/  IMAD.IADD R25, R17, 0x1, -R26 ;  /* 0x0000000111197824 */ /* 0x000fe400078e0a1a */
[----:B------:R-:W-:Y:S02]  /*6d70*/  IMAD R20, R20, 0xe0, R21 ;  /* 0x000000e014147824 */ /* 0x000fe400078e0215 */
[----:B------:R-:W-:-:S02]  /*6d80*/  IMAD R25, R25, 0x2, R0 ;  /* 0x0000000219197824 */ /* 0x000fc400078e0200 */
[----:B------:R-:W-:Y:S01]  /*6d90*/  IMAD R23, R23, 0xe0, RZ ;  /* 0x000000e017177824 */ /* 0x000fe200078e02ff */
[----:B------:R-:W-:-:S03]  /*6da0*/  SHF.R.S32.HI R0, RZ, 0x1f, R20 ;  /* 0x0000001fff007819 */ /* 0x000fc60000011414 */
[----:B------:R-:W1:Y:S01]  /*6db0*/  LDS.U16 R25, [R25+0x220] ;  /* 0x0002200019197984 */ /* 0x000e620000000400 */
[----:B------:R-:W-:-:S04]  /*6dc0*/  IADD3 R20, P2, R23, R20, RZ ;  /* 0x0000001417147210 */ /* 0x000fc80007f5e0ff */
[----:B------:R-:W-:Y:S02]  /*6dd0*/  LEA.HI.X.SX32 R23, R23, R0, 0x1, P2 ;  /* 0x0000000017177211 */ /* 0x000fe400010f0eff */
[----:B------:R-:W-:-:S04]  /*6de0*/  LEA R14, P2, R20, c[0x0][0x1a0], 0x1 ;  /* 0x00006800140e7a11 */ /* 0x000fc800078408ff */
[----:B------:R-:W-:Y:S01]  /*6df0*/  LEA.HI.X R15, R20, c[0x0][0x1a4], R23, 0x1, P2 ;  /* 0x00006900140f7a11 */ /* 0x000fe200010f0c17 */
[----:B------:R-:W-:Y:S05]  /*6e00*/  @P3 BRA `(.L_x_3297) ;  /* 0x0000021000003947 */ /* 0x000fea0003800000 */
[C---:B0-----:R-:W-:Y:S01]  /*6e10*/  IADD3 R12, P2, R24.reuse, c[0x0][0x188], RZ ;  /* 0x00006200180c7a10 */ /* 0x041fe20007f5e0ff */
[----:B------:R-:W2:Y:S03]  /*6e20*/  LDG.E R31, [R30.64+0x4] ;  /* 0x000004241e1f7981 */ /* 0x000ea6000c1e1900 */
[----:B------:R-:W-:-:S05]  /*6e30*/  LEA.HI.X.SX32 R13, R24, c[0x0][0x18c], 0x1, P2 ;  /* 0x00006300180d7a11 */ /* 0x000fca00010f0eff */
[----:B------:R-:W3:Y:S02]  /*6e40*/  LDG.E.64 R26, [R12.64] ;  /* 0x000000240c1a7981 */ /* 0x000ee4000c1e1b00 */
[C-C-:B---3--:R-:W-:Y:S02]  /*6e50*/  SHF.R.U64 R23, R26.reuse, 0x10, R27.reuse ;  /* 0x000000101a177819 */ /* 0x148fe4000000121b */
[----:B------:R-:W-:Y:S02]  /*6e60*/  PRMT R0, R26, 0x9910, RZ ;  /* 0x000099101a007816 */ /* 0x000fe400000000ff */
[----:B------:R-:W-:Y:S02]  /*6e70*/  PRMT R16, R27, 0x9910, RZ ;  /* 0x000099101b107816 */ /* 0x000fe400000000ff */
[----:B------:R-:W-:Y:S02]  /*6e80*/  PRMT R12, R23, 0x9910, RZ ;  /* 0x00009910170c7816 */ /* 0x000fe400000000ff */
[----:B------:R-:W-:-:S02]  /*6e90*/  SHF.R.S32.HI R20, RZ, 0x18, R27 ;  /* 0x00000018ff147819 */ /* 0x000fc4000001141b */
[----:B------:R-:W-:Y:S02]  /*6ea0*/  SHF.R.S32.HI R0, RZ, 0x8, R0 ;  /* 0x00000008ff007819 */ /* 0x000fe40000011400 */
[----:B------:R-:W-:Y:S02]  /*6eb0*/  SHF.R.U32.HI R19, RZ, 0x10, R27 ;  /* 0x00000010ff137819 */ /* 0x000fe4000001161b */
[----:B------:R-:W-:Y:S02]  /*6ec0*/  SHF.R.S32.HI R16, RZ, 0x8, R16 ;  /* 0x00000008ff107819 */ /* 0x000fe40000011410 */
[----:B------:R-:W-:Y:S01]  /*6ed0*/  SHF.R.S32.HI R12, RZ, 0x8, R12 ;  /* 0x00000008ff0c7819 */ /* 0x000fe2000001140c */
[----:B------:R-:W2:Y:S08]  /*6ee0*/  I2F.S8 R17, R27 ;  /* 0x0000001b00117306 */ /* 0x000eb00000001400 */
[----:B------:R2:W0:Y:S08]  /*6ef0*/  I2F.S8 R13, R23 ;  /* 0x00000017000d7306 */ /* 0x0004300000001400 */
[----:B------:R-:W3:Y:S08]  /*6f00*/  I2F.S16 R20, R20 ;  /* 0x0000001400147306 */ /* 0x000ef00000101400 */
[----:B------:R-:W4:Y:S08]  /*6f10*/  I2F.S16 R0, R0 ;  /* 0x0000000000007306 */ /* 0x000f300000101400 */
[----:B------:R-:W1:Y:S08]  /*6f20*/  I2F.S8 R2, R26 ;  /* 0x0000001a00027306 */ /* 0x000e700000001400 */
[----:B------:R-:W0:Y:S08]  /*6f30*/  I2F.S8 R19, R19 ;  /* 0x0000001300137306 */ /* 0x000e300000001400 */
[----:B------:R-:W1:Y:S08]  /*6f40*/  I2F.S16 R16, R16 ;  /* 0x0000001000107306 */ /* 0x000e700000101400 */
[----:B------:R-:W1:Y:S01]  /*6f50*/  I2F.S16 R12, R12 ;  /* 0x0000000c000c7306 */ /* 0x000e620000101400 */
[----:B--2---:R-:W-:-:S02]  /*6f60*/  FMUL.FTZ R23, R17, R31 ;  /* 0x0000001f11177220 */ /* 0x004fc40000410000 */
[-C--:B0-----:R-:W-:Y:S02]  /*6f70*/  FMUL.FTZ R17, R13, R31.reuse ;  /* 0x0000001f0d117220 */ /* 0x081fe40000410000 */
[-C--:B---3--:R-:W-:Y:S02]  /*6f80*/  FMUL.FTZ R24, R20, R31.reuse ;  /* 0x0000001f14187220 */ /* 0x088fe40000410000 */
[-C--:B----4-:R-:W-:Y:S02]  /*6f90*/  FMUL.FTZ R13, R0, R31.reuse ;  /* 0x0000001f000d7220 */ /* 0x090fe40000410000 */
[-C--:B-1----:R-:W-:Y:S02]  /*6fa0*/  FMUL.FTZ R2, R2, R31.reuse ;  /* 0x0000001f02027220 */ /* 0x082fe40000410000 */
[-C--:B------:R-:W-:Y:S02]  /*6fb0*/  FMUL.FTZ R19, R19, R31.reuse ;  /* 0x0000001f13137220 */ /* 0x080fe40000410000 */
[----:B------:R-:W-:-:S02]  /*6fc0*/  FMUL.FTZ R20, R16, R31 ;  /* 0x0000001f10147220 */ /* 0x000fc40000410000 */
[----:B------:R-:W-:Y:S01]  /*6fd0*/  FMUL.FTZ R0, R12, R31 ;  /* 0x0000001f0c007220 */ /* 0x000fe20000410000 */
[----:B-----5:R-:W-:Y:S02]  /*6fe0*/  F2FP.PACK_AB R43, R24, R19 ;  /* 0x00000013182b723e */ /* 0x020fe400000000ff */
[----:B------:R-:W-:Y:S02]  /*6ff0*/  F2FP.PACK_AB R40, R13, R2 ;  /* 0x000000020d28723e */ /* 0x000fe400000000ff */
[----:B------:R-:W-:Y:S02]  /*7000*/  F2FP.PACK_AB R42, R20, R23 ;  /* 0x00000017142a723e */ /* 0x000fe400000000ff */
[----:B------:R-:W-:-:S04]  /*7010*/  F2FP.PACK_AB R41, R0, R17 ;  /* 0x000000110029723e */ /* 0x000fc800000000ff */
.L_x_3297:
[----:B0----5:R-:W-:Y:S01]  /*7020*/  HFMA2.MMA R8, R40, 1, 1, R8 ;  /* 0x3c003c0028087835 */ /* 0x021fe20000000008 */
[----:B------:R-:W-:Y:S01]  /*7030*/  HADD2 R9, R41, R9 ;  /* 0x0000000929097230 */ /* 0x000fe20000000000 */
[----:B------:R-:W-:Y:S01]  /*7040*/  HFMA2.MMA R10, R42, 1, 1, R10 ;  /* 0x3c003c002a0a7835 */ /* 0x000fe2000000000a */
[----:B------:R-:W-:-:S02]  /*7050*/  HADD2 R11, R43, R11 ;  /* 0x0000000b2b0b7230 */ /* 0x000fc40000000000 */
[----:B-1----:R-:W-:Y:S02]  /*7060*/  HADD2.F32 R25, -RZ, R25.H0_H0 ;  /* 0x20000019ff197230 */ /* 0x002fe40000004100 */
[----:B------:R-:W-:Y:S02]  /*7070*/  @P1 HFMA2.MMA R9, R9, R5, -RZ ;  /* 0x0000000509091235 */ /* 0x000fe400001000ff */
[----:B------:R-:W-:Y:S01]  /*7080*/  @P1 HFMA2.MMA R11, R11, R7, -RZ ;  /* 0x000000070b0b1235 */ /* 0x000fe200001000ff */
[----:B------:R-:W-:Y:S02]  /*7090*/  @P1 HMUL2 R8, R8, R4 ;  /* 0x0000000408081232 */ /* 0x000fe40000000000 */
        /* <DEDUP_REMOVED lines=18> */
.L_x_3296:
[----:B0-----:R-:W-:Y:S05]  /*71c0*/  BSYNC B0 ;  /* 0x0000000000007941 */ /* 0x001fea0003800000 */
.L_x_3295:
[----:B------:R-:W-:Y:S06]  /*71d0*/  BAR.SYNC.DEFER_BLOCKING 0x0 ;  /* 0x0000000000007b1d */ /* 0x000fec0000010000 */
[----:B------:R-:W-:Y:S05]  /*71e0*/  @P0 BRA `(.L_x_3298) ;  /* 0x0000043000000947 */ /* 0x000fea0003800000 */
[C---:B------:R-:W-:Y:S01]  /*71f0*/  LOP3.LUT R0, R18.reuse, 0xffffffc0, RZ, 0xc0, !PT ;  /* 0xffffffc012007812 */ /* 0x040fe200078ec0ff */
        /* <DEDUP_REMOVED lines=13> */
.L_x_3299:
[----:B------:R-:W-:Y:S01]  /*72d0*/  WARPSYNC 0xffffffff ;  /* 0xffffffff00007948 */ /* 0x000fe20003800000 */
[----:B------:R-:W-:Y:S06]  /*72e0*/  BAR.SYNC.DEFER_BLOCKING 0x0 ;  /* 0x0000000000007b1d */ /* 0x000fec0000010000 */
[----:B------:R-:W-:Y:S01]  /*72f0*/  BSSY B0, `(.L_x_3300) ;  /* 0x0000013000007945 */ /* 0x000fe20003800000 */
[----:B------:R-:W-:Y:S05]  /*7300*/  @P2 BRA `(.L_x_3301) ;  /* 0x0000011000002947 */ /* 0x000fea0003800000 */
[----:B0-----:R-:W0:Y:S02]  /*7310*/  LDS.128 R4, [R3] ;  /* 0x0000000003047984 */ /* 0x001e240000000c00 */
[----:B0-----:R-:W-:-:S02]  /*7320*/  HADD2.F32 R0, -RZ, R4.H0_H0 ;  /* 0x20000004ff007230 */ /* 0x001fc40000004100 */
[----:B-----5:R-:W-:Y:S02]  /*7330*/  HADD2.F32 R9, -RZ, R4.H1_H1 ;  /* 0x30000004ff097230 */ /* 0x020fe40000004100 */
        /* <DEDUP_REMOVED lines=14> */
.L_x_3301:
[----:B------:R-:W-:Y:S05]  /*7420*/  BSYNC B0 ;  /* 0x0000000000007941 */ /* 0x000fea0003800000 */
.L_x_3300:
        /* <DEDUP_REMOVED lines=8> */
.L_x_3303:
[----:B------:R-:W-:Y:S05]  /*74b0*/  BSYNC B0 ;  /* 0x0000000000007941 */ /* 0x000fea0003800000 */
.L_x_3302:
[----:B------:R-:W-:Y:S06]  /*74c0*/  BAR.SYNC.DEFER_BLOCKING 0x0 ;  /* 0x0000000000007b1d */ /* 0x000fec0000010000 */
[----:B------:R-:W-:Y:S01]  /*74d0*/  BSSY B0, `(.L_x_3304) ;  /* 0x0000013000007945 */ /* 0x000fe20003800000 */
[----:B------:R-:W-:Y:S05]  /*74e0*/  @P4 BRA `(.L_x_3305) ;  /* 0x0000011000004947 */ /* 0x000fea0003800000 */
[----:B0-----:R-:W0:Y:S02]  /*74f0*/  LDS.128 R4, [R3] ;  /* 0x0000000003047984 */ /* 0x001e240000000c00 */
[--C-:B0-----:R-:W-:Y:S02]  /*7500*/  HADD2.F32 R0, -RZ, R4.reuse.H0_H0 ;  /* 0x20000004ff007230 */ /* 0x101fe40000004100 */
[----:B-----5:R-:W-:-:S02]  /*7510*/  HADD2.F32 R9, -RZ, R4.H1_H1 ;  /* 0x30000004ff097230 */ /* 0x020fc40000004100 */
        /* <DEDUP_REMOVED lines=14> */
.L_x_3305:
[----:B------:R-:W-:Y:S05]  /*7600*/  BSYNC B0 ;  /* 0x0000000000007941 */ /* 0x000fea0003800000 */
.L_x_3304:
[----:B------:R-:W-:Y:S06]  /*7610*/  BAR.SYNC.DEFER_BLOCKING 0x0 ;  /* 0x0000000000007b1d */ /* 0x000fec0000010000 */
.L_x_3298:
        /* <DEDUP_REMOVED lines=17> */
.L_x_3306:
        /* <DEDUP_REMOVED lines=19> */
[----:B-----5:R-:W-:Y:S02]  /*7860*/  LOP3.LUT R9, R0, 0xff, RZ, 0xc0, !PT ;  /* 0x000000ff00097812 */ /* 0x020fe400078ec0ff */
        /* <DEDUP_REMOVED lines=38> */
.L_x_3258:
[----:B------:R-:W-:Y:S01]  /*7ad0*/  IMAD.MOV.U32 R29, RZ, RZ, R3 ;  /* 0x000000ffff1d7224 */ /* 0x000fe200078e0003 */
[----:B------:R-:W-:Y:S01]  /*7ae0*/  MOV R146, 0x7b30 ;  /* 0x00007b3000927802 */ /* 0x000fe20000000f00 */
[----:B------:R-:W-:Y:S02]  /*7af0*/  IMAD.MOV.U32 R152, RZ, RZ, 0x10 ;  /* 0x00000010ff987424 */ /* 0x000fe400078e00ff */
[----:B------:R-:W-:Y:S02]  /*7b00*/  IMAD.MOV.U32 R153, RZ, RZ, 0x1f ;  /* 0x0000001fff997424 */ /* 0x000fe400078e00ff */
[----:B------:R-:W-:Y:S02]  /*7b10*/  IMAD.MOV.U32 R154, RZ, RZ, -0x1 ;  /* 0xffffffffff9a7424 */ /* 0x000fe400078e00ff */
[----:B0----5:R-:W-:Y:S05]  /*7b20*/  CALL.REL.NOINC `($__internal_11_$__cuda_sm70_shflsync_bfly_p) ;  /* 0x0000044000007944 */ /* 0x021fea0003c00000 */
[----:B-1----:R-:W-:Y:S01]  /*7b30*/  IMAD.MOV.U32 R0, RZ, RZ, R29 ;  /* 0x000000ffff007224 */ /* 0x002fe200078e001d */
[----:B0-----:R-:W-:Y:S05]  /*7b40*/  BRA `(.L_x_3307) ;  /* 0xffffa95000007947 */ /* 0x001fea000383ffff */
.L_x_3259:
[----:B------:R-:W-:Y:S01]  /*7b50*/  IMAD.MOV.U32 R29, RZ, RZ, R6 ;  /* 0x000000ffff1d7224 */ /* 0x000fe200078e0006 */
[----:B------:R-:W-:Y:S01]  /*7b60*/  MOV R146, 0x7bb0 ;  /* 0x00007bb000927802 */ /* 0x000fe20000000f00 */
[----:B------:R-:W-:-:S02]  /*7b70*/  IMAD.MOV.U32 R152, RZ, RZ, 0x8 ;  /* 0x00000008ff987424 */ /* 0x000fc400078e00ff */
[----:B------:R-:W-:Y:S02]  /*7b80*/  IMAD.MOV.U32 R153, RZ, RZ, 0x1f ;  /* 0x0000001fff997424 */ /* 0x000fe400078e00ff */
[----:B------:R-:W-:Y:S02]  /*7b90*/  IMAD.MOV.U32 R154, RZ, RZ, -0x1 ;  /* 0xffffffffff9a7424 */ /* 0x000fe400078e00ff */
[----:B01---5:R-:W-:Y:S05]  /*7ba0*/  CALL.REL.NOINC `($__internal_11_$__cuda_sm70_shflsync_bfly_p) ;  /* 0x000003c000007944 */ /* 0x023fea0003c00000 */
[----:B-1----:R-:W-:Y:S01]  /*7bb0*/  FADD.FTZ R6, R6, R29 ;  /* 0x0000001d06067221 */ /* 0x002fe20000010000 */
[----:B------:R-:W-:Y:S01]  /*7bc0*/  MOV R146, 0x7c20 ;  /* 0x00007c2000927802 */ /* 0x000fe20000000f00 */
[----:B0-----:R-:W-:Y:S02]  /*7bd0*/  IMAD.MOV.U32 R152, RZ, RZ, 0x4 ;  /* 0x00000004ff987424 */ /* 0x001fe400078e00ff */
[----:B------:R-:W-:Y:S02]  /*7be0*/  IMAD.MOV.U32 R153, RZ, RZ, 0x1f ;  /* 0x0000001fff997424 */ /* 0x000fe400078e00ff */
[----:B------:R-:W-:Y:S02]  /*7bf0*/  IMAD.MOV.U32 R154, RZ, RZ, -0x1 ;  /* 0xffffffffff9a7424 */ /* 0x000fe400078e00ff */
[----:B------:R-:W-:-:S02]  /*7c00*/  IMAD.MOV.U32 R29, RZ, RZ, R6 ;  /* 0x000000ffff1d7224 */ /* 0x000fc400078e0006 */
[----:B------:R-:W-:Y:S05]  /*7c10*/  CALL.REL.NOINC `($__internal_11_$__cuda_sm70_shflsync_bfly_p) ;  /* 0x0000035000007944 */ /* 0x000fea0003c00000 */
[----:B-1----:R-:W-:Y:S01]  /*7c20*/  FADD.FTZ R4, R6, R29 ;  /* 0x0000001d06047221 */ /* 0x002fe20000010000 */
[----:B------:R-:W-:Y:S01]  /*7c30*/  MOV R146, 0x7c90 ;  /* 0x00007c9000927802 */ /* 0x000fe20000000f00 */
[----:B0-----:R-:W-:-:S02]  /*7c40*/  IMAD.MOV.U32 R152, RZ, RZ, 0x2 ;  /* 0x00000002ff987424 */ /* 0x001fc400078e00ff */
[----:B------:R-:W-:Y:S02]  /*7c50*/  IMAD.MOV.U32 R153, RZ, RZ, 0x1f ;  /* 0x0000001fff997424 */ /* 0x000fe400078e00ff */
[----:B------:R-:W-:Y:S02]  /*7c60*/  IMAD.MOV.U32 R154, RZ, RZ, -0x1 ;  /* 0xffffffffff9a7424 */ /* 0x000fe400078e00ff */
[----:B------:R-:W-:Y:S02]  /*7c70*/  IMAD.MOV.U32 R29, RZ, RZ, R4 ;  /* 0x000000ffff1d7224 */ /* 0x000fe400078e0004 */
[----:B------:R-:W-:Y:S05]  /*7c80*/  CALL.REL.NOINC `($__internal_11_$__cuda_sm70_shflsync_bfly_p) ;  /* 0x000002e000007944 */ /* 0x000fea0003c00000 */
[----:B-1----:R-:W-:Y:S01]  /*7c90*/  FADD.FTZ R4, R4, R29 ;  /* 0x0000001d04047221 */ /* 0x002fe20000010000 */
[----:B------:R-:W-:Y:S01]  /*7ca0*/  MOV R146, 0x7d00 ;  /* 0x00007d0000927802 */ /* 0x000fe20000000f00 */
[----:B0-----:R-:W-:Y:S02]  /*7cb0*/  IMAD.MOV.U32 R152, RZ, RZ, 0x1 ;  /* 0x00000001ff987424 */ /* 0x001fe400078e00ff */
[----:B------:R-:W-:Y:S02]  /*7cc0*/  IMAD.MOV.U32 R153, RZ, RZ, 0x1f ;  /* 0x0000001fff997424 */ /* 0x000fe400078e00ff */
[----:B------:R-:W-:-:S02]  /*7cd0*/  IMAD.MOV.U32 R154, RZ, RZ, -0x1 ;  /* 0xffffffffff9a7424 */ /* 0x000fc400078e00ff */
[----:B------:R-:W-:Y:S02]  /*7ce0*/  IMAD.MOV.U32 R29, RZ, RZ, R4 ;  /* 0x000000ffff1d7224 */ /* 0x000fe400078e0004 */
[----:B------:R-:W-:Y:S05]  /*7cf0*/  CALL.REL.NOINC `($__internal_11_$__cuda_sm70_shflsync_bfly_p) ;  /* 0x0000027000007944 */ /* 0x000fea0003c00000 */
[----:B-1----:R-:W-:Y:S01]  /*7d00*/  IMAD.MOV.U32 R5, RZ, RZ, R29 ;  /* 0x000000ffff057224 */ /* 0x002fe200078e001d */
[----:B0-----:R-:W-:Y:S05]  /*7d10*/  BRA `(.L_x_3308) ;  /* 0xffffa81000007947 */ /* 0x001fea000383ffff */
.L_x_3264:
[----:B------:R-:W-:Y:S01]  /*7d20*/  IMAD.MOV.U32 R29, RZ, RZ, R156 ;  /* 0x000000ffff1d7224 */ /* 0x000fe200078e009c */
[----:B------:R-:W-:Y:S01]  /*7d30*/  MOV R146, 0x7d80 ;  /* 0x00007d8000927802 */ /* 0x000fe20000000f00 */
[----:B------:R-:W-:Y:S02]  /*7d40*/  IMAD.MOV.U32 R152, RZ, RZ, 0x1 ;  /* 0x00000001ff987424 */ /* 0x000fe400078e00ff */
[----:B------:R-:W-:Y:S02]  /*7d50*/  IMAD.MOV.U32 R153, RZ, RZ, 0x1f ;  /* 0x0000001fff997424 */ /* 0x000fe400078e00ff */
[----:B------:R-:W-:Y:S02]  /*7d60*/  IMAD.MOV.U32 R154, RZ, RZ, -0x1 ;  /* 0xffffffffff9a7424 */ /* 0x000fe400078e00ff */
[----:B-----5:R-:W-:Y:S05]  /*7d70*/  CALL.REL.NOINC `($__internal_11_$__cuda_sm70_shflsync_bfly_p) ;  /* 0x000001f000007944 */ /* 0x020fea0003c00000 */
[----:B01----:R-:W-:Y:S05]  /*7d80*/  BRA `(.L_x_3309) ;  /* 0xffffcf0000007947 */ /* 0x003fea000383ffff */
.L_x_3268:
[----:B------:R-:W-:Y:S01]  /*7d90*/  IMAD.MOV.U32 R29, RZ, RZ, R0 ;  /* 0x000000ffff1d7224 */ /* 0x000fe200078e0000 */
[----:B------:R-:W-:Y:S01]  /*7da0*/  MOV R146, 0x7df0 ;  /* 0x00007df000927802 */ /* 0x000fe20000000f00 */
[----:B------:R-:W-:Y:S02]  /*7db0*/  IMAD.MOV.U32 R152, RZ, RZ, 0x10 ;  /* 0x00000010ff987424 */ /* 0x000fe400078e00ff */
[----:B------:R-:W-:-:S02]  /*7dc0*/  IMAD.MOV.U32 R153, RZ, RZ, 0x1f ;  /* 0x0000001fff997424 */ /* 0x000fc400078e00ff */
[----:B------:R-:W-:Y:S02]  /*7dd0*/  IMAD.MOV.U32 R154, RZ, RZ, -0x1 ;  /* 0xffffffffff9a7424 */ /* 0x000fe400078e00ff */
[----:B-123-5:R-:W-:Y:S05]  /*7de0*/  CALL.REL.NOINC `($__internal_11_$__cuda_sm70_shflsync_bfly_p) ;  /* 0x0000018000007944 */ /* 0x02efea0003c00000 */
[----:B-1----:R-:W-:Y:S01]  /*7df0*/  IMAD.MOV.U32 R3, RZ, RZ, R29 ;  /* 0x000000ffff037224 */ /* 0x002fe200078e001d */
[----:B0-----:R-:W-:Y:S05]  /*7e00*/  BRA `(.L_x_3310) ;  /* 0xffffd0c000007947 */ /* 0x001fea000383ffff */
.L_x_3269:
[----:B------:R-:W-:Y:S01]  /*7e10*/  IMAD.MOV.U32 R29, RZ, RZ, R5 ;  /* 0x000000ffff1d7224 */ /* 0x000fe200078e0005 */
[----:B------:R-:W-:Y:S01]  /*7e20*/  MOV R146, 0x7e70 ;  /* 0x00007e7000927802 */ /* 0x000fe20000000f00 */
[----:B------:R-:W-:Y:S02]  /*7e30*/  IMAD.MOV.U32 R152, RZ, RZ, 0x8 ;  /* 0x00000008ff987424 */ /* 0x000fe400078e00ff */
[----:B------:R-:W-:Y:S02]  /*7e40*/  IMAD.MOV.U32 R153, RZ, RZ, 0x1f ;  /* 0x0000001fff997424 */ /* 0x000fe400078e00ff */
[----:B------:R-:W-:Y:S02]  /*7e50*/  IMAD.MOV.U32 R154, RZ, RZ, -0x1 ;  /* 0xffffffffff9a7424 */ /* 0x000fe400078e00ff */
[----:B0123-5:R-:W-:Y:S05]  /*7e60*/  CALL.REL.NOINC `($__internal_11_$__cuda_sm70_shflsync_bfly_p) ;  /* 0x0000010000007944 */ /* 0x02ffea0003c00000 */
[----:B-1----:R-:W-:Y:S01]  /*7e70*/  FMNMX.FTZ R0, R5, R29, !PT ;  /* 0x0000001d05007209 */ /* 0x002fe20007810000 */
[----:B0-----:R-:W-:Y:S01]  /*7e80*/  IMAD.MOV.U32 R152, RZ, RZ, 0x4 ;  /* 0x00000004ff987424 */ /* 0x001fe200078e00ff */
[----:B------:R-:W-:Y:S01]  /*7e90*/  MOV R146, 0x7ee0 ;  /* 0x00007ee000927802 */ /* 0x000fe20000000f00 */
[----:B------:R-:W-:-:S02]  /*7ea0*/  IMAD.MOV.U32 R153, RZ, RZ, 0x1f ;  /* 0x0000001fff997424 */ /* 0x000fc400078e00ff */
[----:B------:R-:W-:Y:S02]  /*7eb0*/  IMAD.MOV.U32 R154, RZ, RZ, -0x1 ;  /* 0xffffffffff9a7424 */ /* 0x000fe400078e00ff */
[----:B------:R-:W-:Y:S02]  /*7ec0*/  IMAD.MOV.U32 R29, RZ, RZ, R0 ;  /* 0x000000ffff1d7224 */ /* 0x000fe400078e0000 */
[----:B------:R-:W-:Y:S05]  /*7ed0*/  CALL.REL.NOINC `($__internal_11_$__cuda_sm70_shflsync_bfly_p) ;  /* 0x0000009000007944 */ /* 0x000fea0003c00000 */
[----:B-1----:R-:W-:Y:S01]  /*7ee0*/  FMNMX.FTZ R3, R0, R29, !PT ;  /* 0x0000001d00037209 */ /* 0x002fe20007810000 */
[----:B0-----:R-:W-:Y:S01]  /*7ef0*/  IMAD.MOV.U32 R152, RZ, RZ, 0x2 ;  /* 0x00000002ff987424 */ /* 0x001fe200078e00ff */
[----:B------:R-:W-:Y:S01]  /*7f00*/  MOV R146, 0x7f50 ;  /* 0x00007f5000927802 */ /* 0x000fe20000000f00 */
[----:B------:R-:W-:Y:S02]  /*7f10*/  IMAD.MOV.U32 R153, RZ, RZ, 0x1f ;  /* 0x0000001fff997424 */ /* 0x000fe400078e00ff */
[----:B------:R-:W-:Y:S02]  /*7f20*/  IMAD.MOV.U32 R154, RZ, RZ, -0x1 ;  /* 0xffffffffff9a7424 */ /* 0x000fe400078e00ff */
[----:B------:R-:W-:Y:S02]  /*7f30*/  IMAD.MOV.U32 R29, RZ, RZ, R3 ;  /* 0x000000ffff1d7224 */ /* 0x000fe400078e0003 */
[----:B------:R-:W-:Y:S05]  /*7f40*/  CALL.REL.NOINC `($__internal_11_$__cuda_sm70_shflsync_bfly_p) ;  /* 0x0000002000007944 */ /* 0x000fea0003c00000 */
[----:B-1----:R-:W-:Y:S01]  /*7f50*/  IMAD.MOV.U32 R6, RZ, RZ, R29 ;  /* 0x000000ffff067224 */ /* 0x002fe200078e001d */
[----:B0-----:R-:W-:Y:S05]  /*7f60*/  BRA `(.L_x_3311) ;  /* 0xffffcfd000007947 */ /* 0x001fea000383ffff */
        .weak           $__internal_11_$__cuda_sm70_shflsync_bfly_p
        .type           $__internal_11_$__cuda_sm70_shflsync_bfly_p,@function
        .size           $__internal_11_$__cuda_sm70_shflsync_bfly_p,(.L_x_4317 - $__internal_11_$__cuda_sm70_shflsync_bfly_p)
$__internal_11_$__cuda_sm70_shflsync_bfly_p:
[----:B------:R-:W-:Y:S01]  /*7f70*/  IMAD.MOV.U32 R147, RZ, RZ, 0x0 ;  /* 0x00000000ff937424 */ /* 0x000fe200078e00ff */
[----:B------:R-:W-:Y:S04]  /*7f80*/  WARPSYNC R154 ;  /* 0x0000009a00007348 */ /* 0x000fe80003800000 */
[----:B------:R0:W1:Y:S01]  /*7f90*/  SHFL.BFLY PT, R29, R29, R152, R153 ;  /* 0x0c0000981d1d7389 */ /* 0x00006200000e0099 */
[----:B------:R-:W-:Y:S05]  /*7fa0*/  RET.REL.NODEC R146 `(_ZN4mmha33masked_multihead_attention_kernelItLi224ELi256ELi2ELi32ELi128ELb0ELb1EEEv26Multihead_attention_paramsIT_XT5_EE) ;  /* 0xffff805092007950 */ /* 0x000fea0003c3ffff */
.L_x_3312:
        /* <DEDUP_REMOVED lines=13> */
.L_x_4317:


//--------------------- .text._ZN4mmha33masked_multihead_attention_kernelItLi224ELi256ELi4ELi32ELi64ELb0ELb1EEEv26Multihead_attention_paramsIT_XT5_EE --------------------------
	.section	.text._ZN4mmha33masked_multihead_attention_kernelItLi224ELi256ELi4ELi32ELi64ELb0ELb1EEEv26Multihead_attention_paramsIT_XT5_EE,"ax",@progbits
	.sectioninfo	@"SHI_REGISTERS=107"
	.align	128
        .global         _ZN4mmha33masked_multihead_attention_kernelItLi224ELi256ELi4ELi32ELi64ELb0ELb1EEEv26Multihead_attention_paramsIT_XT5_EE
        .type           _ZN4mmha33masked_multihead_attention_kernelItLi224ELi256ELi4ELi32ELi64ELb0ELb1EEEv26Multihead_attention_paramsIT_XT5_EE,@function
        .size           _ZN4mmha33masked_multihead_attention_kernelItLi224ELi256ELi4ELi32ELi64ELb0ELb1EEEv26Multihead_attention_paramsIT_XT5_EE,(.L_x_4318 - _ZN4mmha33masked_multihead_attention_kernelItLi224ELi256ELi4ELi32ELi64ELb0ELb1EEEv26Multihead_attention_paramsIT_XT5_EE)
        .other          _ZN4mmha33masked_multihead_attention_kernelItLi224ELi256ELi4ELi32ELi64ELb0ELb1EEEv26Multihead_attention_paramsIT_XT5_EE,@"STO_CUDA_ENTRY STV_DEFAULT"
_ZN4mmha33masked_multihead_attention_kernelItLi224ELi256ELi4ELi32ELi64ELb0ELb1EEEv26Multihead_attention_paramsIT_XT5_EE:
.text._ZN4mmha33masked_multihead_attention_kernelItLi224ELi256ELi4ELi32ELi64ELb0ELb1EEEv26Multihead_attention_paramsIT_XT5_EE:
        /* <DEDUP_REMOVED lines=11> */
.L_x_3313:
        /* <DEDUP_REMOVED lines=20> */
[----:B------:R-:W-:Y:S02]  /*01f0*/  ISETP.GE.U32.AND P2, PT, R0, R7, PT ;  /* 0x000000070000720c */ /* 0x000fe40003f46070 */
[----:B------:R-:W-:Y:S02]  /*0200*/  LOP3.LUT R0, R29, c[0x0][0x1d0], RZ, 0x3c, !PT ;  /* 0x000074001d007a12 */ /* 0x000fe400078e3cff */
[----:B------:R-:W-:Y:S02]  /*0210*/  IABS R7, c[0x0][0x1d4] ;  /* 0x0000750000077a13 */ /* 0x000fe40000000000 */
[----:B------:R-:W-:Y:S02]  /*0220*/  ISETP.GE.AND P4, PT, R0, RZ, PT ;  /* 0x000000ff0000720c */ /* 0x000fe40003f86270 */
[----:B------:R-:W0:Y:S01]  /*0230*/  I2F.RP R0, R7 ;  /* 0x0000000700007306 */ /* 0x000e220000209400 */
[----:B------:R-:W-:Y:S02]  /*0240*/  @!P3 IADD3 R5, R5, 0x1, RZ ;  /* 0x000000010505b810 */ /* 0x000fe40007ffe0ff */
[----:B------:R-:W-:-:S05]  /*0250*/  ISETP.NE.U32.AND P1, PT, RZ, c[0x0][0x240], PT ;  /* 0x00009000ff007a0c */ /* 0x000fca0003f25070 */
[----:B0-----:R-:W0:Y:S01]  /*0260*/  MUFU.RCP R0, R0 ;  /* 0x0000000000007308 */ /* 0x001e220000001000 */
[----:B------:R-:W-:Y:S02]  /*0270*/  @P2 IADD3 R5, R5, 0x1, RZ ;  /* 0x0000000105052810 */ /* 0x000fe40007ffe0ff */
[----:B------:R-:W-:Y:S02]  /*0280*/  ISETP.NE.AND P3, PT, RZ, c[0x0][0x1d0], PT ;  /* 0x00007400ff007a0c */ /* 0x000fe40003f65270 */
[----:B------:R-:W-:Y:S01]  /*0290*/  ISETP.NE.AND.EX P1, PT, RZ, c[0x0][0x244], PT, P1 ;  /* 0x00009100ff007a0c */ /* 0x000fe20003f25310 */
[----:B------:R-:W-:Y:S01]  /*02a0*/  IMAD.MOV.U32 R43, RZ, RZ, R5 ;  /* 0x000000ffff2b7224 */ /* 0x000fe200078e0005 */
[----:B0-----:R-:W-:-:S04]  /*02b0*/  IADD3 R4, R0, 0xffffffe, RZ ;  /* 0x0ffffffe00047810 */ /* 0x001fc80007ffe0ff */
[----:B------:R0:W3:Y:S01]  /*02c0*/  F2I.FTZ.U32.TRUNC.NTZ R5, R4 ;  /* 0x0000000400057305 */ /* 0x0000e2000021f000 */
[----:B------:R-:W-:-:S04]  /*02d0*/  @!P4 IMAD.MOV R43, RZ, RZ, -R43 ;  /* 0x000000ffff2bc224 */ /* 0x000fc800078e0a2b */
[----:B------:R-:W-:Y:S02]  /*02e0*/  @!P3 LOP3.LUT R43, RZ, c[0x0][0x1d0], RZ, 0x33, !PT ;  /* 0x00007400ff2bba12 */ /* 0x000fe400078e33ff */
[----:B-1----:R-:W-:Y:S02]  /*02f0*/  @P1 IMAD.MOV.U32 R2, RZ, RZ, 0x4 ;  /* 0x00000004ff021424 */ /* 0x002fe400078e00ff */
[----:B------:R-:W-:Y:S02]  /*0300*/  IMAD.MOV.U32 R27, RZ, RZ, RZ ;  /* 0x000000ffff1b7224 */ /* 0x000fe400078e00ff */
[----:B------:R-:W-:-:S04]  /*0310*/  @P1 IMAD.WIDE R2, R43, R2, c[0x0][0x240] ;  /* 0x000090002b021625 */ /* 0x000fc800078e0202 */
[----:B0-----:R-:W-:Y:S01]  /*0320*/  IMAD.MOV.U32 R4, RZ, RZ, RZ ;  /* 0x000000ffff047224 */ /* 0x001fe200078e00ff */
[----:B------:R0:W5:Y:S01]  /*0330*/  @P1 LDG.E R27, [R2.64] ;  /* 0x00000024021b1981 */ /* 0x000162000c1e1900 */
[----:B---3--:R-:W-:-:S04]  /*0340*/  IMAD.MOV R6, RZ, RZ, -R5 ;  /* 0x000000ffff067224 */ /* 0x008fc800078e0a05 */
[----:B0-----:R-:W-:-:S04]  /*0350*/  IMAD R3, R6, R7, RZ ;  /* 0x0000000706037224 */ /* 0x001fc800078e02ff */
[----:B------:R-:W-:Y:S01]  /*0360*/  IMAD.HI.U32 R5, R5, R3, R4 ;  /* 0x0000000305057227 */ /* 0x000fe200078e0004 */
[----:B------:R-:W0:Y:S04]  /*0370*/  S2R R23, SR_TID.X ;  /* 0x0000000000177919 */ /* 0x000e280000002100 */
[----:B------:R-:W1:Y:S01]  /*0380*/  S2R R22, SR_CTAID.X ;  /* 0x0000000000167919 */ /* 0x000e620000002500 */
[----:B------:R-:W-:Y:S01]  /*0390*/  ISETP.NE.AND P2, PT, RZ, c[0x0][0x1c8], PT ;  /* 0x00007200ff007a0c */ /* 0x000fe20003f45270 */
[----:B------:R-:W-:Y:S02]  /*03a0*/  IMAD.MOV.U32 R4, RZ, RZ, 0x1 ;  /* 0x00000001ff047424 */ /* 0x000fe400078e00ff */
[----:B------:R-:W-:Y:S02]  /*03b0*/  IMAD.MOV.U32 R9, RZ, RZ, c[0x0][0x248] ;  /* 0x00009200ff097624 */ /* 0x000fe400078e00ff */
[----:B------:R-:W-:Y:S01]  /*03c0*/  IMAD.MOV.U32 R0, RZ, RZ, 0x2 ;  /* 0x00000002ff007424 */ /* 0x000fe200078e00ff */
[----:B------:R-:W-:Y:S01]  /*03d0*/  BSSY B0, `(.L_x_3314) ;  /* 0x0000048000007945 */ /* 0x000fe20003800000 */
[----:B------:R-:W-:Y:S01]  /*03e0*/  IMAD.WIDE.U32 R8, R4, R9, c[0x2][0x0] ;  /* 0x0080000004087625 */ /* 0x000fe200078e0009 */
[----:B0-----:R-:W-:-:S03]  /*03f0*/  ISETP.GE.AND P3, PT, R23, 0x1c, PT ;  /* 0x0000001c1700780c */ /* 0x001fc60003f66270 */
[----:B-1----:R-:W-:Y:S02]  /*0400*/  IMAD R2, R22, 0xe0, RZ ;  /* 0x000000e016027824 */ /* 0x002fe400078e02ff */
[C---:B------:R-:W-:Y:S02]  /*0410*/  IMAD R19, R29.reuse, c[0x0][0x1d8], R22 ;  /* 0x000076001d137a24 */ /* 0x040fe400078e0216 */
[----:B------:R-:W-:Y:S02]  /*0420*/  IMAD R6, R29, c[0x0][0x1c8], R2 ;  /* 0x000072001d067a24 */ /* 0x000fe400078e0202 */
[----:B------:R-:W-:Y:S02]  /*0430*/  IMAD R41, R19, 0xe0, RZ ;  /* 0x000000e013297824 */ /* 0x000fe400078e02ff */
[----:B------:R-:W-:Y:S02]  /*0440*/  IMAD.SHL.U32 R26, R23, 0x8, RZ ;  /* 0x00000008171a7824 */ /* 0x000fe400078e00ff */
[----:B------:R-:W-:Y:S01]  /*0450*/  IMAD R31, R4, c[0x0][0x24c], RZ ;  /* 0x00009300041f7a24 */ /* 0x000fe200078e02ff */
[----:B------:R-:W-:Y:S01]  /*0460*/  SEL R17, R41, R6, !P2 ;  /* 0x0000000629117207 */ /* 0x000fe20005000000 */
[----:B------:R-:W-:Y:S01]  /*0470*/  IMAD.IADD R13, R2, 0x1, R26 ;  /* 0x00000001020d7824 */ /* 0x000fe200078e021a */
[----:B------:R-:W-:Y:S01]  /*0480*/  ISETP.NE.AND P4, PT, R0, c[0x0][0x258], PT ;  /* 0x0000960000007a0c */ /* 0x000fe20003f85270 */
[----:B------:R-:W-:Y:S01]  /*0490*/  IMAD.IADD R31, R9, 0x1, R31 ;  /* 0x00000001091f7824 */ /* 0x000fe200078e021f */
[----:B------:R-:W-:Y:S01]  /*04a0*/  @P3 CS2R R34, SRZ ;  /* 0x0000000000223805 */ /* 0x000fe2000001ff00 */
[----:B------:R-:W-:Y:S01]  /*04b0*/  @P3 CS2R R32, SRZ ;  /* 0x0000000000203805 */ /* 0x000fe2000001ff00 */
        /* <DEDUP_REMOVED lines=9> */
[----:B------:R-:W-:Y:S01]  /*0550*/  ISETP.GT.U32.AND P0, PT, R7, R18, PT ;  /* 0x000000120700720c */ /* 0x000fe20003f04070 */
[----:B------:R-:W-:Y:S01]  /*0560*/  IMAD.IADD R5, R26, 0x1, R17 ;  /* 0x000000011a057824 */ /* 0x000fe200078e0211 */
[----:B------:R-:W-:-:S11]  /*0570*/  IADD3 R16, R25, -c[0x0][0x1d4], R4 ;  /* 0x8000750019107a10 */ /* 0x000fd60007ffe004 */
[----:B------:R-:W-:Y:S01]  /*0580*/  @!P0 IMAD.IADD R18, R18, 0x1, -R7 ;  /* 0x0000000112128824 */ /* 0x000fe200078e0a07 */
[----:B------:R-:W-:-:S03]  /*0590*/  ISETP.NE.AND P0, PT, RZ, c[0x0][0x1d4], PT ;  /* 0x00007500ff007a0c */ /* 0x000fc60003f05270 */
[----:B------:R-:W-:Y:S01]  /*05a0*/  @!P1 IMAD.MOV R18, RZ, RZ, -R18 ;  /* 0x000000ffff129224 */ /* 0x000fe200078e0a12 */
[----:B------:R-:W-:Y:S05]  /*05b0*/  @P3 BRA `(.L_x_3315) ;  /* 0x0000029000003947 */ /* 0x000fea0003800000 */
[----:B------:R-:W-:-:S05]  /*05c0*/  IMAD.MOV.U32 R32, RZ, RZ, 0x2 ;  /* 0x00000002ff207424 */ /* 0x000fca00078e00ff */
[----:B------:R-:W-:-:S13]  /*05d0*/  ISETP.NE.AND P1, PT, R32, c[0x0][0x258], PT ;  /* 0x0000960020007a0c */ /* 0x000fda0003f25270 */
[----:B------:R-:W-:-:S06]  /*05e0*/  @P1 IMAD.WIDE R32, R5, R32, c[0x0][0x168] ;  /* 0x00005a0005201625 */ /* 0x000fcc00078e0220 */
[----:B------:R-:W5:Y:S01]  /*05f0*/  @P1 LDG.E.128 R32, [R32.64] ;  /* 0x0000002420201981 */ /* 0x000f62000c1e1d00 */
[----:B------:R-:W-:Y:S05]  /*0600*/  @P1 BRA `(.L_x_3315) ;  /* 0x0000024000001947 */ /* 0x000fea0003800000 */
[----:B------:R-:W-:-:S04]  /*0610*/  IADD3 R6, P1, R5, c[0x0][0x168], RZ ;  /* 0x00005a0005067a10 */ /* 0x000fc80007f3e0ff */
[----:B------:R-:W-:-:S05]  /*0620*/  LEA.HI.X.SX32 R7, R5, c[0x0][0x16c], 0x1, P1 ;  /* 0x00005b0005077a11 */ /* 0x000fca00008f0eff */
[----:B-----5:R-:W2:Y:S01]  /*0630*/  LDG.E.64 R32, [R6.64] ;  /* 0x0000002406207981 */ /* 0x020ea2000c1e1b00 */
[----:B------:R-:W-:Y:S02]  /*0640*/  IMAD.MOV.U32 R2, RZ, RZ, c[0x0][0x248] ;  /* 0x00009200ff027624 */ /* 0x000fe400078e00ff */
        /* <DEDUP_REMOVED lines=32> */
.L_x_3315:
[----:B------:R-:W-:Y:S05]  /*0850*/  BSYNC B0 ;  /* 0x0000000000007941 */ /* 0x000fea0003800000 */
.L_x_3314:
        /* <DEDUP_REMOVED lines=10> */
[----:B------:R-:W-:-:S06]  /*0900*/  IMAD.WIDE R36, R5, R0, c[0x0][0x178] ;  /* 0x00005e0005247625 */ /* 0x000fcc00078e0200 */
[----:B------:R-:W5:Y:S01]  /*0910*/  LDG.E.128 R36, [R36.64] ;  /* 0x0000002424247981 */ /* 0x000f62000c1e1d00 */
[----:B------:R-:W-:Y:S05]  /*0920*/  BRA `(.L_x_3318) ;  /* 0x0000022000007947 */ /* 0x000fea0003800000 */
.L_x_3317:
[C---:B------:R-:W-:Y:S01]  /*0930*/  IADD3 R2, P0, R5.reuse, c[0x0][0x178], RZ ;  /* 0x00005e0005027a10 */ /* 0x040fe20007f1e0ff */
[----:B------:R-:W2:Y:S03]  /*0940*/  LDG.E R11, [R30.64] ;  /* 0x000000241e0b7981 */ /* 0x000ea6000c1e1900 */
[----:B------:R-:W-:-:S06]  /*0950*/  LEA.HI.X.SX32 R3, R5, c[0x0][0x17c], 0x1, P0 ;  /* 0x00005f0005037a11 */ /* 0x000fcc00000f0eff */
[----:B------:R-:W3:Y:S02]  /*0960*/  LDG.E.64 R2, [R2.64] ;  /* 0x0000002402027981 */ /* 0x000ee4000c1e1b00 */
[C---:B---3--:R-:W-:Y:S02]  /*0970*/  PRMT R7, R2.reuse, 0x9910, RZ ;  /* 0x0000991002077816 */ /* 0x048fe400000000ff */
[----:B------:R-:W-:Y:S01]  /*0980*/  PRMT R14, R3, 0x9910, RZ ;  /* 0x00009910030e7816 */ /* 0x000fe200000000ff */
[----:B------:R0:W-:Y:S01]  /*0990*/  I2F.S8 R5, R2 ;  /* 0x0000000200057306 */ /* 0x0001e20000001400 */
[--C-:B------:R-:W-:Y:S02]  /*09a0*/  SHF.R.U64 R12, R2, 0x10, R3.reuse ;  /* 0x00000010020c7819 */ /* 0x100fe40000001203 */
[--C-:B------:R-:W-:Y:S02]  /*09b0*/  SHF.R.U32.HI R9, RZ, 0x10, R3.reuse ;  /* 0x00000010ff097819 */ /* 0x100fe40000011603 */
[----:B------:R-:W-:-:S03]  /*09c0*/  SHF.R.S32.HI R10, RZ, 0x18, R3 ;  /* 0x00000018ff0a7819 */ /* 0x000fc60000011403 */
[----:B------:R1:W-:Y:S01]  /*09d0*/  I2F.S8 R8, R3 ;  /* 0x0000000300087306 */ /* 0x0003e20000001400 */
[----:B0-----:R-:W-:Y:S01]  /*09e0*/  SHF.R.S32.HI R2, RZ, 0x8, R7 ;  /* 0x00000008ff027819 */ /* 0x001fe20000011407 */
[----:B------:R-:W-:Y:S01]  /*09f0*/  IMAD.MOV.U32 R7, RZ, RZ, R14 ;  /* 0x000000ffff077224 */ /* 0x000fe200078e000e */
[----:B-1----:R-:W-:-:S04]  /*0a00*/  PRMT R3, R12, 0x9910, RZ ;  /* 0x000099100c037816 */ /* 0x002fc800000000ff */
[----:B------:R-:W-:Y:S02]  /*0a10*/  SHF.R.S32.HI R7, RZ, 0x8, R7 ;  /* 0x00000008ff077819 */ /* 0x000fe40000011407 */
[----:B------:R-:W-:Y:S01]  /*0a20*/  SHF.R.S32.HI R3, RZ, 0x8, R3 ;  /* 0x00000008ff037819 */ /* 0x000fe20000011403 */
[----:B------:R-:W2:Y:S08]  /*0a30*/  I2F.S8 R9, R9 ;  /* 0x0000000900097306 */ /* 0x000eb00000001400 */
[----:B------:R-:W-:Y:S08]  /*0a40*/  I2F.S16 R10, R10 ;  /* 0x0000000a000a7306 */ /* 0x000ff00000101400 */
[----:B------:R-:W0:Y:S08]  /*0a50*/  I2F.S8 R6, R12 ;  /* 0x0000000c00067306 */ /* 0x000e300000001400 */
[----:B------:R-:W1:Y:S08]  /*0a60*/  I2F.S16 R2, R2 ;  /* 0x0000000200027306 */ /* 0x000e700000101400 */
[----:B------:R-:W3:Y:S08]  /*0a70*/  I2F.S16 R7, R7 ;  /* 0x0000000700077306 */ /* 0x000ef00000101400 */
[----:B------:R-:W4:Y:S01]  /*0a80*/  I2F.S16 R3, R3 ;  /* 0x0000000300037306 */ /* 0x000f220000101400 */
[----:B--2---:R-:W-:-:S02]  /*0a90*/  FMUL.FTZ R39, R9, R11 ;  /* 0x0000000b09277220 */ /* 0x004fc40000410000 */
[-C--:B------:R-:W-:Y:S02]  /*0aa0*/  FMUL.FTZ R5, R5, R11.reuse ;  /* 0x0000000b05057220 */ /* 0x080fe40000410000 */
[-C--:B------:R-:W-:Y:S02]  /*0ab0*/  FMUL.FTZ R8, R8, R11.reuse ;  /* 0x0000000b08087220 */ /* 0x080fe40000410000 */
[-C--:B0-----:R-:W-:Y:S02]  /*0ac0*/  FMUL.FTZ R6, R6, R11.reuse ;  /* 0x0000000b06067220 */ /* 0x081fe40000410000 */
[-C--:B------:R-:W-:Y:S02]  /*0ad0*/  FMUL.FTZ R10, R10, R11.reuse ;  /* 0x0000000b0a0a7220 */ /* 0x080fe40000410000 */
[-C--:B-1----:R-:W-:Y:S02]  /*0ae0*/  FMUL.FTZ R2, R2, R11.reuse ;  /* 0x0000000b02027220 */ /* 0x082fe40000410000 */
[----:B---3--:R-:W-:-:S02]  /*0af0*/  FMUL.FTZ R9, R7, R11 ;  /* 0x0000000b07097220 */ /* 0x008fc40000410000 */
[----:B----4-:R-:W-:Y:S01]  /*0b00*/  FMUL.FTZ R37, R3, R11 ;  /* 0x0000000b03257220 */ /* 0x010fe20000410000 */
[----:B------:R-:W-:Y:S02]  /*0b10*/  F2FP.PACK_AB R39, R10, R39 ;  /* 0x000000270a27723e */ /* 0x000fe400000000ff */
[----:B------:R-:W-:Y:S02]  /*0b20*/  F2FP.PACK_AB R36, R2, R5 ;  /* 0x000000050224723e */ /* 0x000fe400000000ff */
[----:B------:R-:W-:Y:S02]  /*0b30*/  F2FP.PACK_AB R38, R9, R8 ;  /* 0x000000080926723e */ /* 0x000fe400000000ff */
[----:B------:R-:W-:Y:S02]  /*0b40*/  F2FP.PACK_AB R37, R37, R6 ;  /* 0x000000062525723e */ /* 0x000fe400000000ff */
.L_x_3318:
[----:B------:R-:W-:Y:S05]  /*0b50*/  BSYNC B0 ;  /* 0x0000000000007941 */ /* 0x000fea0003800000 */
.L_x_3316:
[C---:B------:R-:W-:Y:S02]  /*0b60*/  ISETP.GT.AND P3, PT, R23.reuse, 0x1b, PT ;  /* 0x0000001b1700780c */ /* 0x040fe40003f64270 */
[----:B------:R-:W-:Y:S02]  /*0b70*/  ISETP.EQ.U32.AND P2, PT, RZ, c[0x0][0x180], PT ;  /* 0x00006000ff007a0c */ /* 0x000fe40003f42070 */
[----:B------:R-:W-:Y:S01]  /*0b80*/  ISETP.GT.AND P4, PT, R23, 0x1f, PT ;  /* 0x0000001f1700780c */ /* 0x000fe20003f84270 */
[----:B------:R-:W-:Y:S01]  /*0b90*/  CS2R R8, SRZ ;  /* 0x0000000000087805 */ /* 0x000fe2000001ff00 */
[----:B------:R-:W-:Y:S01]  /*0ba0*/  ISETP.EQ.U32.AND P0, PT, RZ, c[0x0][0x240], PT ;  /* 0x00009000ff007a0c */ /* 0x000fe20003f02070 */
[----:B------:R-:W-:Y:S01]  /*0bb0*/  CS2R R10, SRZ ;  /* 0x00000000000a7805 */ /* 0x000fe2000001ff00 */
[----:B------:R-:W-:-:S02]  /*0bc0*/  ISETP.EQ.OR.EX P2, PT, RZ, c[0x0][0x184], P3, P2 ;  /* 0x00006100ff007a0c */ /* 0x000fc40001f42720 */
[----:B------:R-:W-:Y:S02]  /*0bd0*/  ISETP.EQ.OR.EX P0, PT, RZ, c[0x0][0x244], P4, P0 ;  /* 0x00009100ff007a0c */ /* 0x000fe40002702700 */
[----:B------:R-:W-:Y:S01]  /*0be0*/  ISETP.EQ.U32.AND P1, PT, RZ, c[0x0][0x170], PT ;  /* 0x00005c00ff007a0c */ /* 0x000fe20003f22070 */
[----:B------:R-:W-:Y:S01]  /*0bf0*/  CS2R R44, SRZ ;  /* 0x00000000002c7805 */ /* 0x000fe2000001ff00 */
[----:B------:R-:W-:Y:S01]  /*0c00*/  CS2R R46, SRZ ;  /* 0x00000000002e7805 */ /* 0x000fe2000001ff00 */
[----:B------:R-:W-:Y:S02]  /*0c10*/  P2R R2, PR, RZ, 0x8 ;  /* 0x00000008ff027803 */ /* 0x000fe40000000000 */
[----:B------:R-:W-:Y:S02]  /*0c20*/  ISETP.EQ.OR.EX P1, PT, RZ, c[0x0][0x174], P3, P1 ;  /* 0x00005d00ff007a0c */ /* 0x000fe40001f22710 */
[----:B------:R-:W-:Y:S02]  /*0c30*/  P2R R2, PR, RZ, 0x10 ;  /* 0x00000010ff027803 */ /* 0x000fe40000000000 */
[----:B------:R-:W-:-:S04]  /*0c40*/  @!P2 IMAD.WIDE R6, R13, R0, c[0x0][0x180] ;  /* 0x000060000d06a625 */ /* 0x000fc800078e0200 */
[----:B-----5:R-:W-:Y:S01]  /*0c50*/  @!P0 IMAD R5, R27, c[0x0][0x1d8], R22 ;  /* 0x000076001b058a24 */ /* 0x020fe200078e0216 */
[----:B------:R-:W2:Y:S03]  /*0c60*/  @!P2 LDG.E.128 R44, [R6.64] ;  /* 0x00000024062ca981 */ /* 0x000ea6000c1e1d00 */
[----:B------:R-:W-:Y:S02]  /*0c70*/  @!P0 IMAD R5, R5, 0xe0, R26 ;  /* 0x000000e005058824 */ /* 0x000fe400078e021a */
[----:B------:R-:W-:-:S04]  /*0c80*/  @!P1 IMAD.WIDE R2, R13, R0, c[0x0][0x170] ;  /* 0x00005c000d029625 */ /* 0x000fc800078e0200 */
[----:B------:R-:W-:Y:S01]  /*0c90*/  @!P0 IMAD.WIDE R12, R5, R0, c[0x0][0x230] ;  /* 0x00008c00050c8625 */ /* 0x000fe200078e0200 */
[----:B------:R0:W3:Y:S01]  /*0ca0*/  @!P1 LDG.E.128 R8, [R2.64] ;  /* 0x0000002402089981 */ /* 0x0000e2000c1e1d00 */
[----:B------:R-:W-:-:S03]  /*0cb0*/  ISETP.NE.U32.AND P1, PT, RZ, c[0x0][0x1f8], PT ;  /* 0x00007e00ff007a0c */ /* 0x000fc60003f25070 */
[----:B------:R-:W4:Y:S01]  /*0cc0*/  @!P0 LDG.E.128 R48, [R12.64] ;  /* 0x000000240c308981 */ /* 0x000f22000c1e1d00 */
[----:B------:R-:W-:Y:S01]  /*0cd0*/  ISETP.NE.AND.EX P1, PT, RZ, c[0x0][0x1fc], PT, P1 ;  /* 0x00007f00ff007a0c */ /* 0x000fe20003f25310 */
[----:B0-----:R-:W0:Y:S01]  /*0ce0*/  LDC.U8 R3, c[0x0][0x1e4] ;  /* 0x00007900ff037b82 */ /* 0x001e220000000000 */
[----:B------:R-:W-:Y:S01]  /*0cf0*/  ISETP.LT.AND P3, PT, RZ, c[0x0][0x1e0], PT ;  /* 0x00007800ff007a0c */ /* 0x000fe20003f61270 */
[----:B------:R-:W-:-:S10]  /*0d00*/  IMAD.MOV.U32 R2, RZ, RZ, RZ ;  /* 0x000000ffff027224 */ /* 0x000fd400078e00ff */
[----:B------:R-:W-:-:S04]  /*0d10*/  @P1 IMAD.MOV.U32 R14, RZ, RZ, 0x4 ;  /* 0x00000004ff0e1424 */ /* 0x000fc800078e00ff */
        /* <DEDUP_REMOVED lines=9> */
[----:B------:R-:W-:Y:S02]  /*0db0*/  HFMA2.MMA R34, R34, 1, 1, R10 ;  /* 0x3c003c0022227835 */ /* 0x000fe4000000000a */
[----:B----4-:R-:W-:Y:S02]  /*0dc0*/  @!P0 HFMA2.MMA R37, R37, R49, -RZ ;  /* 0x0000003125258235 */ /* 0x010fe400001000ff */
[----:B------:R-:W-:Y:S01]  /*0dd0*/  @!P0 HFMA2.MMA R39, R39, R51, -RZ ;  /* 0x0000003327278235 */ /* 0x000fe200001000ff */
[----:B------:R-:W-:Y:S02]  /*0de0*/  HADD2 R33, R33, R9 ;  /* 0x0000000921217230 */ /* 0x000fe40000000000 */
[----:B------:R-:W-:Y:S02]  /*0df0*/  HADD2 R35, R35, R11 ;  /* 0x0000000b23237230 */ /* 0x000fe40000000000 */
        /* <DEDUP_REMOVED lines=61> */
.L_x_3321:
        /* <DEDUP_REMOVED lines=57> */
[----:B-----5:R-:W-:Y:S01]  /*1560*/  IADD3 R8, -R2, c[0x0][0x1ec], RZ ;  /* 0x00007b0002087a10 */ /* 0x020fe20007ffe1ff */
[----:B------:R-:W-:Y:S01]  /*1570*/  I2F R10, R13 ;  /* 0x0000000d000a7306 */ /* 0x000fe20000201400 */
[----:B------:R-:W-:-:S02]  /*1580*/  HADD2.F32 R53, -RZ, R35.H0_H0 ;  /* 0x20000023ff357230 */ /* 0x000fc40000004100 */
[--C-:B------:R-:W-:Y:S02]  /*1590*/  HADD2.F32 R35, -RZ, R37.reuse.H1_H1 ;  /* 0x30000025ff237230 */ /* 0x100fe40000004100 */
[----:B------:R-:W-:Y:S02]  /*15a0*/  HADD2.F32 R37, -RZ, R37.H0_H0 ;  /* 0x20000025ff257230 */ /* 0x000fe40000004100 */
[--C-:B------:R-:W-:Y:S01]  /*15b0*/  HADD2.F32 R51, -RZ, R38.reuse.H1_H1 ;  /* 0x30000026ff337230 */ /* 0x100fe20000004100 */
[----:B0-----:R-:W0:Y:S01]  /*15c0*/  MUFU.RCP R15, R9 ;  /* 0x00000009000f7308 */ /* 0x001e220000001000 */
[--C-:B------:R-:W-:Y:S02]  /*15d0*/  HADD2.F32 R57, -RZ, R39.reuse.H1_H1 ;  /* 0x30000027ff397230 */ /* 0x100fe40000004100 */
[----:B------:R-:W-:Y:S02]  /*15e0*/  HADD2.F32 R49, -RZ, R38.H0_H0 ;  /* 0x20000026ff317230 */ /* 0x000fe40000004100 */
[----:B------:R-:W-:-:S03]  /*15f0*/  HADD2.F32 R39, -RZ, R39.H0_H0 ;  /* 0x20000027ff277230 */ /* 0x000fc60000004100 */
        /* <DEDUP_REMOVED lines=24> */
[----:B------:R-:W-:Y:S01]  /*1780*/  MUFU.SIN R10, R28 ;  /* 0x0000001c000a7308 */ /* 0x000fe20000000400 */
[----:B-1----:R-:W-:-:S04]  /*1790*/  FMUL.FTZ R12, R8, R13 ;  /* 0x0000000d080c7220 */ /* 0x002fc80000410000 */
[----:B------:R-:W-:Y:S01]  /*17a0*/  FMUL.RZ R13, R12, 0.15915493667125701904 ;  /* 0x3e22f9830c0d7820 */ /* 0x000fe2000040c000 */
[--C-:B------:R-:W-:Y:S02]  /*17b0*/  HADD2.F32 R12, -RZ, R36.reuse.H1_H1 ;  /* 0x30000024ff0c7230 */ /* 0x100fe40000004100 */
[----:B------:R-:W1:Y:S01]  /*17c0*/  MUFU.COS R9, R28 ;  /* 0x0000001c00097308 */ /* 0x000e620000000000 */
[----:B0-----:R-:W-:Y:S01]  /*17d0*/  FMUL.FTZ R8, R8, R15 ;  /* 0x0000000f08087220 */ /* 0x001fe20000410000 */
[----:B------:R-:W-:-:S06]  /*17e0*/  HADD2.F32 R36, -RZ, R36.H0_H0 ;  /* 0x20000024ff247230 */ /* 0x000fcc0000004100 */
[----:B------:R-:W-:Y:S08]  /*17f0*/  MUFU.COS R14, R40 ;  /* 0x00000028000e7308 */ /* 0x000ff00000000000 */
[----:B------:R0:W2:Y:S01]  /*1800*/  MUFU.SIN R20, R40 ;  /* 0x0000002800147308 */ /* 0x0000a20000000400 */
[----:B-1----:R-:W-:-:S07]  /*1810*/  FMUL.FTZ R15, R9, R12 ;  /* 0x0000000c090f7220 */ /* 0x002fce0000410000 */
[----:B------:R-:W1:Y:S01]  /*1820*/  MUFU.SIN R28, R13 ;  /* 0x0000000d001c7308 */ /* 0x000e620000000400 */
[----:B0-----:R-:W-:Y:S02]  /*1830*/  FMUL.RZ R40, R8, 0.15915493667125701904 ;  /* 0x3e22f98308287820 */ /* 0x001fe4000040c000 */
[CC--:B------:R-:W-:Y:S02]  /*1840*/  FMUL.FTZ R8, R10.reuse, R11.reuse ;  /* 0x0000000b0a087220 */ /* 0x0c0fe40000410000 */
[C---:B------:R-:W-:Y:S02]  /*1850*/  FMUL.FTZ R11, R9.reuse, R11 ;  /* 0x0000000b090b7220 */ /* 0x040fe40000410000 */
[-C--:B------:R-:W-:Y:S01]  /*1860*/  FFMA.FTZ R8, R9, R32.reuse, -R8 ;  /* 0x0000002009087223 */ /* 0x080fe20000010808 */
[----:B------:R0:W-:Y:S01]  /*1870*/  MUFU.COS R24, R13 ;  /* 0x0000000d00187308 */ /* 0x0001e20000000000 */
[----:B------:R-:W-:-:S07]  /*1880*/  FFMA.FTZ R11, R10, R32, R11 ;  /* 0x000000200a0b7223 */ /* 0x000fce000001000b */
[----:B------:R-:W3:Y:S01]  /*1890*/  MUFU.SIN R32, R40 ;  /* 0x0000002800207308 */ /* 0x000ee20000000400 */
[----:B0-----:R-:W-:Y:S02]  /*18a0*/  FMUL.FTZ R13, R10, R12 ;  /* 0x0000000c0a0d7220 */ /* 0x001fe40000410000 */
[C---:B--2---:R-:W-:Y:S02]  /*18b0*/  FMUL.FTZ R12, R20.reuse, R35 ;  /* 0x00000023140c7220 */ /* 0x044fe40000410000 */
[----:B------:R-:W-:Y:S02]  /*18c0*/  FFMA.FTZ R13, R9, R36, -R13 ;  /* 0x00000024090d7223 */ /* 0x000fe4000001080d */
[-C--:B------:R-:W-:Y:S01]  /*18d0*/  FMUL.FTZ R9, R20, R21.reuse ;  /* 0x0000001514097220 */ /* 0x080fe20000410000 */
[----:B------:R-:W0:Y:S01]  /*18e0*/  MUFU.COS R34, R40 ;  /* 0x0000002800227308 */ /* 0x000e220000000000 */
[C---:B------:R-:W-:Y:S02]  /*18f0*/  FMUL.FTZ R21, R14.reuse, R21 ;  /* 0x000000150e157220 */ /* 0x040fe40000410000 */
[----:B------:R-:W-:-:S02]  /*1900*/  FMUL.FTZ R35, R14, R35 ;  /* 0x000000230e237220 */ /* 0x000fc40000410000 */
[----:B------:R-:W-:Y:S02]  /*1910*/  FFMA.FTZ R36, R10, R36, R15 ;  /* 0x000000240a247223 */ /* 0x000fe4000001000f */
[C---:B------:R-:W-:Y:S02]  /*1920*/  FFMA.FTZ R12, R14.reuse, R37, -R12 ;  /* 0x000000250e0c7223 */ /* 0x040fe4000001080c */
[----:B------:R-:W-:Y:S01]  /*1930*/  FFMA.FTZ R9, R14, R33, -R9 ;  /* 0x000000210e097223 */ /* 0x000fe20000010809 */
[----:B------:R-:W-:Y:S01]  /*1940*/  F2FP.PACK_AB R36, R36, R13 ;  /* 0x0000000d2424723e */ /* 0x000fe200000000ff */
[C---:B------:R-:W-:Y:S02]  /*1950*/  FFMA.FTZ R10, R20.reuse, R33, R21 ;  /* 0x00000021140a7223 */ /* 0x040fe40000010015 */
[----:B------:R-:W-:Y:S02]  /*1960*/  FFMA.FTZ R37, R20, R37, R35 ;  /* 0x0000002514257223 */ /* 0x000fe40000010023 */
[----:B-1----:R-:W-:Y:S01]  /*1970*/  FMUL.FTZ R14, R28, R47 ;  /* 0x0000002f1c0e7220 */ /* 0x002fe20000410000 */
[----:B------:R-:W-:Y:S01]  /*1980*/  F2FP.PACK_AB R33, R10, R9 ;  /* 0x000000090a21723e */ /* 0x000fe200000000ff */
[----:B------:R-:W-:Y:S01]  /*1990*/  FMUL.FTZ R15, R28, R51 ;  /* 0x000000331c0f7220 */ /* 0x000fe20000410000 */
[----:B------:R-:W-:Y:S01]  /*19a0*/  F2FP.PACK_AB R37, R37, R12 ;  /* 0x0000000c2525723e */ /* 0x000fe200000000ff */
[----:B---3--:R-:W-:-:S02]  /*19b0*/  FMUL.FTZ R20, R32, R55 ;  /* 0x0000003720147220 */ /* 0x008fc40000410000 */
[----:B------:R-:W-:Y:S02]  /*19c0*/  FMUL.FTZ R21, R32, R57 ;  /* 0x0000003920157220 */ /* 0x000fe40000410000 */
[C---:B------:R-:W-:Y:S02]  /*19d0*/  FMUL.FTZ R47, R24.reuse, R47 ;  /* 0x0000002f182f7220 */ /* 0x040fe40000410000 */
[----:B------:R-:W-:Y:S02]  /*19e0*/  FMUL.FTZ R51, R24, R51 ;  /* 0x0000003318337220 */ /* 0x000fe40000410000 */
[C---:B0-----:R-:W-:Y:S02]  /*19f0*/  FMUL.FTZ R55, R34.reuse, R55 ;  /* 0x0000003722377220 */ /* 0x041fe40000410000 */
[----:B------:R-:W-:Y:S02]  /*1a00*/  FMUL.FTZ R57, R34, R57 ;  /* 0x0000003922397220 */ /* 0x000fe40000410000 */
[----:B------:R-:W-:-:S02]  /*1a10*/  FFMA.FTZ R14, R24, R45, -R14 ;  /* 0x0000002d180e7223 */ /* 0x000fc4000001080e */
[----:B------:R-:W-:Y:S02]  /*1a20*/  FFMA.FTZ R15, R24, R49, -R15 ;  /* 0x00000031180f7223 */ /* 0x000fe4000001080f */
[C---:B------:R-:W-:Y:S02]  /*1a30*/  FFMA.FTZ R47, R28.reuse, R45, R47 ;  /* 0x0000002d1c2f7223 */ /* 0x040fe4000001002f */
[----:B------:R-:W-:Y:S02]  /*1a40*/  FFMA.FTZ R38, R28, R49, R51 ;  /* 0x000000311c267223 */ /* 0x000fe40000010033 */
[-C--:B------:R-:W-:Y:S02]  /*1a50*/  FFMA.FTZ R20, R34, R53.reuse, -R20 ;  /* 0x0000003522147223 */ /* 0x080fe40000010814 */
[----:B------:R-:W-:Y:S01]  /*1a60*/  FFMA.FTZ R35, R32, R53, R55 ;  /* 0x0000003520237223 */ /* 0x000fe20000010037 */
[----:B------:R-:W-:Y:S01]  /*1a70*/  F2FP.PACK_AB R38, R38, R15 ;  /* 0x0000000f2626723e */ /* 0x000fe200000000ff */
[-C--:B------:R-:W-:Y:S01]  /*1a80*/  FFMA.FTZ R21, R34, R39.reuse, -R21 ;  /* 0x0000002722157223 */ /* 0x080fe20000010815 */
[----:B------:R-:W-:Y:S01]  /*1a90*/  F2FP.PACK_AB R34, R47, R14 ;  /* 0x0000000e2f22723e */ /* 0x000fe200000000ff */
[----:B------:R-:W-:Y:S01]  /*1aa0*/  FFMA.FTZ R24, R32, R39, R57 ;  /* 0x0000002720187223 */ /* 0x000fe20000010039 */
[----:B------:R-:W-:-:S02]  /*1ab0*/  F2FP.PACK_AB R32, R11, R8 ;  /* 0x000000080b20723e */ /* 0x000fc400000000ff */
[----:B------:R-:W-:Y:S02]  /*1ac0*/  F2FP.PACK_AB R35, R35, R20 ;  /* 0x000000142323723e */ /* 0x000fe400000000ff */
[----:B------:R-:W-:Y:S02]  /*1ad0*/  F2FP.PACK_AB R39, R24, R21 ;  /* 0x000000151827723e */ /* 0x000fe400000000ff */
.L_x_3325:
[----:B------:R-:W-:Y:S05]  /*1ae0*/  BSYNC B1 ;  /* 0x0000000000017941 */ /* 0x000fea0003800000 */
.L_x_3324:
        /* <DEDUP_REMOVED lines=31> */
.L_x_3323:
[----:B------:R-:W-:Y:S05]  /*1ce0*/  BSYNC B0 ;  /* 0x0000000000007941 */ /* 0x000fea0003800000 */
.L_x_3322:
[----:B------:R-:W-:Y:S06]  /*1cf0*/  BAR.SYNC.DEFER_BLOCKING 0x0 ;  /* 0x0000000000007b1d */ /* 0x000fec0000010000 */
[----:B0-----:R0:W1:Y:S04]  /*1d00*/  @P6 LDS.128 R32, [R0] ;  /* 0x0000000000206984 */ /* 0x0010680000000c00 */
[----:B------:R0:W2:Y:S04]  /*1d10*/  @P6 LDS.128 R36, [R3] ;  /* 0x0000000003246984 */ /* 0x0000a80000000c00 */
[----:B------:R-:W-:Y:S06]  /*1d20*/  BAR.SYNC.DEFER_BLOCKING 0x0 ;  /* 0x0000000000007b1d */ /* 0x000fec0000010000 */
[----:B------:R-:W-:Y:S05]  /*1d30*/  BRA `(.L_x_3320) ;  /* 0x0000063000007947 */ /* 0x000fea0003800000 */
.L_x_3319:
        /* <DEDUP_REMOVED lines=50> */
[----:B------:R-:W-:Y:S01]  /*2060*/  MUFU.COS R8, R5 ;  /* 0x0000000500087308 */ /* 0x000fe20000000000 */
[--C-:B--2---:R-:W-:Y:S01]  /*2070*/  HADD2.F32 R10, -RZ, R36.reuse.H1_H1 ;  /* 0x30000024ff0a7230 */ /* 0x104fe20000004100 */
[----:B0-----:R-:W-:Y:S01]  /*2080*/  FMUL.FTZ R4, R0, R15 ;  /* 0x0000000f00047220 */ /* 0x001fe20000410000 */
[----:B------:R-:W-:-:S05]  /*2090*/  HADD2.F32 R36, -RZ, R36.H0_H0 ;  /* 0x20000024ff247230 */ /* 0x000fca0000004100 */
[----:B------:R0:W1:Y:S01]  /*20a0*/  MUFU.SIN R9, R5 ;  /* 0x0000000500097308 */ /* 0x0000620000000400 */
[C---:B---3--:R-:W-:Y:S02]  /*20b0*/  FMUL.FTZ R7, R3.reuse, R10 ;  /* 0x0000000a03077220 */ /* 0x048fe40000410000 */
[----:B------:R-:W-:Y:S02]  /*20c0*/  FFMA.FTZ R4, R3, R32, R4 ;  /* 0x0000002003047223 */ /* 0x000fe40000010004 */
[----:B------:R-:W-:-:S03]  /*20d0*/  FFMA.FTZ R7, R0, R36, -R7 ;  /* 0x0000002400077223 */ /* 0x000fc60000010807 */
[----:B------:R-:W-:Y:S01]  /*20e0*/  MUFU.COS R12, R6 ;  /* 0x00000006000c7308 */ /* 0x000fe20000000000 */
[----:B0-----:R-:W-:-:S04]  /*20f0*/  FMUL.FTZ R5, R3, R15 ;  /* 0x0000000f03057220 */ /* 0x001fc80000410000 */
[----:B------:R-:W-:-:S03]  /*2100*/  FFMA.FTZ R5, R0, R32, -R5 ;  /* 0x0000002000057223 */ /* 0x000fc60000010805 */
[----:B------:R0:W2:Y:S01]  /*2110*/  MUFU.SIN R13, R6 ;  /* 0x00000006000d7308 */ /* 0x0000a20000000400 */
[----:B-1----:R-:W-:Y:S01]  /*2120*/  FMUL.FTZ R11, R9, R28 ;  /* 0x0000001c090b7220 */ /* 0x002fe20000410000 */
[----:B------:R-:W-:-:S03]  /*2130*/  F2FP.PACK_AB R32, R4, R5 ;  /* 0x000000050420723e */ /* 0x000fc600000000ff */
[----:B------:R-:W-:-:S03]  /*2140*/  FFMA.FTZ R11, R8, R37, -R11 ;  /* 0x00000025080b7223 */ /* 0x000fc6000001080b */
[----:B------:R-:W-:Y:S01]  /*2150*/  MUFU.COS R20, R14 ;  /* 0x0000000e00147308 */ /* 0x000fe20000000000 */
[----:B0-----:R-:W-:Y:S02]  /*2160*/  FMUL.FTZ R6, R0, R10 ;  /* 0x0000000a00067220 */ /* 0x001fe40000410000 */
[C---:B------:R-:W-:Y:S02]  /*2170*/  FMUL.FTZ R0, R8.reuse, R24 ;  /* 0x0000001808007220 */ /* 0x040fe40000410000 */
[----:B------:R-:W-:Y:S02]  /*2180*/  FFMA.FTZ R6, R3, R36, R6 ;  /* 0x0000002403067223 */ /* 0x000fe40000010006 */
[----:B------:R-:W-:Y:S01]  /*2190*/  FMUL.FTZ R3, R9, R24 ;  /* 0x0000001809037220 */ /* 0x000fe20000410000 */
[----:B------:R0:W1:Y:S01]  /*21a0*/  MUFU.SIN R21, R14 ;  /* 0x0000000e00157308 */ /* 0x0000620000000400 */
[----:B------:R-:W-:Y:S01]  /*21b0*/  FMUL.FTZ R10, R8, R28 ;  /* 0x0000001c080a7220 */ /* 0x000fe20000410000 */
[----:B------:R-:W-:Y:S01]  /*21c0*/  F2FP.PACK_AB R36, R6, R7 ;  /* 0x000000070624723e */ /* 0x000fe200000000ff */
[----:B------:R-:W-:-:S02]  /*21d0*/  FFMA.FTZ R3, R8, R33, -R3 ;  /* 0x0000002108037223 */ /* 0x000fc40000010803 */
[C---:B------:R-:W-:Y:S02]  /*21e0*/  FFMA.FTZ R0, R9.reuse, R33, R0 ;  /* 0x0000002109007223 */ /* 0x040fe40000010000 */
[----:B------:R-:W-:Y:S02]  /*21f0*/  FFMA.FTZ R10, R9, R37, R10 ;  /* 0x00000025090a7223 */ /* 0x000fe4000001000a */
[CC--:B--2---:R-:W-:Y:S02]  /*2200*/  FMUL.FTZ R9, R13.reuse, R40.reuse ;  /* 0x000000280d097220 */ /* 0x0c4fe40000410000 */
[----:B------:R-:W-:Y:S01]  /*2210*/  FMUL.FTZ R8, R12, R40 ;  /* 0x000000280c087220 */ /* 0x000fe20000410000 */
[----:B------:R-:W-:Y:S01]  /*2220*/  F2FP.PACK_AB R37, R10, R11 ;  /* 0x0000000b0a25723e */ /* 0x000fe200000000ff */
[-C--:B------:R-:W-:Y:S02]  /*2230*/  FMUL.FTZ R15, R13, R35.reuse ;  /* 0x000000230d0f7220 */ /* 0x080fe40000410000 */
[----:B0-----:R-:W-:-:S02]  /*2240*/  FMUL.FTZ R14, R12, R35 ;  /* 0x000000230c0e7220 */ /* 0x001fc40000410000 */
[CC--:B------:R-:W-:Y:S02]  /*2250*/  FFMA.FTZ R9, R12.reuse, R34.reuse, -R9 ;  /* 0x000000220c097223 */ /* 0x0c0fe40000010809 */
[C---:B------:R-:W-:Y:S02]  /*2260*/  FFMA.FTZ R8, R13.reuse, R34, R8 ;  /* 0x000000220d087223 */ /* 0x040fe40000010008 */
[-C--:B------:R-:W-:Y:S02]  /*2270*/  FFMA.FTZ R15, R12, R38.reuse, -R15 ;  /* 0x000000260c0f7223 */ /* 0x080fe4000001080f */
[----:B------:R-:W-:Y:S01]  /*2280*/  FFMA.FTZ R14, R13, R38, R14 ;  /* 0x000000260d0e7223 */ /* 0x000fe2000001000e */
[----:B------:R-:W-:Y:S01]  /*2290*/  F2FP.PACK_AB R34, R8, R9 ;  /* 0x000000090822723e */ /* 0x000fe200000000ff */
[CC--:B-1----:R-:W-:Y:S02]  /*22a0*/  FMUL.FTZ R13, R21.reuse, R44.reuse ;  /* 0x0000002c150d7220 */ /* 0x0c2fe40000410000 */
[----:B------:R-:W-:Y:S01]  /*22b0*/  FMUL.FTZ R12, R20, R44 ;  /* 0x0000002c140c7220 */ /* 0x000fe20000410000 */
[----:B------:R-:W-:Y:S01]  /*22c0*/  F2FP.PACK_AB R38, R14, R15 ;  /* 0x0000000f0e26723e */ /* 0x000fe200000000ff */
[----:B------:R-:W-:-:S02]  /*22d0*/  FMUL.FTZ R33, R21, R46 ;  /* 0x0000002e15217220 */ /* 0x000fc40000410000 */
[C---:B------:R-:W-:Y:S02]  /*22e0*/  FMUL.FTZ R24, R20.reuse, R46 ;  /* 0x0000002e14187220 */ /* 0x040fe40000410000 */
[CC--:B------:R-:W-:Y:S02]  /*22f0*/  FFMA.FTZ R13, R20.reuse, R42.reuse, -R13 ;  /* 0x0000002a140d7223 */ /* 0x0c0fe4000001080d */
[C---:B------:R-:W-:Y:S02]  /*2300*/  FFMA.FTZ R12, R21.reuse, R42, R12 ;  /* 0x0000002a150c7223 */ /* 0x040fe4000001000c */
[----:B------:R-:W-:Y:S01]  /*2310*/  FFMA.FTZ R39, R20, R45, -R33 ;  /* 0x0000002d14277223 */ /* 0x000fe20000010821 */
[----:B------:R-:W-:Y:S01]  /*2320*/  F2FP.PACK_AB R33, R0, R3 ;  /* 0x000000030021723e */ /* 0x000fe200000000ff */
[----:B------:R-:W-:Y:S01]  /*2330*/  FFMA.FTZ R24, R21, R45, R24 ;  /* 0x0000002d15187223 */ /* 0x000fe20000010018 */
[----:B------:R-:W-:-:S04]  /*2340*/  F2FP.PACK_AB R35, R12, R13 ;  /* 0x0000000d0c23723e */ /* 0x000fc800000000ff */
[----:B------:R-:W-:Y:S02]  /*2350*/  F2FP.PACK_AB R39, R24, R39 ;  /* 0x000000271827723e */ /* 0x000fe400000000ff */
.L_x_3326:
[----:B------:R-:W-:Y:S05]  /*2360*/  BSYNC B0 ;  /* 0x0000000000007941 */ /* 0x000fea0003800000 */
.L_x_3320:
        /* <DEDUP_REMOVED lines=21> */
.L_x_3375:
        /* <DEDUP_REMOVED lines=9> */
.L_x_3376:
[----:B-1----:R-:W-:Y:S02]  /*2550*/  FADD.FTZ R0, R5, R4 ;  /* 0x0000000405007221 */ /* 0x002fe40000010000 */
.L_x_3328:
[----:B------:R-:W-:Y:S05]  /*2560*/  BSYNC B0 ;  /* 0x0000000000007941 */ /* 0x000fea0003800000 */
.L_x_3327:
        /* <DEDUP_REMOVED lines=8> */
[----:B-----5:R-:W-:Y:S02]  /*25f0*/  IMAD.IADD R5, R25, 0x1, -R2 ;  /* 0x0000000119057824 */ /* 0x020fe400078e0a02 */
[----:B0-----:R-:W-:Y:S02]  /*2600*/  IMAD.MOV.U32 R4, RZ, RZ, 0x2 ;  /* 0x00000002ff047424 */ /* 0x001fe400078e00ff */
[----:B------:R-:W-:-:S04]  /*2610*/  IMAD R0, R22, c[0x0][0x220], R5 ;  /* 0x0000880016007a24 */ /* 0x000fc800078e0205 */
[----:B------:R-:W-:-:S04]  /*2620*/  IMAD R5, R0, c[0x0][0x220], R5 ;  /* 0x0000880000057a24 */ /* 0x000fc800078e0205 */
[----:B------:R-:W-:-:S06]  /*2630*/  IMAD.WIDE R4, R5, R4, c[0x0][0x218] ;  /* 0x0000860005047625 */ /* 0x000fcc00078e0204 */
[----:B------:R-:W3:Y:S02]  /*2640*/  LDG.E.U16 R4, [R4.64] ;  /* 0x0000002404047981 */ /* 0x000ee4000c1e1500 */
[----:B---3--:R-:W-:-:S05]  /*2650*/  HADD2.F32 R0, -RZ, R4.H0_H0 ;  /* 0x20000004ff007230 */ /* 0x008fca0000004100 */
[----:B------:R-:W-:-:S05]  /*2660*/  FADD.FTZ R3, R3, R0 ;  /* 0x0000000003037221 */ /* 0x000fca0000010000 */
.L_x_3332:
[----:B------:R3:W-:Y:S02]  /*2670*/  STS [R6.X4+0x210], R3 ;  /* 0x0002100306007388 */ /* 0x0007e40000004800 */
.L_x_3331:
[----:B------:R-:W-:Y:S02]  /*2680*/  WARPSYNC 0xffffffff ;  /* 0xffffffff00007948 */ /* 0x000fe40003800000 */
[----:B0-----:R-:W-:Y:S01]  /*2690*/  IADD3 R4, R25, 0x7, -R16 ;  /* 0x0000000719047810 */ /* 0x001fe20007ffe810 */
[----:B------:R-:W-:Y:S01]  /*26a0*/  BAR.SYNC.DEFER_BLOCKING 0x0 ;  /* 0x0000000000007b1d */ /* 0x000fe20000010000 */
[----:B------:R-:W-:Y:S02]  /*26b0*/  SHF.R.S32.HI R0, RZ, 0x1f, R23 ;  /* 0x0000001fff007819 */ /* 0x000fe40000011417 */
[----:B------:R-:W-:Y:S02]  /*26c0*/  SHF.R.S32.HI R5, RZ, 0x1f, R4 ;  /* 0x0000001fff057819 */ /* 0x000fe40000011404 */
[----:B------:R-:W-:Y:S01]  /*26d0*/  LEA.HI R7, R0, R23, RZ, 0x2 ;  /* 0x0000001700077211 */ /* 0x000fe200078f10ff */
[----:B------:R-:W-:Y:S01]  /*26e0*/  BSSY B0, `(.L_x_3333) ;  /* 0x0000242000007945 */ /* 0x000fe20003800000 */
[----:B------:R-:W-:Y:S02]  /*26f0*/  LEA.HI R5, R5, R4, RZ, 0x3 ;  /* 0x0000000405057211 */ /* 0x000fe400078f18ff */
[----:B------:R-:W-:-:S02]  /*2700*/  LEA.HI.SX32 R51, R7, R16, 0x1e ;  /* 0x0000001007337211 */ /* 0x000fc400078ff2ff */
[----:B------:R-:W-:-:S05]  /*2710*/  LOP3.LUT R5, R5, 0xfffffff8, RZ, 0xc0, !PT ;  /* 0xfffffff805057812 */ /* 0x000fca00078ec0ff */
[----:B------:R-:W-:Y:S02]  /*2720*/  IMAD.IADD R4, R16, 0x1, R5 ;  /* 0x0000000110047824 */ /* 0x000fe400078e0205 */
[----:B------:R-:W-:-:S03]  /*2730*/  IMAD R5, R43, c[0x0][0x1d0], R22 ;  /* 0x000074002b057a24 */ /* 0x000fc600078e0216 */
[----:B------:R-:W-:Y:S01]  /*2740*/  ISETP.GE.AND P0, PT, R51, R4, PT ;  /* 0x000000043300720c */ /* 0x000fe20003f06270 */
[----:B------:R-:W-:-:S12]  /*2750*/  IMAD R5, R5, 0xe0, RZ ;  /* 0x000000e005057824 */ /* 0x000fd800078e02ff */
[----:B------:R-:W-:Y:S05]  /*2760*/  @P0 BRA `(.L_x_3334) ;  /* 0x0000239000000947 */ /* 0x000fea0003800000 */
[----:B------:R-:W-:Y:S01]  /*2770*/  LOP3.LUT R0, R7, 0x7ffffffc, RZ, 0xc0, !PT ;  /* 0x7ffffffc07007812 */ /* 0x000fe200078ec0ff */
[----:B------:R-:W-:Y:S02]  /*2780*/  IMAD.MOV.U32 R52, RZ, RZ, c[0x0][0x1d4] ;  /* 0x00007500ff347624 */ /* 0x000fe400078e00ff */
[----:B------:R-:W-:Y:S02]  /*2790*/  IMAD.MOV.U32 R53, RZ, RZ, c[0x0][0x1e8] ;  /* 0x00007a00ff357624 */ /* 0x000fe400078e00ff */
[----:B------:R-:W-:-:S03]  /*27a0*/  IMAD.IADD R0, R23, 0x1, -R0 ;  /* 0x0000000117007824 */ /* 0x000fc600078e0a00 */
[----:B------:R-:W-:Y:S01]  /*27b0*/  IADD3 R53, R53, c[0x0][0x210], RZ ;  /* 0x0000840035357a10 */ /* 0x000fe20007ffe0ff */
[----:B------:R-:W-:Y:S01]  /*27c0*/  IMAD.SHL.U32 R50, R0, 0x2, RZ ;  /* 0x0000000200327824 */ /* 0x000fe200078e00ff */
[----:B---3--:R0:W3:Y:S03]  /*27d0*/  LDS R6, [R0.X4+0x10] ;  /* 0x0000100000067984 */ /* 0x0080e60000004800 */
[----:B------:R-:W-:Y:S01]  /*27e0*/  IMAD R49, R5, c[0x0][0x1d4], R50 ;  /* 0x0000750005317a24 */ /* 0x000fe200078e0232 */
[----:B------:R0:W4:Y:S01]  /*27f0*/  LDS R7, [R0.X4+0x20] ;  /* 0x0000200000077984 */ /* 0x0001220000004800 */
[----:B------:R-:W-:Y:S02]  /*2800*/  IMAD.MOV.U32 R50, RZ, RZ, R51 ;  /* 0x000000ffff327224 */ /* 0x000fe400078e0033 */
[----:B------:R-:W-:Y:S01]  /*2810*/  IMAD R51, R52, 0xe0, RZ ;  /* 0x000000e034337824 */ /* 0x000fe200078e02ff */
[----:B------:R0:W2:Y:S01]  /*2820*/  LDS R8, [R0.X4+0x30] ;  /* 0x0000300000087984 */ /* 0x0000a20000004800 */
[----:B------:R-:W-:-:S03]  /*2830*/  SHF.R.S32.HI R52, RZ, 0x1f, R49 ;  /* 0x0000001fff347819 */ /* 0x000fc60000011431 */
        /* <DEDUP_REMOVED lines=12> */
[----:B-1----:R1:W0:Y:S04]  /*2900*/  LDS R32, [R0.X4+0x100] ;  /* 0x0001000000207984 */ /* 0x0022280000004800 */
        /* <DEDUP_REMOVED lines=15> */
[----:B--234-:R1:W0:Y:S02]  /*2a00*/  LDS R48, [R0.X4+0x200] ;  /* 0x0002000000307984 */ /* 0x01c2240000004800 */
.L_x_3339:
[----:B------:R-:W-:Y:S01]  /*2a10*/  IABS R65, c[0x0][0x1d4] ;  /* 0x0000750000417a13 */ /* 0x000fe20000000000 */
[----:B------:R-:W-:Y:S01]  /*2a20*/  IMAD R87, R29, c[0x0][0x1d4], RZ ;  /* 0x000075001d577a24 */ /* 0x000fe200078e02ff */
[----:B------:R-:W-:-:S02]  /*2a30*/  IABS R82, R50 ;  /* 0x0000003200527213 */ /* 0x000fc40000000000 */
        /* <DEDUP_REMOVED lines=19> */
[----:B------:R-:W-:-:S04]  /*2b70*/  @!P2 LOP3.LUT R82, RZ, c[0x0][0x1d4], RZ, 0x33, !PT ;  /* 0x00007500ff52aa12 */ /* 0x000fc800078e33ff */
[C---:B------:R-:W-:Y:S02]  /*2b80*/  IADD3 R65, R82.reuse, c[0x0][0x1d4], RZ ;  /* 0x0000750052417a10 */ /* 0x040fe40007ffe0ff */
[----:B------:R-:W-:Y:S02]  /*2b90*/  SHF.R.S32.HI R62, RZ, 0x1f, R82 ;  /* 0x0000001fff3e7819 */ /* 0x000fe40000011452 */
[----:B------:R-:W-:Y:S01]  /*2ba0*/  IADD3 R63, P1, R82, R87, RZ ;  /* 0x00000057523f7210 */ /* 0x000fe20007f3e0ff */
[C---:B------:R-:W-:Y:S01]  /*2bb0*/  IMAD.SHL.U32 R66, R65.reuse, 0x8, RZ ;  /* 0x0000000841427824 */ /* 0x040fe200078e00ff */
[----:B------:R-:W-:Y:S02]  /*2bc0*/  IADD3 R65, R65, c[0x0][0x1d4], RZ ;  /* 0x0000750041417a10 */ /* 0x000fe40007ffe0ff */
[----:B------:R-:W-:Y:S02]  /*2bd0*/  LEA.HI.X.SX32 R64, R87, R62, 0x1, P1 ;  /* 0x0000003e57407211 */ /* 0x000fe400008f0eff */
[----:B------:R-:W-:Y:S01]  /*2be0*/  ISETP.GE.OR P2, PT, R66, R51, P0 ;  /* 0x000000334200720c */ /* 0x000fe20000746670 */
[----:B------:R-:W-:Y:S01]  /*2bf0*/  IMAD.SHL.U32 R92, R65, 0x8, RZ ;  /* 0x00000008415c7824 */ /* 0x000fe200078e00ff */
[----:B------:R-:W-:-:S04]  /*2c00*/  LEA R62, P1, R63, c[0x0][0x1a8], 0x2 ;  /* 0x00006a003f3e7a11 */ /* 0x000fc800078210ff */
[----:B------:R-:W-:Y:S02]  /*2c10*/  LEA.HI.X R63, R63, c[0x0][0x1ac], R64, 0x2, P1 ;  /* 0x00006b003f3f7a11 */ /* 0x000fe400008f1440 */
[----:B------:R-:W-:-:S05]  /*2c20*/  ISETP.GE.OR P6, PT, R92, R51, P0 ;  /* 0x000000335c00720c */ /* 0x000fca00007c6670 */
[----:B------:R-:W2:Y:S01]  /*2c30*/  @!P2 LDG.E R90, [R62.64] ;  /* 0x000000243e5aa981 */ /* 0x000ea2000c1e1900 */
[----:B------:R-:W-:-:S07]  /*2c40*/  IADD3 R64, R65, c[0x0][0x1d4], RZ ;  /* 0x0000750041407a10 */ /* 0x000fce0007ffe0ff */
[----:B------:R-:W3:Y:S01]  /*2c50*/  @!P6 LDG.E R96, [R62.64] ;  /* 0x000000243e60e981 */ /* 0x000ee2000c1e1900 */
[----:B------:R-:W-:Y:S02]  /*2c60*/  IMAD.SHL.U32 R98, R64, 0x8, RZ ;  /* 0x0000000840627824 */ /* 0x000fe400078e00ff */
[----:B------:R-:W-:-:S03]  /*2c70*/  IMAD.MOV.U32 R97, RZ, RZ, c[0x0][0x1d4] ;  /* 0x00007500ff617624 */ /* 0x000fc600078e00ff */
[----:B------:R-:W-:Y:S01]  /*2c80*/  ISETP.GE.OR P3, PT, R98, R51, P0 ;  /* 0x000000336200720c */ /* 0x000fe20000766670 */
[----:B------:R-:W-:-:S04]  /*2c90*/  IMAD R67, R97, 0x4, R82 ;  /* 0x0000000461437824 */ /* 0x000fc800078e0252 */
[----:B------:R-:W-:-:S05]  /*2ca0*/  IMAD.SHL.U32 R88, R67, 0x8, RZ ;  /* 0x0000000843587824 */ /* 0x000fca00078e00ff */
[----:B------:R-:W-:-:S03]  /*2cb0*/  ISETP.GE.OR P4, PT, R88, R51, P0 ;  /* 0x000000335800720c */ /* 0x000fc60000786670 */
[----:B------:R-:W4:Y:S10]  /*2cc0*/  @!P3 LDG.E R100, [R62.64] ;  /* 0x000000243e64b981 */ /* 0x000f34000c1e1900 */
[----:B------:R-:W4:Y:S01]  /*2cd0*/  @!P4 LDG.E R94, [R62.64] ;  /* 0x000000243e5ec981 */ /* 0x000f22000c1e1900 */
[----:B--2---:R-:W-:-:S04]  /*2ce0*/  @!P2 IMAD R90, R90, c[0x0][0x1d8], RZ ;  /* 0x000076005a5aaa24 */ /* 0x004fc800078e02ff */
[----:B------:R-:W-:-:S04]  /*2cf0*/  @!P2 IMAD R65, R90, 0xe0, RZ ;  /* 0x000000e05a41a824 */ /* 0x000fc800078e02ff */
[----:B------:R-:W-:Y:S02]  /*2d00*/  @!P2 IMAD R64, R65, c[0x0][0x1d4], R66 ;  /* 0x000075004140aa24 */ /* 0x000fe400078e0242 */
[----:B---3--:R-:W-:Y:S01]  /*2d10*/  @!P6 IMAD R90, R96, c[0x0][0x1d8], RZ ;  /* 0x00007600605aea24 */ /* 0x008fe200078e02ff */
[----:B------:R-:W-:Y:S02]  /*2d20*/  IADD3 R96, R67, c[0x0][0x1d4], RZ ;  /* 0x0000750043607a10 */ /* 0x000fe40007ffe0ff */
[----:B------:R-:W-:Y:S01]  /*2d30*/  @!P2 IADD3 R65, P1, R49, R64, RZ ;  /* 0x000000403141a210 */ /* 0x000fe20007f3e0ff */
[----:B------:R-:W-:Y:S02]  /*2d40*/  @!P6 IMAD R101, R90, 0xe0, RZ ;  /* 0x000000e05a65e824 */ /* 0x000fe400078e02ff */
[----:B------:R-:W-:Y:S01]  /*2d50*/  IMAD.SHL.U32 R90, R96, 0x8, RZ ;  /* 0x00000008605a7824 */ /* 0x000fe200078e00ff */
[----:B------:R-:W-:Y:S02]  /*2d60*/  @!P2 LEA.HI.X.SX32 R64, R64, R52, 0x1, P1 ;  /* 0x000000344040a211 */ /* 0x000fe400008f0eff */
[----:B------:R-:W-:-:S02]  /*2d70*/  @!P2 LEA R66, P5, R65, c[0x0][0x198], 0x1 ;  /* 0x000066004142aa11 */ /* 0x000fc400078a08ff */
[----:B------:R-:W-:Y:S02]  /*2d80*/  ISETP.GE.AND P1, PT, R50, R25, PT ;  /* 0x000000193200720c */ /* 0x000fe40003f26270 */
[----:B------:R-:W-:Y:S01]  /*2d90*/  @!P2 LEA.HI.X R67, R65, c[0x0][0x19c], R64, 0x1, P5 ;  /* 0x000067004143aa11 */ /* 0x000fe200028f0c40 */
[----:B------:R-:W-:Y:S01]  /*2da0*/  @!P6 IMAD R64, R101, c[0x0][0x1d4], R92 ;  /* 0x000075006540ea24 */ /* 0x000fe200078e025c */
[----:B------:R-:W-:Y:S02]  /*2db0*/  ISETP.GE.OR P5, PT, R90, R51, P0 ;  /* 0x000000335a00720c */ /* 0x000fe400007a6670 */
[----:B------:R-:W-:Y:S02]  /*2dc0*/  SEL R54, R54, RZ, P1 ;  /* 0x000000ff36367207 */ /* 0x000fe40000800000 */
[----:B------:R-:W-:-:S04]  /*2dd0*/  IADD3 R92, R96, c[0x0][0x1d4], RZ ;  /* 0x00007500605c7a10 */ /* 0x000fc80007ffe0ff */
[----:B------:R2:W3:Y:S01]  /*2de0*/  @!P2 LDG.E R54, [R66.64] ;  /* 0x000000244236a981 */ /* 0x0004e2000c1e1900 */
[----:B------:R-:W-:Y:S01]  /*2df0*/  @!P6 IADD3 R65, P2, R49, R64, RZ ;  /* 0x000000403141e210 */ /* 0x000fe20007f5e0ff */
[----:B------:R-:W-:-:S03]  /*2e00*/  IMAD.SHL.U32 R92, R92, 0x8, RZ ;  /* 0x000000085c5c7824 */ /* 0x000fc600078e00ff */
[----:B------:R-:W3:Y:S01]  /*2e10*/  @!P5 LDG.E R102, [R62.64] ;  /* 0x000000243e66d981 */ /* 0x000ee2000c1e1900 */
[----:B------:R-:W-:Y:S02]  /*2e20*/  @!P6 LEA.HI.X.SX32 R96, R64, R52, 0x1, P2 ;  /* 0x000000344060e211 */ /* 0x000fe400010f0eff */
[----:B------:R-:W-:Y:S01]  /*2e30*/  @!P6 LEA R64, P2, R65, c[0x0][0x198], 0x1 ;  /* 0x000066004140ea11 */ /* 0x000fe200078408ff */
[----:B----4-:R-:W-:-:S03]  /*2e40*/  @!P3 IMAD R100, R100, c[0x0][0x1d8], RZ ;  /* 0x000076006464ba24 */ /* 0x010fc600078e02ff */
[----:B------:R-:W-:Y:S01]  /*2e50*/  @!P6 LEA.HI.X R65, R65, c[0x0][0x19c], R96, 0x1, P2 ;  /* 0x000067004141ea11 */ /* 0x000fe200010f0c60 */
[----:B------:R-:W-:Y:S01]  /*2e60*/  @!P3 IMAD R101, R100, 0xe0, RZ ;  /* 0x000000e06465b824 */ /* 0x000fe200078e02ff */
[----:B------:R-:W-:Y:S02]  /*2e70*/  ISETP.GE.OR P2, PT, R92, R51, P0 ;  /* 0x000000335c00720c */ /* 0x000fe40000746670 */
[----:B------:R-:W-:Y:S01]  /*2e80*/  SEL R55, R55, RZ, P1 ;  /* 0x000000ff37377207 */ /* 0x000fe20000800000 */
[----:B--2---:R-:W-:Y:S02]  /*2e90*/  @!P3 IMAD R66, R101, c[0x0][0x1d4], R98 ;  /* 0x000075006542ba24 */ /* 0x004fe400078e0262 */
[----:B------:R-:W-:-:S03]  /*2ea0*/  IMAD R100, R97, 0x7, R82 ;  /* 0x0000000761647824 */ /* 0x000fc600078e0252 */
[----:B------:R2:W4:Y:S01]  /*2eb0*/  @!P6 LDG.E R55, [R64.64] ;  /* 0x000000244037e981 */ /* 0x000522000c1e1900 */
[----:B------:R-:W-:Y:S01]  /*2ec0*/  @!P3 IADD3 R67, P6, R49, R66, RZ ;  /* 0x000000423143b210 */ /* 0x000fe20007fde0ff */
[----:B------:R-:W-:-:S03]  /*2ed0*/  @!P4 IMAD R94, R94, c[0x0][0x1d8], RZ ;  /* 0x000076005e5eca24 */ /* 0x000fc600078e02ff */
[----:B------:R-:W4:Y:S01]  /*2ee0*/  @!P2 LDG.E R103, [R62.64] ;  /* 0x000000243e67a981 */ /* 0x000f22000c1e1900 */
[----:B------:R-:W-:Y:S01]  /*2ef0*/  @!P3 LEA.HI.X.SX32 R98, R66, R52, 0x1, P6 ;  /* 0x000000344262b211 */ /* 0x000fe200030f0eff */
[----:B------:R-:W-:Y:S01]  /*2f00*/  IMAD.SHL.U32 R96, R100, 0x8, RZ ;  /* 0x0000000864607824 */ /* 0x000fe200078e00ff */
[C---:B------:R-:W-:Y:S01]  /*2f10*/  @!P3 LEA R66, P6, R67.reuse, c[0x0][0x198], 0x1 ;  /* 0x000066004342ba11 */ /* 0x040fe200078c08ff */
[----:B------:R-:W-:Y:S01]  /*2f20*/  @!P4 IMAD R101, R94, 0xe0, RZ ;  /* 0x000000e05e65c824 */ /* 0x000fe200078e02ff */
[----:B------:R-:W-:Y:S02]  /*2f30*/  SEL R56, R56, RZ, P1 ;  /* 0x000000ff38387207 */ /* 0x000fe40000800000 */
[----:B------:R-:W-:Y:S01]  /*2f40*/  @!P3 LEA.HI.X R67, R67, c[0x0][0x19c], R98, 0x1, P6 ;  /* 0x000067004343ba11 */ /* 0x000fe200030f0c62 */
[----:B------:R-:W-:Y:S01]  /*2f50*/  @!P4 IMAD R88, R101, c[0x0][0x1d4], R88 ;  /* 0x000075006558ca24 */ /* 0x000fe200078e0258 */
[----:B------:R-:W-:Y:S02]  /*2f60*/  ISETP.GE.OR P6, PT, R96, R51, P0 ;  /* 0x000000336000720c */ /* 0x000fe400007c6670 */
[----:B------:R-:W-:Y:S01]  /*2f70*/  IADD3 R100, R100, c[0x0][0x1d4], RZ ;  /* 0x0000750064647a10 */ /* 0x000fe20007ffe0ff */
[----:B------:R1:W4:Y:S01]  /*2f80*/  @!P3 LDG.E R56, [R66.64] ;  /* 0x000000244238b981 */ /* 0x000322000c1e1900 */
[----:B--2---:R-:W-:-:S04]  /*2f90*/  @!P4 IADD3 R65, P3, R49, R88, RZ ;  /* 0x000000583141c210 */ /* 0x004fc80007f7e0ff */
[----:B------:R-:W-:Y:S01]  /*2fa0*/  @!P4 LEA.HI.X.SX32 R94, R88, R52, 0x1, P3 ;  /* 0x00000034585ec211 */ /* 0x000fe200018f0eff */
[----:B------:R-:W-:Y:S01]  /*2fb0*/  IMAD.SHL.U32 R88, R100, 0x8, RZ ;  /* 0x0000000864587824 */ /* 0x000fe200078e00ff */
[----:B------:R-:W-:-:S03]  /*2fc0*/  @!P4 LEA R64, P3, R65, c[0x0][0x198], 0x1 ;  /* 0x000066004140ca11 */ /* 0x000fc600078608ff */
[----:B------:R-:W2:Y:S01]  /*2fd0*/  @!P6 LDG.E R104, [R62.64] ;  /* 0x000000243e68e981 */ /* 0x000ea2000c1e1900 */
[----:B------:R-:W-:Y:S02]  /*2fe0*/  @!P4 LEA.HI.X R65, R65, c[0x0][0x19c], R94, 0x1, P3 ;  /* 0x000067004141ca11 */ /* 0x000fe400018f0c5e */
[----:B------:R-:W-:-:S13]  /*2ff0*/  ISETP.GE.OR P3, PT, R88, R51, P0 ;  /* 0x000000335800720c */ /* 0x000fda0000766670 */
[----:B------:R-:W2:Y:S01]  /*3000*/  @!P3 LDG.E R94, [R62.64] ;  /* 0x000000243e5eb981 */ /* 0x000ea2000c1e1900 */
[----:B------:R-:W-:Y:S02]  /*3010*/  SEL R57, R57, RZ, P1 ;  /* 0x000000ff39397207 */ /* 0x000fe40000800000 */
[----:B-1----:R-:W-:-:S04]  /*3020*/  IADD3 R67, R100, c[0x0][0x1d4], RZ ;  /* 0x0000750064437a10 */ /* 0x002fc80007ffe0ff */
[----:B------:R1:W2:Y:S01]  /*3030*/  @!P4 LDG.E R57, [R64.64] ;  /* 0x000000244039c981 */ /* 0x0002a2000c1e1900 */
[----:B------:R-:W-:Y:S01]  /*3040*/  SEL R58, R58, RZ, P1 ;  /* 0x000000ff3a3a7207 */ /* 0x000fe20000800000 */
[----:B------:R-:W-:Y:S01]  /*3050*/  IMAD R100, R97, 0xa, R82 ;  /* 0x0000000a61647824 */ /* 0x000fe200078e0252 */
[----:B------:R-:W-:Y:S02]  /*3060*/  SEL R59, R59, RZ, P1 ;  /* 0x000000ff3b3b7207 */ /* 0x000fe40000800000 */
[----:B------:R-:W-:Y:S01]  /*3070*/  SEL R60, R60, RZ, P1 ;  /* 0x000000ff3c3c7207 */ /* 0x000fe20000800000 */
[----:B---3--:R-:W-:-:S04]  /*3080*/  @!P5 IMAD R102, R102, c[0x0][0x1d8], RZ ;  /* 0x000076006666da24 */ /* 0x008fc800078e02ff */
[----:B------:R-:W-:-:S04]  /*3090*/  @!P5 IMAD R101, R102, 0xe0, RZ ;  /* 0x000000e06665d824 */ /* 0x000fc800078e02ff */
[----:B------:R-:W-:-:S05]  /*30a0*/  @!P5 IMAD R90, R101, c[0x0][0x1d4], R90 ;  /* 0x00007500655ada24 */ /* 0x000fca00078e025a */
[----:B------:R-:W-:-:S04]  /*30b0*/  @!P5 IADD3 R98, P4, R49, R90, RZ ;  /* 0x0000005a3162d210 */ /* 0x000fc80007f9e0ff */
[----:B------:R-:W-:Y:S01]  /*30c0*/  @!P5 LEA.HI.X.SX32 R101, R90, R52, 0x1, P4 ;  /* 0x000000345a65d211 */ /* 0x000fe200020f0eff */
[----:B------:R-:W-:Y:S01]  /*30d0*/  IMAD.SHL.U32 R90, R67, 0x8, RZ ;  /* 0x00000008435a7824 */ /* 0x000fe200078e00ff */
[----:B------:R-:W-:Y:S01]  /*30e0*/  @!P5 LEA R66, P4, R98, c[0x0][0x198], 0x1 ;  /* 0x000066006242da11 */ /* 0x000fe200078808ff */
[----:B----4-:R-:W-:-:S03]  /*30f0*/  @!P2 IMAD R103, R103, c[0x0][0x1d8], RZ ;  /* 0x000076006767aa24 */ /* 0x010fc600078e02ff */
[----:B------:R-:W-:Y:S02]  /*3100*/  @!P5 LEA.HI.X R67, R98, c[0x0][0x19c], R101, 0x1, P4 ;  /* 0x000067006243da11 */ /* 0x000fe400020f0c65 */
[----:B------:R-:W-:Y:S01]  /*3110*/  ISETP.GE.OR P4, PT, R90, R51, P0 ;  /* 0x000000335a00720c */ /* 0x000fe20000786670 */
[----:B------:R-:W-:Y:S02]  /*3120*/  @!P2 IMAD R103, R103, 0xe0, RZ ;  /* 0x000000e06767a824 */ /* 0x000fe400078e02ff */
[----:B------:R3:W4:Y:S02]  /*3130*/  @!P5 LDG.E R58, [R66.64] ;  /* 0x00000024423ad981 */ /* 0x000724000c1e1900 */
[----:B------:R-:W-:-:S05]  /*3140*/  @!P2 IMAD R92, R103, c[0x0][0x1d4], R92 ;  /* 0x00007500675caa24 */ /* 0x000fca00078e025c */
[----:B-1----:R-:W-:-:S03]  /*3150*/  @!P2 IADD3 R65, P5, R49, R92, RZ ;  /* 0x0000005c3141a210 */ /* 0x002fc60007fbe0ff */
[----:B------:R-:W4:Y:S01]  /*3160*/  @!P4 LDG.E R102, [R62.64] ;  /* 0x000000243e66c981 */ /* 0x000f22000c1e1900 */
[----:B------:R-:W-:Y:S01]  /*3170*/  @!P2 LEA.HI.X.SX32 R98, R92, R52, 0x1, P5 ;  /* 0x000000345c62a211 */ /* 0x000fe200028f0eff */
[----:B------:R-:W-:Y:S01]  /*3180*/  IMAD.SHL.U32 R92, R100, 0x8, RZ ;  /* 0x00000008645c7824 */ /* 0x000fe200078e00ff */
[----:B------:R-:W-:Y:S01]  /*3190*/  @!P2 LEA R64, P5, R65, c[0x0][0x198], 0x1 ;  /* 0x000066004140aa11 */ /* 0x000fe200078a08ff */
[----:B--2---:R-:W-:-:S03]  /*31a0*/  @!P6 IMAD R104, R104, c[0x0][0x1d8], RZ ;  /* 0x000076006868ea24 */ /* 0x004fc600078e02ff */
[----:B------:R-:W-:Y:S02]  /*31b0*/  @!P2 LEA.HI.X R65, R65, c[0x0][0x19c], R98, 0x1, P5 ;  /* 0x000067004141aa11 */ /* 0x000fe400028f0c62 */
[----:B------:R-:W-:Y:S01]  /*31c0*/  ISETP.GE.OR P5, PT, R92, R51, P0 ;  /* 0x000000335c00720c */ /* 0x000fe200007a6670 */
[----:B------:R-:W-:Y:S01]  /*31d0*/  @!P6 IMAD R101, R104, 0xe0, RZ ;  /* 0x000000e06865e824 */ /* 0x000fe200078e02ff */
[----:B------:R-:W-:Y:S01]  /*31e0*/  IADD3 R100, R100, c[0x0][0x1d4], RZ ;  /* 0x0000750064647a10 */ /* 0x000fe20007ffe0ff */
[----:B------:R1:W2:Y:S02]  /*31f0*/  @!P2 LDG.E R59, [R64.64] ;  /* 0x00000024403ba981 */ /* 0x0002a4000c1e1900 */
[----:B------:R-:W-:-:S05]  /*3200*/  @!P6 IMAD R96, R101, c[0x0][0x1d4], R96 ;  /* 0x000075006560ea24 */ /* 0x000fca00078e0260 */
[----:B---3--:R-:W-:Y:S01]  /*3210*/  @!P6 IADD3 R67, P2, R49, R96, RZ ;  /* 0x000000603143e210 */ /* 0x008fe20007f5e0ff */
[----:B------:R-:W-:Y:S02]  /*3220*/  @!P3 IMAD R94, R94, c[0x0][0x1d8], RZ ;  /* 0x000076005e5eba24 */ /* 0x000fe400078e02ff */
[----:B------:R-:W3:Y:S01]  /*3230*/  @!P5 LDG.E R103, [R62.64] ;  /* 0x000000243e67d981 */ /* 0x000ee2000c1e1900 */
[----:B------:R-:W-:Y:S01]  /*3240*/  @!P6 LEA.HI.X.SX32 R98, R96, R52, 0x1, P2 ;  /* 0x000000346062e211 */ /* 0x000fe200010f0eff */
[----:B------:R-:W-:Y:S01]  /*3250*/  IMAD.SHL.U32 R96, R100, 0x8, RZ ;  /* 0x0000000864607824 */ /* 0x000fe200078e00ff */
[----:B------:R-:W-:Y:S01]  /*3260*/  @!P6 LEA R66, P2, R67, c[0x0][0x198], 0x1 ;  /* 0x000066004342ea11 */ /* 0x000fe200078408ff */
[----:B------:R-:W-:-:S03]  /*3270*/  @!P3 IMAD R101, R94, 0xe0, RZ ;  /* 0x000000e05e65b824 */ /* 0x000fc600078e02ff */
[----:B------:R-:W-:Y:S01]  /*3280*/  @!P6 LEA.HI.X R67, R67, c[0x0][0x19c], R98, 0x1, P2 ;  /* 0x000067004343ea11 */ /* 0x000fe200010f0c62 */
[----:B------:R-:W-:Y:S01]  /*3290*/  @!P3 IMAD R88, R101, c[0x0][0x1d4], R88 ;  /* 0x000075006558ba24 */ /* 0x000fe200078e0258 */
[----:B------:R-:W-:Y:S02]  /*32a0*/  ISETP.GE.OR P2, PT, R96, R51, P0 ;  /* 0x000000336000720c */ /* 0x000fe40000746670 */
[----:B-1----:R-:W-:Y:S01]  /*32b0*/  IADD3 R65, R100, c[0x0][0x1d4], RZ ;  /* 0x0000750064417a10 */ /* 0x002fe20007ffe0ff */
[----:B------:R1:W2:Y:S01]  /*32c0*/  @!P6 LDG.E R60, [R66.64] ;  /* 0x00000024423ce981 */ /* 0x0002a2000c1e1900 */
[----:B------:R-:W-:-:S04]  /*32d0*/  @!P3 IADD3 R94, P6, R49, R88, RZ ;  /* 0x00000058315eb210 */ /* 0x000fc80007fde0ff */
[----:B------:R-:W-:Y:S01]  /*32e0*/  @!P3 LEA.HI.X.SX32 R101, R88, R52, 0x1, P6 ;  /* 0x000000345865b211 */ /* 0x000fe200030f0eff */
[----:B------:R-:W-:Y:S01]  /*32f0*/  IMAD.SHL.U32 R88, R65, 0x8, RZ ;  /* 0x0000000841587824 */ /* 0x000fe200078e00ff */
[----:B------:R-:W-:-:S03]  /*3300*/  @!P3 LEA R64, P6, R94, c[0x0][0x198], 0x1 ;  /* 0x000066005e40ba11 */ /* 0x000fc600078c08ff */
[----:B------:R-:W2:Y:S01]  /*3310*/  @!P2 LDG.E R104, [R62.64] ;  /* 0x000000243e68a981 */ /* 0x000ea2000c1e1900 */
[----:B------:R-:W-:Y:S02]  /*3320*/  @!P3 LEA.HI.X R65, R94, c[0x0][0x19c], R101, 0x1, P6 ;  /* 0x000067005e41ba11 */ /* 0x000fe400030f0c65 */
[----:B------:R-:W-:-:S13]  /*3330*/  ISETP.GE.OR P6, PT, R88, R51, P0 ;  /* 0x000000335800720c */ /* 0x000fda00007c6670 */
[----:B------:R-:W2:Y:S01]  /*3340*/  @!P6 LDG.E R94, [R62.64] ;  /* 0x000000243e5ee981 */ /* 0x000ea2000c1e1900 */
[----:B------:R-:W-:-:S06]  /*3350*/  SEL R61, R61, RZ, P1 ;  /* 0x000000ff3d3d7207 */ /* 0x000fcc0000800000 */
[----:B------:R0:W2:Y:S01]  /*3360*/  @!P3 LDG.E R61, [R64.64] ;  /* 0x00000024403db981 */ /* 0x0000a2000c1e1900 */
[----:B------:R-:W-:Y:S01]  /*3370*/  IMAD R98, R97, 0xd, R82 ;  /* 0x0000000d61627824 */ /* 0x000fe200078e0252 */
[----:B0-----:R-:W-:Y:S02]  /*3380*/  SEL R0, R0, RZ, P1 ;  /* 0x000000ff00007207 */ /* 0x001fe40000800000 */
[----:B------:R-:W-:Y:S02]  /*3390*/  SEL R69, R69, RZ, P1 ;  /* 0x000000ff45457207 */ /* 0x000fe40000800000 */
[----:B------:R-:W-:Y:S01]  /*33a0*/  SEL R68, R68, RZ, P1 ;  /* 0x000000ff44447207 */ /* 0x000fe20000800000 */
[----:B----4-:R-:W-:-:S04]  /*33b0*/  @!P4 IMAD R102, R102, c[0x0][0x1d8], RZ ;  /* 0x000076006666ca24 */ /* 0x010fc800078e02ff */
[----:B------:R-:W-:-:S04]  /*33c0*/  @!P4 IMAD R101, R102, 0xe0, RZ ;  /* 0x000000e06665c824 */ /* 0x000fc800078e02ff */
[----:B------:R-:W-:-:S05]  /*33d0*/  @!P4 IMAD R90, R101, c[0x0][0x1d4], R90 ;  /* 0x00007500655aca24 */ /* 0x000fca00078e025a */
[----:B-1----:R-:W-:-:S04]  /*33e0*/  @!P4 IADD3 R67, P3, R49, R90, RZ ;  /* 0x0000005a3143c210 */ /* 0x002fc80007f7e0ff */
[----:B------:R-:W-:Y:S02]  /*33f0*/  @!P4 LEA.HI.X.SX32 R90, R90, R52, 0x1, P3 ;  /* 0x000000345a5ac211 */ /* 0x000fe400018f0eff */
[----:B------:R-:W-:Y:S01]  /*3400*/  @!P4 LEA R66, P3, R67, c[0x0][0x198], 0x1 ;  /* 0x000066004342ca11 */ /* 0x000fe200078608ff */
[----:B---3--:R-:W-:-:S03]  /*3410*/  @!P5 IMAD R103, R103, c[0x0][0x1d8], RZ ;  /* 0x000076006767da24 */ /* 0x008fc600078e02ff */
[----:B------:R-:W-:Y:S01]  /*3420*/  @!P4 LEA.HI.X R67, R67, c[0x0][0x19c], R90, 0x1, P3 ;  /* 0x000067004343ca11 */ /* 0x000fe200018f0c5a */
[----:B------:R-:W-:Y:S02]  /*3430*/  IMAD.SHL.U32 R90, R98, 0x8, RZ ;  /* 0x00000008625a7824 */ /* 0x000fe400078e00ff */
[----:B------:R-:W-:Y:S02]  /*3440*/  @!P5 IMAD R103, R103, 0xe0, RZ ;  /* 0x000000e06767d824 */ /* 0x000fe400078e02ff */
[----:B------:R0:W3:Y:S01]  /*3450*/  @!P4 LDG.E R0, [R66.64] ;  /* 0x000000244200c981 */ /* 0x0000e2000c1e1900 */
[----:B------:R-:W-:Y:S01]  /*3460*/  ISETP.GE.OR P3, PT, R90, R51, P0 ;  /* 0x000000335a00720c */ /* 0x000fe20000766670 */
[----:B------:R-:W-:-:S05]  /*3470*/  @!P5 IMAD R92, R103, c[0x0][0x1d4], R92 ;  /* 0x00007500675cda24 */ /* 0x000fca00078e025c */
[----:B------:R-:W-:Y:S02]  /*3480*/  @!P5 IADD3 R65, P4, R49, R92, RZ ;  /* 0x0000005c3141d210 */ /* 0x000fe40007f9e0ff */
[----:B------:R-:W-:Y:S02]  /*3490*/  IADD3 R98, R98, c[0x0][0x1d4], RZ ;  /* 0x0000750062627a10 */ /* 0x000fe40007ffe0ff */
[----:B------:R-:W-:Y:S02]  /*34a0*/  @!P5 LEA.HI.X.SX32 R92, R92, R52, 0x1, P4 ;  /* 0x000000345c5cd211 */ /* 0x000fe400020f0eff */
[C---:B------:R-:W-:Y:S01]  /*34b0*/  @!P5 LEA R64, P4, R65.reuse, c[0x0][0x198], 0x1 ;  /* 0x000066004140da11 */ /* 0x040fe200078808ff */
[----:B------:R-:W4:Y:S01]  /*34c0*/  @!P3 LDG.E R100, [R62.64] ;  /* 0x000000243e64b981 */ /* 0x000f22000c1e1900 */
[----:B--2---:R-:W-:Y:S02]  /*34d0*/  @!P2 IMAD R104, R104, c[0x0][0x1d8], RZ ;  /* 0x000076006868aa24 */ /* 0x004fe400078e02ff */
[----:B------:R-:W-:Y:S01]  /*34e0*/  @!P5 LEA.HI.X R65, R65, c[0x0][0x19c], R92, 0x1, P4 ;  /* 0x000067004141da11 */ /* 0x000fe200020f0c5c */
[----:B------:R-:W-:-:S02]  /*34f0*/  IMAD.SHL.U32 R92, R98, 0x8, RZ ;  /* 0x00000008625c7824 */ /* 0x000fc400078e00ff */
[----:B------:R-:W-:Y:S02]  /*3500*/  @!P2 IMAD R101, R104, 0xe0, RZ ;  /* 0x000000e06865a824 */ /* 0x000fe400078e02ff */
[----:B------:R1:W2:Y:S01]  /*3510*/  @!P5 LDG.E R69, [R64.64] ;  /* 0x000000244045d981 */ /* 0x0002a2000c1e1900 */
[----:B------:R-:W-:Y:S01]  /*3520*/  ISETP.GE.OR P4, PT, R92, R51, P0 ;  /* 0x000000335c00720c */ /* 0x000fe20000786670 */
[----:B0-----:R-:W-:Y:S01]  /*3530*/  @!P2 IMAD R66, R101, c[0x0][0x1d4], R96 ;  /* 0x000075006542aa24 */ /* 0x001fe200078e0260 */
[----:B------:R-:W-:-:S04]  /*3540*/  IADD3 R96, R98, c[0x0][0x1d4], RZ ;  /* 0x0000750062607a10 */ /* 0x000fc80007ffe0ff */
[----:B------:R-:W-:Y:S01]  /*3550*/  @!P2 IADD3 R67, P5, R49, R66, RZ ;  /* 0x000000423143a210 */ /* 0x000fe20007fbe0ff */
[----:B------:R-:W-:-:S03]  /*3560*/  @!P6 IMAD R94, R94, c[0x0][0x1d8], RZ ;  /* 0x000076005e5eea24 */ /* 0x000fc600078e02ff */
[----:B------:R-:W-:Y:S01]  /*3570*/  @!P2 LEA.HI.X.SX32 R98, R66, R52, 0x1, P5 ;  /* 0x000000344262a211 */ /* 0x000fe200028f0eff */
[----:B------:R-:W-:Y:S01]  /*3580*/  IMAD.SHL.U32 R96, R96, 0x8, RZ ;  /* 0x0000000860607824 */ /* 0x000fe200078e00ff */
[C---:B------:R-:W-:Y:S01]  /*3590*/  @!P2 LEA R66, P5, R67.reuse, c[0x0][0x198], 0x1 ;  /* 0x000066004342aa11 */ /* 0x040fe200078a08ff */
[----:B------:R-:W-:Y:S01]  /*35a0*/  @!P6 IMAD R101, R94, 0xe0, RZ ;  /* 0x000000e05e65e824 */ /* 0x000fe200078e02ff */
[----:B------:R-:W2:Y:S02]  /*35b0*/  @!P4 LDG.E R102, [R62.64] ;  /* 0x000000243e66c981 */ /* 0x000ea4000c1e1900 */
[----:B------:R-:W-:Y:S01]  /*35c0*/  @!P2 LEA.HI.X R67, R67, c[0x0][0x19c], R98, 0x1, P5 ;  /* 0x000067004343aa11 */ /* 0x000fe200028f0c62 */
[----:B------:R-:W-:Y:S01]  /*35d0*/  @!P6 IMAD R88, R101, c[0x0][0x1d4], R88 ;  /* 0x000075006558ea24 */ /* 0x000fe200078e0258 */
[----:B------:R-:W-:Y:S01]  /*35e0*/  ISETP.GE.OR P5, PT, R96, R51, P0 ;  /* 0x000000336000720c */ /* 0x000fe200007a6670 */
[----:B------:R-:W-:Y:S02]  /*35f0*/  IMAD R98, R97, 0x10, R82 ;  /* 0x0000001061627824 */ /* 0x000fe400078e0252 */
[----:B------:R0:W3:Y:S01]  /*3600*/  @!P2 LDG.E R68, [R66.64] ;  /* 0x000000244244a981 */ /* 0x0000e2000c1e1900 */
[----:B-1----:R-:W-:-:S04]  /*3610*/  @!P6 IADD3 R65, P2, R49, R88, RZ ;  /* 0x000000583141e210 */ /* 0x002fc80007f5e0ff */
[----:B------:R-:W-:Y:S01]  /*3620*/  @!P6 LEA.HI.X.SX32 R94, R88, R52, 0x1, P2 ;  /* 0x00000034585ee211 */ /* 0x000fe200010f0eff */
[----:B------:R-:W-:Y:S01]  /*3630*/  IMAD.SHL.U32 R88, R98, 0x8, RZ ;  /* 0x0000000862587824 */ /* 0x000fe200078e00ff */
[----:B------:R-:W-:-:S03]  /*3640*/  @!P6 LEA R64, P2, R65, c[0x0][0x198], 0x1 ;  /* 0x000066004140ea11 */ /* 0x000fc600078408ff */
[----:B------:R-:W3:Y:S01]  /*3650*/  @!P5 LDG.E R103, [R62.64] ;  /* 0x000000243e67d981 */ /* 0x000ee2000c1e1900 */
[----:B------:R-:W-:Y:S02]  /*3660*/  @!P6 LEA.HI.X R65, R65, c[0x0][0x19c], R94, 0x1, P2 ;  /* 0x000067004141ea11 */ /* 0x000fe400010f0c5e */
[----:B------:R-:W-:-:S13]  /*3670*/  ISETP.GE.OR P2, PT, R88, R51, P0 ;  /* 0x000000335800720c */ /* 0x000fda0000746670 */
[----:B------:R-:W3:Y:S01]  /*3680*/  @!P2 LDG.E R94, [R62.64] ;  /* 0x000000243e5ea981 */ /* 0x000ee2000c1e1900 */
[----:B------:R-:W-:-:S06]  /*3690*/  SEL R71, R71, RZ, P1 ;  /* 0x000000ff47477207 */ /* 0x000fcc0000800000 */
[----:B------:R1:W3:Y:S01]  /*36a0*/  @!P6 LDG.E R71, [R64.64] ;  /* 0x000000244047e981 */ /* 0x0002e2000c1e1900 */
[----:B------:R-:W-:Y:S02]  /*36b0*/  IADD3 R98, R98, c[0x0][0x1d4], RZ ;  /* 0x0000750062627a10 */ /* 0x000fe40007ffe0ff */
[----:B------:R-:W-:Y:S02]  /*36c0*/  SEL R73, R73, RZ, P1 ;  /* 0x000000ff49497207 */ /* 0x000fe40000800000 */
[----:B------:R-:W-:Y:S02]  /*36d0*/  SEL R93, R93, RZ, P1 ;  /* 0x000000ff5d5d7207 */ /* 0x000fe40000800000 */
[----:B------:R-:W-:Y:S01]  /*36e0*/  SEL R79, R79, RZ, P1 ;  /* 0x000000ff4f4f7207 */ /* 0x000fe20000800000 */
[----:B----4-:R-:W-:-:S04]  /*36f0*/  @!P3 IMAD R100, R100, c[0x0][0x1d8], RZ ;  /* 0x000076006464ba24 */ /* 0x010fc800078e02ff */
[----:B------:R-:W-:-:S04]  /*3700*/  @!P3 IMAD R101, R100, 0xe0, RZ ;  /* 0x000000e06465b824 */ /* 0x000fc800078e02ff */
[----:B------:R-:W-:-:S05]  /*3710*/  @!P3 IMAD R90, R101, c[0x0][0x1d4], R90 ;  /* 0x00007500655aba24 */ /* 0x000fca00078e025a */
[----:B0-----:R-:W-:-:S04]  /*3720*/  @!P3 IADD3 R67, P6, R49, R90, RZ ;  /* 0x0000005a3143b210 */ /* 0x001fc80007fde0ff */
[----:B------:R-:W-:Y:S02]  /*3730*/  @!P3 LEA.HI.X.SX32 R90, R90, R52, 0x1, P6 ;  /* 0x000000345a5ab211 */ /* 0x000fe400030f0eff */
[----:B------:R-:W-:Y:S01]  /*3740*/  @!P3 LEA R66, P6, R67, c[0x0][0x198], 0x1 ;  /* 0x000066004342ba11 */ /* 0x000fe200078c08ff */
[----:B--2---:R-:W-:-:S03]  /*3750*/  @!P4 IMAD R102, R102, c[0x0][0x1d8], RZ ;  /* 0x000076006666ca24 */ /* 0x004fc600078e02ff */
[----:B------:R-:W-:Y:S01]  /*3760*/  @!P3 LEA.HI.X R67, R67, c[0x0][0x19c], R90, 0x1, P6 ;  /* 0x000067004343ba11 */ /* 0x000fe200030f0c5a */
[----:B------:R-:W-:Y:S02]  /*3770*/  IMAD.SHL.U32 R90, R98, 0x8, RZ ;  /* 0x00000008625a7824 */ /* 0x000fe400078e00ff */
[----:B------:R-:W-:Y:S02]  /*3780*/  @!P4 IMAD R101, R102, 0xe0, RZ ;  /* 0x000000e06665c824 */ /* 0x000fe400078e02ff */
[----:B------:R0:W2:Y:S01]  /*3790*/  @!P3 LDG.E R73, [R66.64] ;  /* 0x000000244249b981 */ /* 0x0000a2000c1e1900 */
[----:B------:R-:W-:Y:S01]  /*37a0*/  ISETP.GE.OR P6, PT, R90, R51, P0 ;  /* 0x000000335a00720c */ /* 0x000fe200007c6670 */
[----:B------:R-:W-:Y:S01]  /*37b0*/  @!P4 IMAD R92, R101, c[0x0][0x1d4], R92 ;  /* 0x00007500655cca24 */ /* 0x000fe200078e025c */
[----:B------:R-:W-:-:S04]  /*37c0*/  IADD3 R98, R98, c[0x0][0x1d4], RZ ;  /* 0x0000750062627a10 */ /* 0x000fc80007ffe0ff */
[----:B-1----:R-:W-:Y:S01]  /*37d0*/  @!P4 IADD3 R65, P3, R49, R92, RZ ;  /* 0x0000005c3141c210 */ /* 0x002fe20007f7e0ff */
[----:B------:R-:W-:Y:S02]  /*37e0*/  IMAD.SHL.U32 R98, R98, 0x8, RZ ;  /* 0x0000000862627824 */ /* 0x000fe400078e00ff */
[----:B---3--:R-:W-:Y:S01]  /*37f0*/  @!P5 IMAD R103, R103, c[0x0][0x1d8], RZ ;  /* 0x000076006767da24 */ /* 0x008fe200078e02ff */
[----:B------:R-:W-:Y:S02]  /*3800*/  @!P4 LEA.HI.X.SX32 R92, R92, R52, 0x1, P3 ;  /* 0x000000345c5cc211 */ /* 0x000fe400018f0eff */
[----:B------:R-:W-:Y:S01]  /*3810*/  @!P4 LEA R64, P3, R65, c[0x0][0x198], 0x1 ;  /* 0x000066004140ca11 */ /* 0x000fe200078608ff */
[----:B------:R-:W-:Y:S01]  /*3820*/  @!P5 IMAD R103, R103, 0xe0, RZ ;  /* 0x000000e06767d824 */ /* 0x000fe200078e02ff */
[----:B------:R-:W3:Y:S02]  /*3830*/  @!P6 LDG.E R102, [R62.64] ;  /* 0x000000243e66e981 */ /* 0x000ee4000c1e1900 */
[----:B------:R-:W-:Y:S01]  /*3840*/  @!P4 LEA.HI.X R65, R65, c[0x0][0x19c], R92, 0x1, P3 ;  /* 0x000067004141ca11 */ /* 0x000fe200018f0c5c */
[----:B------:R-:W-:Y:S01]  /*3850*/  @!P5 IMAD R96, R103, c[0x0][0x1d4], R96 ;  /* 0x000075006760da24 */ /* 0x000fe200078e0260 */
[----:B------:R-:W-:Y:S01]  /*3860*/  ISETP.GE.OR P3, PT, R98, R51, P0 ;  /* 0x000000336200720c */ /* 0x000fe20000766670 */
[----:B------:R-:W-:-:S02]  /*3870*/  IMAD R100, R97, 0x13, R82 ;  /* 0x0000001361647824 */ /* 0x000fc400078e0252 */
[----:B------:R1:W4:Y:S01]  /*3880*/  @!P4 LDG.E R93, [R64.64] ;  /* 0x00000024405dc981 */ /* 0x000322000c1e1900 */
[----:B0-----:R-:W-:Y:S01]  /*3890*/  @!P5 IADD3 R67, P4, R49, R96, RZ ;  /* 0x000000603143d210 */ /* 0x001fe20007f9e0ff */
[----:B------:R-:W-:-:S03]  /*38a0*/  @!P2 IMAD R94, R94, c[0x0][0x1d8], RZ ;  /* 0x000076005e5eaa24 */ /* 0x000fc600078e02ff */
[----:B------:R-:W-:Y:S01]  /*38b0*/  @!P5 LEA.HI.X.SX32 R96, R96, R52, 0x1, P4 ;  /* 0x000000346060d211 */ /* 0x000fe200020f0eff */
[----:B------:R-:W-:Y:S01]  /*38c0*/  IMAD.SHL.U32 R92, R100, 0x8, RZ ;  /* 0x00000008645c7824 */ /* 0x000fe200078e00ff */
[C---:B------:R-:W-:Y:S01]  /*38d0*/  @!P5 LEA R66, P4, R67.reuse, c[0x0][0x198], 0x1 ;  /* 0x000066004342da11 */ /* 0x040fe200078808ff */
[----:B------:R-:W-:Y:S02]  /*38e0*/  @!P2 IMAD R101, R94, 0xe0, RZ ;  /* 0x000000e05e65a824 */ /* 0x000fe400078e02ff */
[----:B------:R-:W2:Y:S01]  /*38f0*/  @!P3 LDG.E R103, [R62.64] ;  /* 0x000000243e67b981 */ /* 0x000ea2000c1e1900 */
[----:B------:R-:W-:Y:S01]  /*3900*/  @!P5 LEA.HI.X R67, R67, c[0x0][0x19c], R96, 0x1, P4 ;  /* 0x000067004343da11 */ /* 0x000fe200020f0c60 */
[----:B------:R-:W-:Y:S01]  /*3910*/  @!P2 IMAD R88, R101, c[0x0][0x1d4], R88 ;  /* 0x000075006558aa24 */ /* 0x000fe200078e0258 */
[----:B------:R-:W-:Y:S02]  /*3920*/  ISETP.GE.OR P4, PT, R92, R51, P0 ;  /* 0x000000335c00720c */ /* 0x000fe40000786670 */
[----:B------:R-:W-:Y:S01]  /*3930*/  IADD3 R96, R100, c[0x0][0x1d4], RZ ;  /* 0x0000750064607a10 */ /* 0x000fe20007ffe0ff */
[----:B------:R0:W4:Y:S01]  /*3940*/  @!P5 LDG.E R79, [R66.64] ;  /* 0x00000024424fd981 */ /* 0x000122000c1e1900 */
[----:B-1----:R-:W-:-:S04]  /*3950*/  @!P2 IADD3 R65, P5, R49, R88, RZ ;  /* 0x000000583141a210 */ /* 0x002fc80007fbe0ff */
[----:B------:R-:W-:Y:S01]  /*3960*/  @!P2 LEA.HI.X.SX32 R94, R88, R52, 0x1, P5 ;  /* 0x00000034585ea211 */ /* 0x000fe200028f0eff */
[----:B------:R-:W-:Y:S01]  /*3970*/  IMAD.SHL.U32 R88, R96, 0x8, RZ ;  /* 0x0000000860587824 */ /* 0x000fe200078e00ff */
[----:B------:R-:W-:-:S03]  /*3980*/  @!P2 LEA R64, P5, R65, c[0x0][0x198], 0x1 ;  /* 0x000066004140aa11 */ /* 0x000fc600078a08ff */
[----:B------:R-:W4:Y:S01]  /*3990*/  @!P4 LDG.E R101, [R62.64] ;  /* 0x000000243e65c981 */ /* 0x000f22000c1e1900 */
[----:B------:R-:W-:Y:S02]  /*39a0*/  @!P2 LEA.HI.X R65, R65, c[0x0][0x19c], R94, 0x1, P5 ;  /* 0x000067004141aa11 */ /* 0x000fe400028f0c5e */
[----:B------:R-:W-:-:S13]  /*39b0*/  ISETP.GE.OR P5, PT, R88, R51, P0 ;  /* 0x000000335800720c */ /* 0x000fda00007a6670 */
[----:B------:R-:W4:Y:S01]  /*39c0*/  @!P5 LDG.E R94, [R62.64] ;  /* 0x000000243e5ed981 */ /* 0x000f22000c1e1900 */
[----:B------:R-:W-:-:S06]  /*39d0*/  SEL R72, R72, RZ, P1 ;  /* 0x000000ff48487207 */ /* 0x000fcc0000800000 */
[----:B------:R1:W4:Y:S01]  /*39e0*/  @!P2 LDG.E R72, [R64.64] ;  /* 0x000000244048a981 */ /* 0x000322000c1e1900 */
[----:B------:R-:W-:Y:S02]  /*39f0*/  IADD3 R96, R96, c[0x0][0x1d4], RZ ;  /* 0x0000750060607a10 */ /* 0x000fe40007ffe0ff */
[----:B------:R-:W-:-:S03]  /*3a00*/  SEL R75, R75, RZ, P1 ;  /* 0x000000ff4b4b7207 */ /* 0x000fc60000800000 */
[----:B------:R-:W-:Y:S02]  /*3a10*/  IMAD.SHL.U32 R96, R96, 0x8, RZ ;  /* 0x0000000860607824 */ /* 0x000fe400078e00ff */
[----:B------:R-:W-:Y:S01]  /*3a20*/  IMAD R100, R97, 0x16, R82 ;  /* 0x0000001661647824 */ /* 0x000fe200078e0252 */
[----:B------:R-:W-:Y:S02]  /*3a30*/  SEL R70, R70, RZ, P1 ;  /* 0x000000ff46467207 */ /* 0x000fe40000800000 */
[----:B------:R-:W-:Y:S01]  /*3a40*/  SEL R77, R77, RZ, P1 ;  /* 0x000000ff4d4d7207 */ /* 0x000fe20000800000 */
[----:B---3--:R-:W-:-:S04]  /*3a50*/  @!P6 IMAD R102, R102, c[0x0][0x1d8], RZ ;  /* 0x000076006666ea24 */ /* 0x008fc800078e02ff */
[----:B0-----:R-:W-:-:S04]  /*3a60*/  @!P6 IMAD R67, R102, 0xe0, RZ ;  /* 0x000000e06643e824 */ /* 0x001fc800078e02ff */
[----:B------:R-:W-:-:S05]  /*3a70*/  @!P6 IMAD R90, R67, c[0x0][0x1d4], R90 ;  /* 0x00007500435aea24 */ /* 0x000fca00078e025a */
[----:B------:R-:W-:Y:S01]  /*3a80*/  @!P6 IADD3 R67, P2, R49, R90, RZ ;  /* 0x0000005a3143e210 */ /* 0x000fe20007f5e0ff */
[----:B--2---:R-:W-:-:S03]  /*3a90*/  @!P3 IMAD R103, R103, c[0x0][0x1d8], RZ ;  /* 0x000076006767ba24 */ /* 0x004fc600078e02ff */
[----:B------:R-:W-:Y:S02]  /*3aa0*/  @!P6 LEA.HI.X.SX32 R90, R90, R52, 0x1, P2 ;  /* 0x000000345a5ae211 */ /* 0x000fe400010f0eff */
[----:B------:R-:W-:Y:S01]  /*3ab0*/  @!P6 LEA R66, P2, R67, c[0x0][0x198], 0x1 ;  /* 0x000066004342ea11 */ /* 0x000fe200078408ff */
[----:B------:R-:W-:-:S03]  /*3ac0*/  @!P3 IMAD R103, R103, 0xe0, RZ ;  /* 0x000000e06767b824 */ /* 0x000fc600078e02ff */
[----:B------:R-:W-:Y:S01]  /*3ad0*/  @!P6 LEA.HI.X R67, R67, c[0x0][0x19c], R90, 0x1, P2 ;  /* 0x000067004343ea11 */ /* 0x000fe200010f0c5a */
[----:B------:R-:W-:-:S04]  /*3ae0*/  @!P3 IMAD R98, R103, c[0x0][0x1d4], R98 ;  /* 0x000075006762ba24 */ /* 0x000fc800078e0262 */
[----:B------:R0:W2:Y:S01]  /*3af0*/  @!P6 LDG.E R75, [R66.64] ;  /* 0x00000024424be981 */ /* 0x0000a2000c1e1900 */
[----:B------:R-:W-:Y:S02]  /*3b00*/  ISETP.GE.OR P6, PT, R96, R51, P0 ;  /* 0x000000336000720c */ /* 0x000fe400007c6670 */
[----:B-1----:R-:W-:Y:S01]  /*3b10*/  @!P3 IADD3 R65, P2, R49, R98, RZ ;  /* 0x000000623141b210 */ /* 0x002fe20007f5e0ff */
[----:B----4-:R-:W-:Y:S02]  /*3b20*/  @!P4 IMAD R101, R101, c[0x0][0x1d8], RZ ;  /* 0x000076006565ca24 */ /* 0x010fe400078e02ff */
[----:B------:R-:W-:Y:S01]  /*3b30*/  IMAD.SHL.U32 R90, R100, 0x8, RZ ;  /* 0x00000008645a7824 */ /* 0x000fe200078e00ff */
[----:B------:R-:W-:Y:S01]  /*3b40*/  @!P3 LEA.HI.X.SX32 R98, R98, R52, 0x1, P2 ;  /* 0x000000346262b211 */ /* 0x000fe200010f0eff */
[----:B------:R-:W-:Y:S01]  /*3b50*/  @!P4 IMAD R101, R101, 0xe0, RZ ;  /* 0x000000e06565c824 */ /* 0x000fe200078e02ff */
[----:B------:R-:W-:-:S03]  /*3b60*/  @!P3 LEA R64, P2, R65, c[0x0][0x198], 0x1 ;  /* 0x000066004140ba11 */ /* 0x000fc600078408ff */
[----:B------:R-:W-:Y:S01]  /*3b70*/  @!P4 IMAD R92, R101, c[0x0][0x1d4], R92 ;  /* 0x00007500655cca24 */ /* 0x000fe200078e025c */
[----:B------:R-:W-:Y:S01]  /*3b80*/  @!P3 LEA.HI.X R65, R65, c[0x0][0x19c], R98, 0x1, P2 ;  /* 0x000067004141ba11 */ /* 0x000fe200010f0c62 */
[----:B------:R-:W3:Y:S01]  /*3b90*/  @!P6 LDG.E R102, [R62.64] ;  /* 0x000000243e66e981 */ /* 0x000ee2000c1e1900 */
[----:B------:R-:W-:Y:S02]  /*3ba0*/  ISETP.GE.OR P2, PT, R90, R51, P0 ;  /* 0x000000335a00720c */ /* 0x000fe40000746670 */
[----:B------:R-:W-:Y:S01]  /*3bb0*/  IADD3 R100, R100, c[0x0][0x1d4], RZ ;  /* 0x0000750064647a10 */ /* 0x000fe20007ffe0ff */
        /* <DEDUP_REMOVED lines=9> */
[----:B-1----:R-:W-:Y:S01]  /*3c50*/  @!P5 IMAD R64, R101, c[0x0][0x1d4], R88 ;  /* 0x000075006540da24 */ /* 0x002fe200078e0258 */
[----:B------:R-:W-:Y:S02]  /*3c60*/  ISETP.GE.OR P3, PT, R92, R51, P0 ;  /* 0x000000335c00720c */ /* 0x000fe40000766670 */
[----:B------:R-:W-:Y:S01]  /*3c70*/  IADD3 R88, R100, c[0x0][0x1d4], RZ ;  /* 0x0000750064587a10 */ /* 0x000fe20007ffe0ff */
[----:B------:R0:W4:Y:S01]  /*3c80*/  @!P4 LDG.E R77, [R66.64] ;  /* 0x00000024424dc981 */ /* 0x000122000c1e1900 */
[----:B------:R-:W-:-:S03]  /*3c90*/  @!P5 IADD3 R65, P4, R49, R64, RZ ;  /* 0x000000403141d210 */ /* 0x000fc60007f9e0ff */
[----:B------:R-:W-:Y:S01]  /*3ca0*/  IMAD.SHL.U32 R88, R88, 0x8, RZ ;  /* 0x0000000858587824 */ /* 0x000fe200078e00ff */
[----:B------:R-:W-:Y:S02]  /*3cb0*/  @!P5 LEA.HI.X.SX32 R94, R64, R52, 0x1, P4 ;  /* 0x00000034405ed211 */ /* 0x000fe400020f0eff */
[----:B------:R-:W-:-:S03]  /*3cc0*/  @!P5 LEA R64, P4, R65, c[0x0][0x198], 0x1 ;  /* 0x000066004140da11 */ /* 0x000fc600078808ff */
[----:B------:R-:W4:Y:S01]  /*3cd0*/  @!P3 LDG.E R100, [R62.64] ;  /* 0x000000243e64b981 */ /* 0x000f22000c1e1900 */
[----:B------:R-:W-:Y:S02]  /*3ce0*/  @!P5 LEA.HI.X R65, R65, c[0x0][0x19c], R94, 0x1, P4 ;  /* 0x000067004141da11 */ /* 0x000fe400020f0c5e */
[----:B------:R-:W-:-:S13]  /*3cf0*/  ISETP.GE.OR P4, PT, R88, R51, P0 ;  /* 0x000000335800720c */ /* 0x000fda0000786670 */
[----:B------:R-:W4:Y:S01]  /*3d00*/  @!P4 LDG.E R104, [R62.64] ;  /* 0x000000243e68c981 */ /* 0x000f22000c1e1900 */
[----:B------:R-:W-:-:S06]  /*3d10*/  SEL R76, R76, RZ, P1 ;  /* 0x000000ff4c4c7207 */ /* 0x000fcc0000800000 */
[----:B------:R1:W4:Y:S01]  /*3d20*/  @!P5 LDG.E R76, [R64.64] ;  /* 0x00000024404cd981 */ /* 0x000322000c1e1900 */
[----:B------:R-:W-:Y:S01]  /*3d30*/  IMAD R98, R97, 0x19, R82 ;  /* 0x0000001961627824 */ /* 0x000fe200078e0252 */
[----:B------:R-:W-:Y:S02]  /*3d40*/  SEL R95, R95, RZ, P1 ;  /* 0x000000ff5f5f7207 */ /* 0x000fe40000800000 */
[----:B------:R-:W-:Y:S02]  /*3d50*/  SEL R74, R74, RZ, P1 ;  /* 0x000000ff4a4a7207 */ /* 0x000fe40000800000 */
[----:B------:R-:W-:Y:S01]  /*3d60*/  SEL R81, R81, RZ, P1 ;  /* 0x000000ff51517207 */ /* 0x000fe20000800000 */
[----:B---3--:R-:W-:-:S04]  /*3d70*/  @!P6 IMAD R102, R102, c[0x0][0x1d8], RZ ;  /* 0x000076006666ea24 */ /* 0x008fc800078e02ff */
[----:B0-----:R-:W-:-:S04]  /*3d80*/  @!P6 IMAD R67, R102, 0xe0, RZ ;  /* 0x000000e06643e824 */ /* 0x001fc800078e02ff */
[----:B------:R-:W-:Y:S02]  /*3d90*/  @!P6 IMAD R96, R67, c[0x0][0x1d4], R96 ;  /* 0x000075004360ea24 */ /* 0x000fe400078e0260 */
[----:B--2---:R-:W-:-:S03]  /*3da0*/  @!P2 IMAD R103, R103, c[0x0][0x1d8], RZ ;  /* 0x000076006767aa24 */ /* 0x004fc600078e02ff */
[----:B------:R-:W-:Y:S01]  /*3db0*/  @!P6 IADD3 R67, P5, R49, R96, RZ ;  /* 0x000000603143e210 */ /* 0x000fe20007fbe0ff */
[----:B------:R-:W-:-:S03]  /*3dc0*/  @!P2 IMAD R103, R103, 0xe0, RZ ;  /* 0x000000e06767a824 */ /* 0x000fc600078e02ff */
[----:B------:R-:W-:Y:S02]  /*3dd0*/  @!P6 LEA.HI.X.SX32 R96, R96, R52, 0x1, P5 ;  /* 0x000000346060e211 */ /* 0x000fe400028f0eff */
[----:B------:R-:W-:Y:S01]  /*3de0*/  @!P6 LEA R66, P5, R67, c[0x0][0x198], 0x1 ;  /* 0x000066004342ea11 */ /* 0x000fe200078a08ff */
[----:B------:R-:W-:-:S03]  /*3df0*/  @!P2 IMAD R94, R103, c[0x0][0x1d4], R90 ;  /* 0x00007500675eaa24 */ /* 0x000fc600078e025a */
[----:B------:R-:W-:Y:S02]  /*3e00*/  @!P6 LEA.HI.X R67, R67, c[0x0][0x19c], R96, 0x1, P5 ;  /* 0x000067004343ea11 */ /* 0x000fe400028f0c60 */
[----:B-1----:R-:W-:Y:S01]  /*3e10*/  @!P2 IADD3 R65, P5, R49, R94, RZ ;  /* 0x0000005e3141a210 */ /* 0x002fe20007fbe0ff */
[----:B----4-:R-:W-:-:S03]  /*3e20*/  @!P3 IMAD R100, R100, c[0x0][0x1d8], RZ ;  /* 0x000076006464ba24 */ /* 0x010fc600078e02ff */
[----:B------:R-:W-:Y:S01]  /*3e30*/  @!P2 LEA.HI.X.SX32 R94, R94, R52, 0x1, P5 ;  /* 0x000000345e5ea211 */ /* 0x000fe200028f0eff */
[----:B------:R-:W-:Y:S01]  /*3e40*/  IMAD.SHL.U32 R90, R98, 0x8, RZ ;  /* 0x00000008625a7824 */ /* 0x000fe200078e00ff */
[C---:B------:R-:W-:Y:S01]  /*3e50*/  @!P2 LEA R64, P5, R65.reuse, c[0x0][0x198], 0x1 ;  /* 0x000066004140aa11 */ /* 0x040fe200078a08ff */
[----:B------:R-:W-:Y:S01]  /*3e60*/  @!P3 IMAD R101, R100, 0xe0, RZ ;  /* 0x000000e06465b824 */ /* 0x000fe200078e02ff */
[----:B------:R0:W2:Y:S01]  /*3e70*/  @!P6 LDG.E R95, [R66.64] ;  /* 0x00000024425fe981 */ /* 0x0000a2000c1e1900 */
[----:B------:R-:W-:Y:S02]  /*3e80*/  IADD3 R98, R98, c[0x0][0x1d4], RZ ;  /* 0x0000750062627a10 */ /* 0x000fe40007ffe0ff */
[----:B------:R-:W-:Y:S01]  /*3e90*/  @!P2 LEA.HI.X R65, R65, c[0x0][0x19c], R94, 0x1, P5 ;  /* 0x000067004141aa11 */ /* 0x000fe200028f0c5e */
[----:B------:R-:W-:Y:S01]  /*3ea0*/  @!P3 IMAD R92, R101, c[0x0][0x1d4], R92 ;  /* 0x00007500655cba24 */ /* 0x000fe200078e025c */
[----:B------:R-:W-:Y:S01]  /*3eb0*/  ISETP.GE.OR P6, PT, R90, R51, P0 ;  /* 0x000000335a00720c */ /* 0x000fe200007c6670 */
[----:B------:R-:W-:-:S02]  /*3ec0*/  IMAD.SHL.U32 R100, R98, 0x8, RZ ;  /* 0x0000000862647824 */ /* 0x000fc400078e00ff */
[----:B------:R1:W3:Y:S01]  /*3ed0*/  @!P2 LDG.E R74, [R64.64] ;  /* 0x00000024404aa981 */ /* 0x0002e2000c1e1900 */
[----:B------:R-:W-:Y:S01]  /*3ee0*/  @!P3 IADD3 R94, P2, R49, R92, RZ ;  /* 0x0000005c315eb210 */ /* 0x000fe20007f5e0ff */
[----:B------:R-:W-:Y:S01]  /*3ef0*/  @!P4 IMAD R104, R104, c[0x0][0x1d8], RZ ;  /* 0x000076006868ca24 */ /* 0x000fe200078e02ff */
[----:B0-----:R-:W-:Y:S02]  /*3f00*/  IADD3 R67, R98, c[0x0][0x1d4], RZ ;  /* 0x0000750062437a10 */ /* 0x001fe40007ffe0ff */
[----:B------:R-:W-:Y:S01]  /*3f10*/  @!P3 LEA.HI.X.SX32 R101, R92, R52, 0x1, P2 ;  /* 0x000000345c65b211 */ /* 0x000fe200010f0eff */
[----:B------:R-:W-:Y:S01]  /*3f20*/  @!P4 IMAD R103, R104, 0xe0, RZ ;  /* 0x000000e06867c824 */ /* 0x000fe200078e02ff */
[----:B------:R-:W-:Y:S02]  /*3f30*/  ISETP.GE.OR P5, PT, R100, R51, P0 ;  /* 0x000000336400720c */ /* 0x000fe400007a6670 */
[----:B------:R-:W-:Y:S01]  /*3f40*/  @!P3 LEA R66, P2, R94, c[0x0][0x198], 0x1 ;  /* 0x000066005e42ba11 */ /* 0x000fe200078408ff */
[----:B------:R-:W4:Y:S01]  /*3f50*/  @!P6 LDG.E R96, [R62.64] ;  /* 0x000000243e60e981 */ /* 0x000f22000c1e1900 */
[----:B------:R-:W-:-:S02]  /*3f60*/  IMAD.SHL.U32 R92, R67, 0x8, RZ ;  /* 0x00000008435c7824 */ /* 0x000fc400078e00ff */
[----:B------:R-:W-:Y:S01]  /*3f70*/  @!P3 LEA.HI.X R67, R94, c[0x0][0x19c], R101, 0x1, P2 ;  /* 0x000067005e43ba11 */ /* 0x000fe200010f0c65 */
[----:B------:R-:W-:Y:S02]  /*3f80*/  @!P4 IMAD R88, R103, c[0x0][0x1d4], R88 ;  /* 0x000075006758ca24 */ /* 0x000fe400078e0258 */
[----:B------:R-:W-:Y:S02]  /*3f90*/  ISETP.GE.OR P2, PT, R92, R51, P0 ;  /* 0x000000335c00720c */ /* 0x000fe40000746670 */
[----:B------:R0:W2:Y:S01]  /*3fa0*/  @!P3 LDG.E R81, [R66.64] ;  /* 0x000000244251b981 */ /* 0x0000a2000c1e1900 */
[----:B-1----:R-:W-:-:S03]  /*3fb0*/  @!P4 IADD3 R65, P3, R49, R88, RZ ;  /* 0x000000583141c210 */ /* 0x002fc60007f7e0ff */
[----:B------:R-:W2:Y:S01]  /*3fc0*/  @!P5 LDG.E R98, [R62.64] ;  /* 0x000000243e62d981 */ /* 0x000ea2000c1e1900 */
[----:B------:R-:W-:Y:S01]  /*3fd0*/  @!P4 LEA.HI.X.SX32 R94, R88, R52, 0x1, P3 ;  /* 0x00000034585ec211 */ /* 0x000fe200018f0eff */
[----:B------:R-:W-:Y:S01]  /*3fe0*/  IMAD.SHL.U32 R88, R82, 0x8, RZ ;  /* 0x0000000852587824 */ /* 0x000fe200078e00ff */
[----:B------:R-:W-:-:S04]  /*3ff0*/  @!P4 LEA R64, P3, R65, c[0x0][0x198], 0x1 ;  /* 0x000066004140ca11 */ /* 0x000fc800078608ff */
[----:B------:R-:W-:Y:S01]  /*4000*/  @!P4 LEA.HI.X R65, R65, c[0x0][0x19c], R94, 0x1, P3 ;  /* 0x000067004141ca11 */ /* 0x000fe200018f0c5e */
[----:B------:R-:W3:Y:S01]  /*4010*/  @!P2 LDG.E R102, [R62.64] ;  /* 0x000000243e66a981 */ /* 0x000ee2000c1e1900 */
[----:B------:R-:W-:-:S13]  /*4020*/  ISETP.GE.OR P3, PT, R88, R51, P0 ;  /* 0x000000335800720c */ /* 0x000fda0000766670 */
[----:B------:R-:W3:Y:S01]  /*4030*/  @!P3 LDG.E R94, [R62.64] ;  /* 0x000000243e5eb981 */ /* 0x000ee2000c1e1900 */
[----:B------:R-:W-:-:S06]  /*4040*/  SEL R78, R78, RZ, P1 ;  /* 0x000000ff4e4e7207 */ /* 0x000fcc0000800000 */
[----:B------:R1:W3:Y:S01]  /*4050*/  @!P4 LDG.E R78, [R64.64] ;  /* 0x00000024404ec981 */ /* 0x0002e2000c1e1900 */
[----:B------:R-:W-:Y:S02]  /*4060*/  SEL R85, R85, RZ, P1 ;  /* 0x000000ff55557207 */ /* 0x000fe40000800000 */
[----:B------:R-:W-:Y:S02]  /*4070*/  SEL R80, R80, RZ, P1 ;  /* 0x000000ff50507207 */ /* 0x000fe40000800000 */
[----:B------:R-:W-:Y:S01]  /*4080*/  SEL R89, R89, RZ, P1 ;  /* 0x000000ff59597207 */ /* 0x000fe20000800000 */
[----:B----4-:R-:W-:-:S04]  /*4090*/  @!P6 IMAD R96, R96, c[0x0][0x1d8], RZ ;  /* 0x000076006060ea24 */ /* 0x010fc800078e02ff */
[----:B------:R-:W-:-:S04]  /*40a0*/  @!P6 IMAD R101, R96, 0xe0, RZ ;  /* 0x000000e06065e824 */ /* 0x000fc800078e02ff */
[----:B------:R-:W-:Y:S02]  /*40b0*/  @!P6 IMAD R90, R101, c[0x0][0x1d4], R90 ;  /* 0x00007500655aea24 */ /* 0x000fe400078e025a */
[----:B--2---:R-:W-:-:S03]  /*40c0*/  @!P5 IMAD R98, R98, c[0x0][0x1d8], RZ ;  /* 0x000076006262da24 */ /* 0x004fc600078e02ff */
[----:B0-----:R-:W-:Y:S01]  /*40d0*/  @!P6 IADD3 R67, P4, R49, R90, RZ ;  /* 0x0000005a3143e210 */ /* 0x001fe20007f9e0ff */
[----:B------:R-:W-:-:S03]  /*40e0*/  @!P5 IMAD R101, R98, 0xe0, RZ ;  /* 0x000000e06265d824 */ /* 0x000fc600078e02ff */
[----:B------:R-:W-:Y:S02]  /*40f0*/  @!P6 LEA.HI.X.SX32 R96, R90, R52, 0x1, P4 ;  /* 0x000000345a60e211 */ /* 0x000fe400020f0eff */
[----:B------:R-:W-:Y:S01]  /*4100*/  @!P6 LEA R66, P4, R67, c[0x0][0x198], 0x1 ;  /* 0x000066004342ea11 */ /* 0x000fe200078808ff */
[----:B------:R-:W-:Y:S02]  /*4110*/  @!P5 IMAD R90, R101, c[0x0][0x1d4], R100 ;  /* 0x00007500655ada24 */ /* 0x000fe400078e0264 */
[----:B---3--:R-:W-:Y:S01]  /*4120*/  @!P2 IMAD R102, R102, c[0x0][0x1d8], RZ ;  /* 0x000076006666aa24 */ /* 0x008fe200078e02ff */
[----:B------:R-:W-:Y:S02]  /*4130*/  @!P6 LEA.HI.X R67, R67, c[0x0][0x19c], R96, 0x1, P4 ;  /* 0x000067004343ea11 */ /* 0x000fe400020f0c60 */
[----:B------:R-:W-:Y:S01]  /*4140*/  @!P5 IADD3 R96, P4, R49, R90, RZ ;  /* 0x0000005a3160d210 */ /* 0x000fe20007f9e0ff */
[----:B------:R-:W-:Y:S02]  /*4150*/  IMAD R98, R97, 0x1c, R82 ;  /* 0x0000001c61627824 */ /* 0x000fe400078e0252 */
[----:B------:R-:W-:Y:S01]  /*4160*/  @!P2 IMAD R101, R102, 0xe0, RZ ;  /* 0x000000e06665a824 */ /* 0x000fe200078e02ff */
[----:B-1----:R-:W-:Y:S01]  /*4170*/  @!P5 LEA.HI.X.SX32 R65, R90, R52, 0x1, P4 ;  /* 0x000000345a41d211 */ /* 0x002fe200020f0eff */
[----:B------:R-:W-:Y:S01]  /*4180*/  IMAD.SHL.U32 R100, R98, 0x8, RZ ;  /* 0x0000000862647824 */ /* 0x000fe200078e00ff */
[----:B------:R-:W-:Y:S01]  /*4190*/  @!P5 LEA R64, P4, R96, c[0x0][0x198], 0x1 ;  /* 0x000066006040da11 */ /* 0x000fe200078808ff */
[----:B------:R-:W-:Y:S01]  /*41a0*/  @!P2 IMAD R92, R101, c[0x0][0x1d4], R92 ;  /* 0x00007500655caa24 */ /* 0x000fe200078e025c */
[----:B------:R0:W2:Y:S01]  /*41b0*/  @!P6 LDG.E R85, [R66.64] ;  /* 0x000000244255e981 */ /* 0x0000a2000c1e1900 */
[----:B------:R-:W-:Y:S01]  /*41c0*/  @!P3 IMAD R94, R94, c[0x0][0x1d8], RZ ;  /* 0x000076005e5eba24 */ /* 0x000fe200078e02ff */
[----:B------:R-:W-:-:S02]  /*41d0*/  @!P5 LEA.HI.X R65, R96, c[0x0][0x19c], R65, 0x1, P4 ;  /* 0x000067006041da11 */ /* 0x000fc400020f0c41 */
[-C--:B------:R-:W-:Y:S02]  /*41e0*/  ISETP.GE.OR P4, PT, R100, R51.reuse, P0 ;  /* 0x000000336400720c */ /* 0x080fe40000786670 */
[----:B------:R-:W-:Y:S01]  /*41f0*/  @!P2 IADD3 R90, P6, R49, R92, RZ ;  /* 0x0000005c315aa210 */ /* 0x000fe20007fde0ff */
[----:B------:R1:W3:Y:S01]  /*4200*/  @!P5 LDG.E R80, [R64.64] ;  /* 0x000000244050d981 */ /* 0x0002e2000c1e1900 */
[----:B------:R-:W-:Y:S01]  /*4210*/  IADD3 R98, R98, c[0x0][0x1d4], RZ ;  /* 0x0000750062627a10 */ /* 0x000fe20007ffe0ff */
[----:B0-----:R-:W-:Y:S01]  /*4220*/  @!P3 IMAD R67, R94, 0xe0, RZ ;  /* 0x000000e05e43b824 */ /* 0x001fe200078e02ff */
[----:B------:R-:W-:Y:S02]  /*4230*/  @!P2 LEA.HI.X.SX32 R101, R92, R52, 0x1, P6 ;  /* 0x000000345c65a211 */ /* 0x000fe400030f0eff */
[----:B------:R-:W-:Y:S01]  /*4240*/  @!P2 LEA R66, P5, R90, c[0x0][0x198], 0x1 ;  /* 0x000066005a42aa11 */ /* 0x000fe200078a08ff */
[----:B------:R-:W-:Y:S02]  /*4250*/  @!P3 IMAD R88, R67, c[0x0][0x1d4], R88 ;  /* 0x000075004358ba24 */ /* 0x000fe400078e0258 */
[----:B------:R-:W-:Y:S01]  /*4260*/  IMAD.SHL.U32 R92, R98, 0x8, RZ ;  /* 0x00000008625c7824 */ /* 0x000fe200078e00ff */
[----:B------:R-:W-:Y:S01]  /*4270*/  @!P2 LEA.HI.X R67, R90, c[0x0][0x19c], R101, 0x1, P5 ;  /* 0x000067005a43aa11 */ /* 0x000fe200028f0c65 */
[----:B------:R-:W-:Y:S01]  /*4280*/  IMAD R82, R97, 0x1f, R82 ;  /* 0x0000001f61527824 */ /* 0x000fe200078e0252 */
[----:B------:R-:W-:Y:S01]  /*4290*/  @!P3 IADD3 R90, P6, R49, R88, RZ ;  /* 0x00000058315ab210 */ /* 0x000fe20007fde0ff */
[----:B------:R-:W4:Y:S01]  /*42a0*/  @!P4 LDG.E R96, [R62.64] ;  /* 0x000000243e60c981 */ /* 0x000f22000c1e1900 */
[----:B------:R-:W-:-:S02]  /*42b0*/  ISETP.GE.OR P5, PT, R92, R51, P0 ;  /* 0x000000335c00720c */ /* 0x000fc400007a6670 */
[----:B-1----:R-:W-:Y:S01]  /*42c0*/  IADD3 R65, R98, c[0x0][0x1d4], RZ ;  /* 0x0000750062417a10 */ /* 0x002fe20007ffe0ff */
[----:B------:R-:W-:Y:S01]  /*42d0*/  IMAD.SHL.U32 R98, R82, 0x8, RZ ;  /* 0x0000000852627824 */ /* 0x000fe200078e00ff */
[----:B------:R-:W-:Y:S02]  /*42e0*/  @!P3 LEA.HI.X.SX32 R97, R88, R52, 0x1, P6 ;  /* 0x000000345861b211 */ /* 0x000fe400030f0eff */
[----:B------:R-:W-:Y:S01]  /*42f0*/  @!P3 LEA R64, P6, R90, c[0x0][0x198], 0x1 ;  /* 0x000066005a40ba11 */ /* 0x000fe200078c08ff */
[----:B------:R-:W-:-:S03]  /*4300*/  IMAD.SHL.U32 R94, R65, 0x8, RZ ;  /* 0x00000008415e7824 */ /* 0x000fc600078e00ff */
[----:B------:R-:W-:Y:S02]  /*4310*/  @!P3 LEA.HI.X R65, R90, c[0x0][0x19c], R97, 0x1, P6 ;  /* 0x000067005a41ba11 */ /* 0x000fe400030f0c61 */
[-C--:B------:R-:W-:Y:S01]  /*4320*/  ISETP.GE.OR P6, PT, R98, R51.reuse, P0 ;  /* 0x000000336200720c */ /* 0x080fe200007c6670 */
[----:B------:R-:W2:Y:S01]  /*4330*/  @!P5 LDG.E R88, [R62.64] ;  /* 0x000000243e58d981 */ /* 0x000ea2000c1e1900 */
[----:B------:R-:W-:-:S03]  /*4340*/  ISETP.GE.OR P0, PT, R94, R51, P0 ;  /* 0x000000335e00720c */ /* 0x000fc60000706670 */
[----:B------:R0:W3:Y:S08]  /*4350*/  @!P3 LDG.E R89, [R64.64] ;  /* 0x000000244059b981 */ /* 0x0000f0000c1e1900 */
[----:B------:R1:W3:Y:S04]  /*4360*/  @!P6 LDG.E R102, [R62.64] ;  /* 0x000000243e66e981 */ /* 0x0002e8000c1e1900 */
[----:B------:R1:W3:Y:S01]  /*4370*/  @!P0 LDG.E R101, [R62.64] ;  /* 0x000000243e658981 */ /* 0x0002e2000c1e1900 */
[----:B------:R-:W-:-:S06]  /*4380*/  SEL R99, R99, RZ, P1 ;  /* 0x000000ff63637207 */ /* 0x000fcc0000800000 */
[----:B------:R0:W3:Y:S01]  /*4390*/  @!P2 LDG.E R99, [R66.64] ;  /* 0x000000244263a981 */ /* 0x0000e2000c1e1900 */
        /* <DEDUP_REMOVED lines=8> */
[----:B------:R-:W-:Y:S01]  /*4420*/  @!P4 IADD3 R88, P2, R49, R82, RZ ;  /* 0x000000523158c210 */ /* 0x000fe20007f5e0ff */
[----:B------:R-:W-:-:S03]  /*4430*/  @!P5 IMAD R97, R90, 0xe0, RZ ;  /* 0x000000e05a61d824 */ /* 0x000fc600078e02ff */
[----:B-1----:R-:W-:Y:S02]  /*4440*/  @!P4 LEA.HI.X.SX32 R63, R82, R52, 0x1, P2 ;  /* 0x00000034523fc211 */ /* 0x002fe400010f0eff */
[----:B------:R-:W-:Y:S01]  /*4450*/  @!P4 LEA R62, P2, R88, c[0x0][0x198], 0x1 ;  /* 0x00006600583eca11 */ /* 0x000fe200078408ff */
[----:B0-----:R-:W-:-:S03]  /*4460*/  @!P5 IMAD R64, R97, c[0x0][0x1d4], R92 ;  /* 0x000075006140da24 */ /* 0x001fc600078e025c */
[----:B------:R-:W-:Y:S01]  /*4470*/  @!P4 LEA.HI.X R63, R88, c[0x0][0x19c], R63, 0x1, P2 ;  /* 0x00006700583fca11 */ /* 0x000fe200010f0c3f */
[----:B---3--:R-:W-:Y:S01]  /*4480*/  @!P6 IMAD R102, R102, c[0x0][0x1d8], RZ ;  /* 0x000076006666ea24 */ /* 0x008fe200078e02ff */
[----:B------:R-:W-:Y:S01]  /*4490*/  @!P5 IADD3 R66, P2, R49, R64, RZ ;  /* 0x000000403142d210 */ /* 0x000fe20007f5e0ff */
[----:B------:R-:W-:-:S03]  /*44a0*/  @!P0 IMAD R101, R101, c[0x0][0x1d8], RZ ;  /* 0x0000760065658a24 */ /* 0x000fc600078e02ff */
[----:B------:R-:W-:Y:S01]  /*44b0*/  @!P5 LEA.HI.X.SX32 R67, R64, R52, 0x1, P2 ;  /* 0x000000344043d211 */ /* 0x000fe200010f0eff */
[----:B------:R0:W2:Y:S01]  /*44c0*/  @!P4 LDG.E R86, [R62.64] ;  /* 0x000000243e56c981 */ /* 0x0000a2000c1e1900 */
[----:B------:R-:W-:Y:S01]  /*44d0*/  @!P0 IMAD R101, R101, 0xe0, RZ ;  /* 0x000000e065658824 */ /* 0x000fe200078e02ff */
[----:B------:R-:W-:Y:S01]  /*44e0*/  @!P5 LEA R96, P3, R66, c[0x0][0x198], 0x1 ;  /* 0x000066004260da11 */ /* 0x000fe200078608ff */
[----:B------:R-:W-:Y:S02]  /*44f0*/  @!P6 IMAD R65, R102, 0xe0, RZ ;  /* 0x000000e06641e824 */ /* 0x000fe400078e02ff */
[----:B------:R-:W-:Y:S01]  /*4500*/  @!P0 IMAD R64, R101, c[0x0][0x1d4], R94 ;  /* 0x0000750065408a24 */ /* 0x000fe200078e025e */
[----:B------:R-:W-:Y:S01]  /*4510*/  @!P5 LEA.HI.X R97, R66, c[0x0][0x19c], R67, 0x1, P3 ;  /* 0x000067004261da11 */ /* 0x000fe200018f0c43 */
[----:B------:R-:W-:-:S03]  /*4520*/  @!P6 IMAD R65, R65, c[0x0][0x1d4], R98 ;  /* 0x000075004141ea24 */ /* 0x000fc600078e0262 */
[C---:B------:R-:W-:Y:S01]  /*4530*/  @!P0 IADD3 R67, P3, R49.reuse, R64, RZ ;  /* 0x0000004031438210 */ /* 0x040fe20007f7e0ff */
[----:B------:R-:W3:Y:S01]  /*4540*/  @!P5 LDG.E R91, [R96.64] ;  /* 0x00000024605bd981 */ /* 0x000ee2000c1e1900 */
[----:B0-----:R-:W-:Y:S02]  /*4550*/  @!P6 IADD3 R63, P4, R49, R65, RZ ;  /* 0x00000041313fe210 */ /* 0x001fe40007f9e0ff */
[-C--:B------:R-:W-:Y:S02]  /*4560*/  @!P0 LEA.HI.X.SX32 R82, R64, R52.reuse, 0x1, P3 ;  /* 0x0000003440528211 */ /* 0x080fe400018f0eff */
[----:B------:R-:W-:Y:S02]  /*4570*/  @!P0 LEA R64, P3, R67, c[0x0][0x198], 0x1 ;  /* 0x0000660043408a11 */ /* 0x000fe400078608ff */
[----:B------:R-:W-:Y:S02]  /*4580*/  @!P6 LEA.HI.X.SX32 R66, R65, R52, 0x1, P4 ;  /* 0x000000344142e211 */ /* 0x000fe400020f0eff */
[----:B------:R-:W-:-:S02]  /*4590*/  ISETP.NE.U32.AND P2, PT, RZ, c[0x0][0x200], PT ;  /* 0x00008000ff007a0c */ /* 0x000fc40003f45070 */
[----:B------:R-:W-:Y:S02]  /*45a0*/  @!P0 LEA.HI.X R65, R67, c[0x0][0x19c], R82, 0x1, P3 ;  /* 0x0000670043418a11 */ /* 0x000fe400018f0c52 */
[----:B------:R-:W-:Y:S02]  /*45b0*/  ISETP.NE.AND.EX P2, PT, RZ, c[0x0][0x204], PT, P2 ;  /* 0x00008100ff007a0c */ /* 0x000fe40003f45320 */
[C---:B------:R-:W-:Y:S01]  /*45c0*/  @!P6 LEA R62, P4, R63.reuse, c[0x0][0x198], 0x1 ;  /* 0x000066003f3eea11 */ /* 0x040fe200078808ff */
[----:B------:R-:W4:Y:S03]  /*45d0*/  @!P0 LDG.E R84, [R64.64] ;  /* 0x0000002440548981 */ /* 0x000f26000c1e1900 */
[----:B------:R-:W-:-:S05]  /*45e0*/  @!P6 LEA.HI.X R63, R63, c[0x0][0x19c], R66, 0x1, P4 ;  /* 0x000067003f3fea11 */ /* 0x000fca00020f0c42 */
[----:B------:R0:W4:Y:S02]  /*45f0*/  @!P6 LDG.E R83, [R62.64] ;  /* 0x000000243e53e981 */ /* 0x000124000c1e1900 */
[--C-:B------:R-:W-:Y:S02]  /*4600*/  @P2 SHF.R.S32.HI R82, RZ, 0x1f, R87.reuse ;  /* 0x0000001fff522819 */ /* 0x100fe40000011457 */
[----:B------:R-:W-:Y:S02]  /*4610*/  @P2 IADD3 R66, P1, P3, R50, c[0x0][0x200], R87 ;  /* 0x0000800032422a10 */ /* 0x000fe40007b3e057 */
[----:B------:R-:W-:-:S04]  /*4620*/  @P2 SHF.R.S32.HI R67, RZ, 0x1f, R50 ;  /* 0x0000001fff432819 */ /* 0x000fc80000011432 */
[----:B------:R-:W-:-:S05]  /*4630*/  @P2 IADD3.X R67, R67, c[0x0][0x204], R82, P1, P3 ;  /* 0x0000810043432a10 */ /* 0x000fca0000fe6452 */
[----:B------:R-:W4:Y:S01]  /*4640*/  @P2 LDG.E.U8 R66, [R66.64] ;  /* 0x0000002442422981 */ /* 0x000f22000c1e1100 */
[----:B0-----:R-:W-:-:S04]  /*4650*/  HMUL2 R63, R6, R89 ;  /* 0x00000059063f7232 */ /* 0x001fc80000000000 */
        /* <DEDUP_REMOVED lines=27> */
[----:B--2---:R-:W-:-:S10]  /*4810*/  HFMA2.MMA R63, R45, R86, R63 ;  /* 0x000000562d3f7235 */ /* 0x004fd4000000003f */
[----:B---3--:R-:W-:-:S06]  /*4820*/  HFMA2 R63, R46, R91, R63 ;  /* 0x0000005b2e3f7231 */ /* 0x008fcc000000003f */
[----:B----4-:R-:W-:-:S10]  /*4830*/  HFMA2.MMA R63, R47, R84, R63 ;  /* 0x000000542f3f7235 */ /* 0x010fd4000000003f */
[----:B------:R-:W-:-:S05]  /*4840*/  HFMA2 R63, R48, R83, R63 ;  /* 0x00000053303f7231 */ /* 0x000fca000000003f */
[--C-:B------:R-:W-:Y:S02]  /*4850*/  HADD2.F32 R62, -RZ, R63.reuse.H0_H0 ;  /* 0x2000003fff3e7230 */ /* 0x100fe40000004100 */
[----:B------:R-:W-:Y:S01]  /*4860*/  HADD2.F32 R63, -RZ, R63.H1_H1 ;  /* 0x3000003fff3f7230 */ /* 0x000fe20000004100 */
[----:B------:R-:W-:-:S04]  /*4870*/  LOP3.LUT P1, RZ, R23, 0x3, RZ, 0xc0, !PT ;  /* 0x0000000317ff7812 */ /* 0x000fc8000782c0ff */
[----:B------:R-:W-:Y:S01]  /*4880*/  FADD.FTZ R87, R62, R63 ;  /* 0x0000003f3e577221 */ /* 0x000fe20000010000 */
[----:B------:R-:W-:Y:S01]  /*4890*/  ISETP.NE.AND P0, PT, R66, RZ, P2 ;  /* 0x000000ff4200720c */ /* 0x000fe20001705270 */
[----:B------:R-:W-:Y:S10]  /*48a0*/  BRA.DIV ~URZ, `(.L_x_3335) ;  /* 0x00002e627f007947 */ /* 0x000ff4000b800000 */
[----:B------:R0:W1:Y:S02]  /*48b0*/  SHFL.BFLY PT, R62, R87, 0x2, 0x1f ;  /* 0x0c401f00573e7f89 */ /* 0x00006400000e0000 */
.L_x_3377:
[----:B01----:R-:W-:Y:S01]  /*48c0*/  FADD.FTZ R87, R87, R62 ;  /* 0x0000003e57577221 */ /* 0x003fe20000010000 */
[----:B------:R-:W-:Y:S05]  /*48d0*/  BRA.DIV ~URZ, `(.L_x_3336) ;  /* 0x00002eb27f007947 */ /* 0x000fea000b800000 */
[----:B------:R0:W1:Y:S02]  /*48e0*/  SHFL.BFLY PT, R62, R87, 0x1, 0x1f ;  /* 0x0c201f00573e7f89 */ /* 0x00006400000e0000 */
.L_x_3378:
        /* <DEDUP_REMOVED lines=23> */
[----:B------:R-:W-:Y:S02]  /*4a60*/  @P2 FADD.FTZ R66, R66, R67 ;  /* 0x0000004342422221 */ /* 0x000fe40000010000 */
[----:B------:R-:W-:Y:S02]  /*4a70*/  IMAD.IADD R67, R50, 0x1, -R16 ;  /* 0x0000000132437824 */ /* 0x000fe400078e0a10 */
[----:B0-----:R-:W-:-:S05]  /*4a80*/  @P1 FFMA.FTZ R66, R87, R88, R66 ;  /* 0x0000005857421223 */ /* 0x001fca0000010042 */
[----:B------:R0:W-:Y:S01]  /*4a90*/  STS [R67.X4+0x210], R66 ;  /* 0x0002104243007388 */ /* 0x0001e20000004800 */
[----:B------:R-:W-:-:S03]  /*4aa0*/  @!P0 FMNMX.FTZ R3, R3, R66, !PT ;  /* 0x0000004203038209 */ /* 0x000fc60007810000 */
.L_x_3338:
[----:B------:R-:W-:Y:S05]  /*4ab0*/  BSYNC B1 ;  /* 0x0000000000017941 */ /* 0x000fea0003800000 */
.L_x_3337:
[----:B------:R-:W-:-:S04]  /*4ac0*/  IADD3 R50, R50, 0x10, RZ ;  /* 0x0000001032327810 */ /* 0x000fc80007ffe0ff */
[----:B------:R-:W-:-:S13]  /*4ad0*/  ISETP.GE.AND P0, PT, R50, R4, PT ;  /* 0x000000043200720c */ /* 0x000fda0003f06270 */
[----:B0----5:R-:W-:Y:S01]  /*4ae0*/  @P0 CALL.REL.NOINC `(.L_x_3334) ;  /* 0x0000001000000944 */ /* 0x021fe20003c00000 */
[----:B------:R-:W-:Y:S05]  /*4af0*/  BRA `(.L_x_3339) ;  /* 0xffffdf1000007947 */ /* 0x000fea000383ffff */
.L_x_3334:
[----:B------:R-:W-:Y:S05]  /*4b00*/  BSYNC B0 ;  /* 0x0000000000007941 */ /* 0x000fea0003800000 */
.L_x_3333:
[----:B------:R-:W-:Y:S01]  /*4b10*/  SHF.R.S32.HI R4, RZ, 0x1f, R23 ;  /* 0x0000001fff047819 */ /* 0x000fe20000011417 */
[----:B------:R-:W-:Y:S05]  /*4b20*/  BRA.DIV ~URZ, `(.L_x_3340) ;  /* 0x00002ce27f007947 */ /* 0x000fea000b800000 */
[----:B------:R0:W4:Y:S02]  /*4b30*/  SHFL.BFLY PT, R0, R3, 0x10, 0x1f ;  /* 0x0e001f0003007f89 */ /* 0x00012400000e0000 */
.L_x_3379:
[----:B----4-:R-:W-:Y:S01]  /*4b40*/  FMNMX.FTZ R7, R0, R3, !PT ;  /* 0x0000000300077209 */ /* 0x010fe20007810000 */
[----:B------:R-:W-:Y:S05]  /*4b50*/  BRA.DIV ~URZ, `(.L_x_3341) ;  /* 0x00002d327f007947 */ /* 0x000fea000b800000 */
[----:B------:R-:W4:Y:S02]  /*4b60*/  SHFL.BFLY PT, R0, R7, 0x8, 0x1f ;  /* 0x0d001f0007007f89 */ /* 0x000f2400000e0000 */
[----:B----4-:R-:W-:-:S05]  /*4b70*/  FMNMX.FTZ R0, R7, R0, !PT ;  /* 0x0000000007007209 */ /* 0x010fca0007810000 */
[----:B0--3--:R0:W3:Y:S02]  /*4b80*/  SHFL.BFLY PT, R3, R0, 0x4, 0x1f ;  /* 0x0c801f0000037f89 */ /* 0x0090e400000e0000 */
.L_x_3380:
[----:B------:R-:W-:Y:S01]  /*4b90*/  LEA.HI R4, R4, R23, RZ, 0x5 ;  /* 0x0000001704047211 */ /* 0x000fe200078f28ff */
[----:B------:R-:W-:Y:S03]  /*4ba0*/  WARPSYNC 0xffffffff ;  /* 0xffffffff00007948 */ /* 0x000fe60003800000 */
[----:B-----5:R-:W-:-:S05]  /*4bb0*/  LOP3.LUT R2, R4, 0xffffffe0, RZ, 0xc0, !PT ;  /* 0xffffffe004027812 */ /* 0x020fca00078ec0ff */
[----:B------:R-:W-:-:S05]  /*4bc0*/  IMAD.IADD R8, R23, 0x1, -R2 ;  /* 0x0000000117087824 */ /* 0x000fca00078e0a02 */
[----:B------:R-:W-:-:S13]  /*4bd0*/  ISETP.NE.AND P0, PT, R8, RZ, PT ;  /* 0x000000ff0800720c */ /* 0x000fda0003f05270 */
[----:B---3--:R-:W-:Y:S02]  /*4be0*/  @!P0 FMNMX.FTZ R3, R3, R0, !PT ;  /* 0x0000000003038209 */ /* 0x008fe40007810000 */
        /* <DEDUP_REMOVED lines=12> */
[----:B------:R0:W3:Y:S01]  /*4cb0*/  SHFL.IDX PT, R9, R3, RZ, 0x1f ;  /* 0x00001fff03097589 */ /* 0x0000e200000e0000 */
[----:B------:R-:W-:Y:S05]  /*4cc0*/  @P2 BRA `(.L_x_3343) ;  /* 0x000001b000002947 */ /* 0x000fea0003800000 */
[----:B------:R-:W-:Y:S01]  /*4cd0*/  ISETP.NE.U32.AND P0, PT, RZ, c[0x0][0x200], PT ;  /* 0x00008000ff007a0c */ /* 0x000fe20003f05070 */
[----:B------:R-:W-:Y:S02]  /*4ce0*/  IMAD.MOV.U32 R6, RZ, RZ, RZ ;  /* 0x000000ffff067224 */ /* 0x000fe400078e00ff */
[----:B------:R-:W-:Y:S01]  /*4cf0*/  IMAD.MOV.U32 R0, RZ, RZ, R21 ;  /* 0x000000ffff007224 */ /* 0x000fe200078e0015 */
[----:B------:R-:W-:-:S07]  /*4d00*/  ISETP.NE.AND.EX P0, PT, RZ, c[0x0][0x204], PT, P0 ;  /* 0x00008100ff007a0c */ /* 0x000fce0003f05300 */
.L_x_3347:
[----:B---3--:R-:W-:Y:S01]  /*4d10*/  IMAD.IADD R2, R0, 0x1, -R16 ;  /* 0x0000000100027824 */ /* 0x008fe200078e0a10 */
[----:B------:R-:W-:Y:S04]  /*4d20*/  BSSY B1, `(.L_x_3344) ;  /* 0x0000010000017945 */ /* 0x000fe80003800000 */
[----:B------:R-:W-:Y:S01]  /*4d30*/  LEA R10, R2, 0x210, 0x2 ;  /* 0x00000210020a7811 */ /* 0x000fe200078e10ff */
[----:B------:R-:W-:Y:S05]  /*4d40*/  @!P0 BRA `(.L_x_3345) ;  /* 0x0000009000008947 */ /* 0x000fea0003800000 */
[----:B------:R-:W-:Y:S01]  /*4d50*/  IMAD R7, R29, c[0x0][0x1d4], RZ ;  /* 0x000075001d077a24 */ /* 0x000fe200078e02ff */
[----:B0-----:R-:W-:-:S04]  /*4d60*/  SHF.R.S32.HI R3, RZ, 0x1f, R0 ;  /* 0x0000001fff037819 */ /* 0x001fc80000011400 */
[--C-:B------:R-:W-:Y:S02]  /*4d70*/  SHF.R.S32.HI R12, RZ, 0x1f, R7.reuse ;  /* 0x0000001fff0c7819 */ /* 0x100fe40000011407 */
[----:B------:R-:W-:-:S04]  /*4d80*/  IADD3 R2, P1, P3, R0, c[0x0][0x200], R7 ;  /* 0x0000800000027a10 */ /* 0x000fc80007b3e007 */
[----:B------:R-:W-:-:S05]  /*4d90*/  IADD3.X R3, R3, c[0x0][0x204], R12, P1, P3 ;  /* 0x0000810003037a10 */ /* 0x000fca0000fe640c */
[----:B------:R-:W4:Y:S02]  /*4da0*/  LDG.E.U8 R2, [R2.64] ;  /* 0x0000002402027981 */ /* 0x000f24000c1e1100 */
[----:B----4-:R-:W-:-:S13]  /*4db0*/  ISETP.NE.AND P1, PT, R2, RZ, PT ;  /* 0x000000ff0200720c */ /* 0x010fda0003f25270 */
[----:B------:R-:W-:Y:S01]  /*4dc0*/  @P1 IMAD.MOV.U32 R7, RZ, RZ, RZ ;  /* 0x000000ffff071224 */ /* 0x000fe200078e00ff */
[----:B------:R-:W-:Y:S05]  /*4dd0*/  @P1 BRA `(.L_x_3346) ;  /* 0x0000004000001947 */ /* 0x000fea0003800000 */
.L_x_3345:
[----:B------:R-:W4:Y:S02]  /*4de0*/  LDS R2, [R10] ;  /* 0x000000000a027984 */ /* 0x000f240000000800 */
[----:B---34-:R-:W-:-:S04]  /*4df0*/  FADD.FTZ R2, -R9, R2 ;  /* 0x0000000209027221 */ /* 0x018fc80000010100 */
[----:B------:R-:W-:-:S04]  /*4e00*/  FMUL.FTZ R2, R2, 1.4426950216293334961 ;  /* 0x3fb8aa3b02027820 */ /* 0x000fc80000410000 */
[----:B------:R3:W4:Y:S03]  /*4e10*/  MUFU.EX2 R7, R2 ;  /* 0x0000000200077308 */ /* 0x0007260000000800 */
.L_x_3346:
[----:B------:R-:W-:Y:S05]  /*4e20*/  BSYNC B1 ;  /* 0x0000000000017941 */ /* 0x000fea0003800000 */
.L_x_3344:
[----:B----4-:R4:W-:Y:S01]  /*4e30*/  STS [R10], R7 ;  /* 0x000000070a007388 */ /* 0x0109e20000000800 */
[----:B------:R-:W-:Y:S01]  /*4e40*/  IADD3 R0, R0, 0x40, RZ ;  /* 0x0000004000007810 */ /* 0x000fe20007ffe0ff */
[----:B------:R-:W-:-:S03]  /*4e50*/  FADD.FTZ R6, R7, R6 ;  /* 0x0000000607067221 */ /* 0x000fc60000010000 */
[----:B------:R-:W-:-:S13]  /*4e60*/  ISETP.GT.AND P1, PT, R0, R25, PT ;  /* 0x000000190000720c */ /* 0x000fda0003f24270 */
[----:B----4-:R-:W-:Y:S05]  /*4e70*/  @!P1 BRA `(.L_x_3347) ;  /* 0xfffffe9000009947 */ /* 0x010fea000383ffff */
.L_x_3343:
[----:B------:R-:W-:Y:S05]  /*4e80*/  BSYNC B0 ;  /* 0x0000000000007941 */ /* 0x000fea0003800000 */
.L_x_3342:
[----:B0-----:R-:W0:Y:S01]  /*4e90*/  SHFL.BFLY PT, R3, R6, 0x10, 0x1f ;  /* 0x0e001f0006037f89 */ /* 0x001e2200000e0000 */
[----:B------:R-:W-:Y:S01]  /*4ea0*/  LOP3.LUT P0, R10, R23, 0x1f, RZ, 0xc0, !PT ;  /* 0x0000001f170a7812 */ /* 0x000fe2000780c0ff */
[----:B------:R-:W-:Y:S01]  /*4eb0*/  IMAD.MOV.U32 R12, RZ, RZ, c[0x0][0x1ec] ;  /* 0x00007b00ff0c7624 */ /* 0x000fe200078e00ff */
[----:B------:R-:W-:Y:S02]  /*4ec0*/  BSSY B0, `(.L_x_3348) ;  /* 0x0000040000007945 */ /* 0x000fe40003800000 */
[----:B------:R-:W-:Y:S01]  /*4ed0*/  ISETP.GT.U32.AND P1, PT, R10, 0x1, PT ;  /* 0x000000010a00780c */ /* 0x000fe20003f24070 */
[----:B0-----:R-:W-:-:S08]  /*4ee0*/  FADD.FTZ R3, R3, R6 ;  /* 0x0000000603037221 */ /* 0x001fd00000010000 */
[----:B------:R-:W-:Y:S01]  /*4ef0*/  @!P0 SHF.R.U32.HI R6, RZ, 0x3, R23 ;  /* 0x00000003ff068819 */ /* 0x000fe20000011617 */
[----:B------:R-:W0:Y:S03]  /*4f00*/  SHFL.BFLY PT, R0, R3, 0x8, 0x1f ;  /* 0x0d001f0003007f89 */ /* 0x000e2600000e0000 */
[----:B------:R-:W-:Y:S01]  /*4f10*/  @!P0 LOP3.LUT R6, R6, 0x1ffffffc, RZ, 0xc0, !PT ;  /* 0x1ffffffc06068812 */ /* 0x000fe200078ec0ff */
[----:B0-----:R-:W-:Y:S01]  /*4f20*/  FADD.FTZ R0, R3, R0 ;  /* 0x0000000003007221 */ /* 0x001fe20000010000 */
[----:B------:R-:W-:-:S04]  /*4f30*/  SHF.R.S32.HI R3, RZ, 0x5, R4 ;  /* 0x00000005ff037819 */ /* 0x000fc80000011404 */
[----:B------:R-:W0:Y:S02]  /*4f40*/  SHFL.BFLY PT, R7, R0, 0x4, 0x1f ;  /* 0x0c801f0000077f89 */ /* 0x000e2400000e0000 */
[----:B0-----:R-:W-:Y:S02]  /*4f50*/  FADD.FTZ R7, R0, R7 ;  /* 0x0000000700077221 */ /* 0x001fe40000010000 */
[----:B------:R-:W0:Y:S03]  /*4f60*/  LDC.U8 R0, c[0x0][0x26c] ;  /* 0x00009b00ff007b82 */ /* 0x000e260000000000 */
[----:B---3--:R-:W3:Y:S01]  /*4f70*/  SHFL.BFLY PT, R2, R7, 0x2, 0x1f ;  /* 0x0c401f0007027f89 */ /* 0x008ee200000e0000 */
[----:B0-----:R-:W-:Y:S01]  /*4f80*/  ISETP.NE.AND P4, PT, R0, RZ, PT ;  /* 0x000000ff0000720c */ /* 0x001fe20003f85270 */
[----:B---3--:R-:W-:-:S05]  /*4f90*/  FADD.FTZ R2, R7, R2 ;  /* 0x0000000207027221 */ /* 0x008fca0000010000 */
[----:B------:R-:W0:Y:S02]  /*4fa0*/  SHFL.BFLY PT, R9, R2, 0x1, 0x1f ;  /* 0x0c201f0002097f89 */ /* 0x000e2400000e0000 */
[----:B0-----:R-:W-:Y:S01]  /*4fb0*/  FADD.FTZ R9, R2, R9 ;  /* 0x0000000902097221 */ /* 0x001fe20000010000 */
[----:B------:R-:W-:-:S04]  /*4fc0*/  LEA.HI R2, R25, R25, RZ, 0x1 ;  /* 0x0000001919027211 */ /* 0x000fc800078f08ff */
[----:B------:R0:W-:Y:S01]  /*4fd0*/  @!P0 STS [R6+0x8], R9 ;  /* 0x0000080906008388 */ /* 0x0001e20000000800 */
[----:B------:R-:W-:-:S03]  /*4fe0*/  LOP3.LUT R2, R2, 0xfffffffe, RZ, 0xc0, !PT ;  /* 0xfffffffe02027812 */ /* 0x000fc600078ec0ff */
[----:B------:R-:W-:Y:S01]  /*4ff0*/  BAR.SYNC.DEFER_BLOCKING 0x0 ;  /* 0x0000000000007b1d */ /* 0x000fe20000010000 */
[----:B------:R-:W-:Y:S01]  /*5000*/  ISETP.GT.AND P0, PT, R8, 0x1b, PT ;  /* 0x0000001b0800780c */ /* 0x000fe20003f04270 */
[----:B------:R-:W-:Y:S02]  /*5010*/  IMAD.IADD R4, R25, 0x1, -R2 ;  /* 0x0000000119047824 */ /* 0x000fe400078e0a02 */
[----:B------:R-:W-:Y:S01]  /*5020*/  @P4 IMAD R2, R19, c[0x0][0x268], R12 ;  /* 0x00009a0013024a24 */ /* 0x000fe200078e020c */
[----:B0-----:R-:W-:Y:S02]  /*5030*/  IMNMX R6, R12, c[0x0][0x1d4], PT ;  /* 0x000075000c067a17 */ /* 0x001fe40003800200 */
[----:B------:R-:W-:Y:S01]  /*5040*/  ISETP.NE.OR P3, PT, R3, R4, P0 ;  /* 0x000000040300720c */ /* 0x000fe20000765670 */
[----:B------:R-:W-:Y:S01]  /*5050*/  @P4 IMAD R11, R2, c[0x0][0x1d4], RZ ;  /* 0x00007500020b4a24 */ /* 0x000fe200078e02ff */
[----:B------:R-:W-:Y:S02]  /*5060*/  IADD3 R4, R6, 0x4, RZ ;  /* 0x0000000406047810 */ /* 0x000fe40007ffe0ff */
[----:B------:R-:W-:-:S02]  /*5070*/  CS2R R6, SRZ ;  /* 0x0000000000067805 */ /* 0x000fc4000001ff00 */
[----:B------:R-:W-:Y:S01]  /*5080*/  SHF.R.S32.HI R13, RZ, 0x1f, R4 ;  /* 0x0000001fff0d7819 */ /* 0x000fe20000011404 */
[--C-:B------:R-:W-:Y:S01]  /*5090*/  @P4 IMAD.MOV.U32 R6, RZ, RZ, R11.reuse ;  /* 0x000000ffff064224 */ /* 0x100fe200078e000b */
[----:B------:R-:W-:Y:S02]  /*50a0*/  @P4 SHF.R.S32.HI R7, RZ, 0x1f, R11 ;  /* 0x0000001fff074819 */ /* 0x000fe4000001140b */
[----:B------:R-:W-:-:S05]  /*50b0*/  LEA.HI R13, R13, R4, RZ, 0x2 ;  /* 0x000000040d0d7211 */ /* 0x000fca00078f10ff */
[----:B------:R-:W-:Y:S01]  /*50c0*/  IMAD.SHL.U32 R2, R13, 0x4, RZ ;  /* 0x000000040d027824 */ /* 0x000fe200078e00ff */
[----:B------:R0:W3:Y:S01]  /*50d0*/  @!P1 LDS R9, [R10.X4+0x8] ;  /* 0x000008000a099984 */ /* 0x0000e20000004800 */
[----:B------:R-:W-:-:S03]  /*50e0*/  ISETP.EQ.U32.AND P1, PT, RZ, c[0x0][0x190], PT ;  /* 0x00006400ff007a0c */ /* 0x000fc60003f22070 */
[----:B------:R-:W-:Y:S02]  /*50f0*/  LOP3.LUT R2, R2, 0xfffffff0, RZ, 0xc0, !PT ;  /* 0xfffffff002027812 */ /* 0x000fe400078ec0ff */
[----:B------:R-:W-:Y:S01]  /*5100*/  ISETP.EQ.OR.EX P1, PT, RZ, c[0x0][0x194], P3, P1 ;  /* 0x00006500ff007a0c */ /* 0x000fe20001f22710 */
[----:B0-----:R-:W-:Y:S01]  /*5110*/  CS2R R10, SRZ ;  /* 0x00000000000a7805 */ /* 0x001fe2000001ff00 */
[----:B--2---:R-:W-:-:S11]  /*5120*/  IADD3 R38, R2, 0x210, RZ ;  /* 0x0000021002267810 */ /* 0x004fd60007ffe0ff */
[----:B------:R-:W-:Y:S01]  /*5130*/  @!P1 IMAD.MOV.U32 R13, RZ, RZ, 0x2 ;  /* 0x00000002ff0d9424 */ /* 0x000fe200078e00ff */
[----:B---3--:R-:W0:Y:S02]  /*5140*/  SHFL.BFLY PT, R0, R9, 0x1, 0x1f ;  /* 0x0c201f0009007f89 */ /* 0x008e2400000e0000 */
[----:B0-----:R-:W-:Y:S02]  /*5150*/  FADD.FTZ R4, R0, R9 ;  /* 0x0000000900047221 */ /* 0x001fe40000010000 */
[----:B------:R-:W-:Y:S02]  /*5160*/  IMAD.SHL.U32 R0, R8, 0x8, RZ ;  /* 0x0000000808007824 */ /* 0x000fe400078e00ff */
[----:B------:R-:W-:Y:S02]  /*5170*/  CS2R R8, SRZ ;  /* 0x0000000000087805 */ /* 0x000fe4000001ff00 */
[----:B------:R-:W-:Y:S01]  /*5180*/  @!P1 IMAD R12, R22, 0xe0, R0 ;  /* 0x000000e0160c9824 */ /* 0x000fe200078e0200 */
[----:B------:R-:W0:Y:S03]  /*5190*/  SHFL.IDX PT, R4, R4, RZ, 0x1f ;  /* 0x00001fff04047589 */ /* 0x000e2600000e0000 */
[----:B------:R-:W-:Y:S01]  /*51a0*/  @!P1 IMAD.WIDE R12, R12, R13, c[0x0][0x190] ;  /* 0x000064000c0c9625 */ /* 0x000fe200078e020d */
[----:B------:R-:W-:Y:S05]  /*51b0*/  @P2 BRA `(.L_x_3349) ;  /* 0x0000010000002947 */ /* 0x000fea0003800000 */
[----:B0-----:R-:W-:-:S04]  /*51c0*/  FADD.FTZ R4, R4, 9.9999999747524270788e-07 ;  /* 0x358637bd04047421 */ /* 0x001fc80000010000 */
[----:B-1----:R0:W1:Y:S03]  /*51d0*/  MUFU.RCP R33, R4 ;  /* 0x0000000400217308 */ /* 0x0020660000001000 */
.L_x_3350:
[C---:B------:R-:W-:Y:S01]  /*51e0*/  IMAD.IADD R35, R21.reuse, 0x1, -R16 ;  /* 0x0000000115237824 */ /* 0x040fe200078e0a10 */
[----:B------:R-:W-:-:S04]  /*51f0*/  @P4 IADD3 R15, P2, R21, R6, RZ ;  /* 0x00000006150f4210 */ /* 0x000fc80007f5e0ff */
[----:B0-----:R-:W0:Y:S02]  /*5200*/  LDS R4, [R35.X4+0x210] ;  /* 0x0002100023047984 */ /* 0x001e240000004800 */
[----:B01----:R-:W-:Y:S01]  /*5210*/  FMUL.FTZ R37, R4, R33 ;  /* 0x0000002104257220 */ /* 0x003fe20000410000 */
[----:B------:R-:W-:Y:S02]  /*5220*/  @P4 LEA.HI.X.SX32 R4, R21, R7, 0x1, P2 ;  /* 0x0000000715044211 */ /* 0x000fe400010f0eff */
[C---:B------:R-:W-:Y:S02]  /*5230*/  @P4 LEA R14, P2, R15.reuse, c[0x0][0x260], 0x2 ;  /* 0x000098000f0e4a11 */ /* 0x040fe400078410ff */
[----:B------:R-:W-:Y:S02]  /*5240*/  F2FP.PACK_AB R20, RZ, R37 ;  /* 0x00000025ff14723e */ /* 0x000fe400000000ff */
[----:B------:R-:W-:Y:S01]  /*5250*/  @P4 LEA.HI.X R15, R15, c[0x0][0x264], R4, 0x2, P2 ;  /* 0x000099000f0f4a11 */ /* 0x000fe200010f1404 */
[----:B------:R-:W-:Y:S01]  /*5260*/  IMAD R4, R35, 0x2, R38 ;  /* 0x0000000223047824 */ /* 0x000fe200078e0226 */
[----:B------:R-:W-:-:S03]  /*5270*/  IADD3 R21, R21, 0x40, RZ ;  /* 0x0000004015157810 */ /* 0x000fc60007ffe0ff */
[----:B------:R0:W-:Y:S01]  /*5280*/  @P4 STG.E [R14.64], R37 ;  /* 0x000000250e004986 */ /* 0x0001e2000c101924 */
[----:B------:R-:W-:-:S03]  /*5290*/  ISETP.GT.AND P2, PT, R21, R25, PT ;  /* 0x000000191500720c */ /* 0x000fc60003f44270 */
[----:B------:R0:W-:Y:S10]  /*52a0*/  STS.U16 [R4], R20 ;  /* 0x0000001404007388 */ /* 0x0001f40000000400 */
[----:B0-----:R-:W-:Y:S05]  /*52b0*/  @!P2 BRA `(.L_x_3350) ;  /* 0xffffff200000a947 */ /* 0x001fea000383ffff */
.L_x_3349:
[----:B------:R-:W-:Y:S05]  /*52c0*/  BSYNC B0 ;  /* 0x0000000000007941 */ /* 0x000fea0003800000 */
.L_x_3348:
[----:B------:R2:W5:Y:S01]  /*52d0*/  @!P1 LDG.E.128 R8, [R12.64] ;  /* 0x000000240c089981 */ /* 0x000562000c1e1d00 */
[----:B------:R-:W-:Y:S01]  /*52e0*/  BSSY B0, `(.L_x_3351) ;  /* 0x000015a000007945 */ /* 0x000fe20003800000 */
[----:B------:R-:W-:Y:S01]  /*52f0*/  IMAD R21, R19, c[0x0][0x1d4], RZ ;  /* 0x0000750013157a24 */ /* 0x000fe200078e02ff */
[----:B-1----:R-:W-:Y:S01]  /*5300*/  CS2R R34, SRZ ;  /* 0x0000000000227805 */ /* 0x002fe2000001ff00 */
[----:B------:R-:W-:-:S02]  /*5310*/  IMAD.MOV.U32 R39, RZ, RZ, RZ ;  /* 0x000000ffff277224 */ /* 0x000fc400078e00ff */
[----:B------:R-:W-:Y:S02]  /*5320*/  IMAD.MOV.U32 R37, RZ, RZ, RZ ;  /* 0x000000ffff257224 */ /* 0x000fe400078e00ff */
[----:B------:R-:W-:Y:S02]  /*5330*/  IMAD.MOV.U32 R28, RZ, RZ, RZ ;  /* 0x000000ffff1c7224 */ /* 0x000fe400078e00ff */
[----:B------:R-:W-:Y:S02]  /*5340*/  IMAD.MOV.U32 R33, RZ, RZ, RZ ;  /* 0x000000ffff217224 */ /* 0x000fe400078e00ff */
[----:B------:R-:W-:Y:S02]  /*5350*/  IMAD.MOV.U32 R20, RZ, RZ, RZ ;  /* 0x000000ffff147224 */ /* 0x000fe400078e00ff */
[----:B------:R-:W-:Y:S01]  /*5360*/  IMAD.MOV.U32 R24, RZ, RZ, RZ ;  /* 0x000000ffff187224 */ /* 0x000fe200078e00ff */
[----:B------:R-:W-:Y:S06]  /*5370*/  BAR.SYNC.DEFER_BLOCKING 0x0 ;  /* 0x0000000000007b1d */ /* 0x000fec0000010000 */
[----:B------:R-:W-:Y:S05]  /*5380*/  @P0 BRA `(.L_x_3352) ;  /* 0x000014f000000947 */ /* 0x000fea0003800000 */
[----:B--2---:R-:W-:Y:S01]  /*5390*/  IMAD.IADD R26, R16, 0x1, R3 ;  /* 0x00000001101a7824 */ /* 0x004fe200078e0203 */
        /* <DEDUP_REMOVED lines=8> */
[----:B0-----:R-:W-:Y:S01]  /*5420*/  IADD3 R4, -R16, -0x2, -R3 ;  /* 0xfffffffe10047810 */ /* 0x001fe20007ffe903 */
[----:B------:R-:W-:Y:S01]  /*5430*/  BSSY B2, `(.L_x_3355) ;  /* 0x0000030000027945 */ /* 0x000fe20003800000 */
[----:B------:R-:W-:Y:S01]  /*5440*/  LOP3.LUT R5, RZ, R41, RZ, 0x33, !PT ;  /* 0x00000029ff057212 */ /* 0x000fe200078e33ff */
[----:B------:R-:W-:Y:S01]  /*5450*/  IMAD.MOV.U32 R24, RZ, RZ, RZ ;  /* 0x000000ffff187224 */ /* 0x000fe200078e00ff */
[----:B------:R-:W-:Y:S01]  /*5460*/  CS2R R34, SRZ ;  /* 0x0000000000227805 */ /* 0x000fe2000001ff00 */
[----:B------:R-:W-:Y:S02]  /*5470*/  IMAD.MOV.U32 R40, RZ, RZ, R26 ;  /* 0x000000ffff287224 */ /* 0x000fe400078e001a */
[----:B------:R-:W-:Y:S02]  /*5480*/  IMAD.IADD R4, R4, 0x1, -R5 ;  /* 0x0000000104047824 */ /* 0x000fe400078e0a05 */
[----:B------:R-:W-:Y:S02]  /*5490*/  IMAD.MOV.U32 R20, RZ, RZ, RZ ;  /* 0x000000ffff147224 */ /* 0x000fe400078e00ff */
[----:B------:R-:W-:Y:S01]  /*54a0*/  IMAD.MOV.U32 R33, RZ, RZ, RZ ;  /* 0x000000ffff217224 */ /* 0x000fe200078e00ff */
[C---:B------:R-:W-:Y:S01]  /*54b0*/  LOP3.LUT P2, RZ, R4.reuse, 0x2, RZ, 0xc0, !PT ;  /* 0x0000000204ff7812 */ /* 0x040fe2000784c0ff */
[----:B------:R-:W-:Y:S01]  /*54c0*/  IMAD.MOV.U32 R28, RZ, RZ, RZ ;  /* 0x000000ffff1c7224 */ /* 0x000fe200078e00ff */
[----:B------:R-:W-:Y:S01]  /*54d0*/  LOP3.LUT P1, RZ, R4, 0xfffffffe, RZ, 0xc0, !PT ;  /* 0xfffffffe04ff7812 */ /* 0x000fe2000782c0ff */
[----:B------:R-:W-:-:S02]  /*54e0*/  IMAD.MOV.U32 R37, RZ, RZ, RZ ;  /* 0x000000ffff257224 */ /* 0x000fc400078e00ff */
[----:B------:R-:W-:-:S08]  /*54f0*/  IMAD.MOV.U32 R39, RZ, RZ, RZ ;  /* 0x000000ffff277224 */ /* 0x000fd000078e00ff */
        /* <DEDUP_REMOVED lines=20> */
[----:B------:R-:W-:Y:S01]  /*5640*/  HADD2.F32 R12, -RZ, R12.H1_H1 ;  /* 0x3000000cff0c7230 */ /* 0x000fe20000004100 */
[C---:B------:R-:W-:Y:S01]  /*5650*/  FFMA.FTZ R24, R39.reuse, R24, RZ ;  /* 0x0000001827187223 */ /* 0x040fe200000100ff */
[--C-:B------:R-:W-:Y:S01]  /*5660*/  HADD2.F32 R20, -RZ, R13.reuse.H0_H0 ;  /* 0x2000000dff147230 */ /* 0x100fe20000004100 */
[C---:B------:R-:W-:Y:S01]  /*5670*/  FFMA.FTZ R28, R39.reuse, R28, RZ ;  /* 0x0000001c271c7223 */ /* 0x040fe200000100ff */
[----:B------:R-:W-:Y:S01]  /*5680*/  HADD2.F32 R4, -RZ, R13.H1_H1 ;  /* 0x3000000dff047230 */ /* 0x000fe20000004100 */
        /* <DEDUP_REMOVED lines=8> */
[----:B------:R-:W-:Y:S01]  /*5710*/  FFMA.FTZ R39, R39, R40, RZ ;  /* 0x0000002827277223 */ /* 0x000fe200000100ff */
[----:B------:R-:W-:Y:S02]  /*5720*/  IADD3 R40, R26, 0x2, RZ ;  /* 0x000000021a287810 */ /* 0x000fe40007ffe0ff */
.L_x_3356:
[----:B------:R-:W-:Y:S05]  /*5730*/  BSYNC B2 ;  /* 0x0000000000027941 */ /* 0x000fea0003800000 */
.L_x_3355:
[----:B------:R-:W-:Y:S05]  /*5740*/  @!P1 BRA `(.L_x_3354) ;  /* 0x000004d000009947 */ /* 0x000fea0003800000 */
[----:B------:R-:W-:Y:S01]  /*5750*/  IMAD R4, R40, 0x2, R2 ;  /* 0x0000000228047824 */ /* 0x000fe200078e0202 */
        /* <DEDUP_REMOVED lines=10> */
[C---:B------:R-:W-:Y:S01]  /*5800*/  LEA R52, P1, R53.reuse, c[0x0][0x1a8], 0x2 ;  /* 0x00006a0035347a11 */ /* 0x040fe200078210ff */
[----:B------:R-:W-:Y:S01]  /*5810*/  IMAD R44, R4, 0xe0, RZ ;  /* 0x000000e0042c7824 */ /* 0x000fe200078e02ff */
[----:B------:R-:W-:Y:S02]  /*5820*/  IADD3 R55, R54, 0x1c0, RZ ;  /* 0x000001c036377810 */ /* 0x000fe40007ffe0ff */
[----:B------:R-:W-:Y:S02]  /*5830*/  LEA.HI.X R53, R53, c[0x0][0x1ac], R6, 0x2, P1 ;  /* 0x00006b0035357a11 */ /* 0x000fe400008f1406 */
[----:B------:R-:W-:-:S04]  /*5840*/  IADD3 R46, R5, 0x210, RZ ;  /* 0x00000210052e7810 */ /* 0x000fc80007ffe0ff */
.L_x_3357:
[----:B------:R-:W-:Y:S01]  /*5850*/  IMAD.MOV.U32 R42, RZ, RZ, R52 ;  /* 0x000000ffff2a7224 */ /* 0x000fe200078e0034 */
[----:B------:R-:W0:Y:S01]  /*5860*/  LDS.U16 R47, [R46+-0x4] ;  /* 0xfffffc002e2f7984 */ /* 0x000e220000000400 */
[----:B------:R-:W-:-:S03]  /*5870*/  IMAD.MOV.U32 R43, RZ, RZ, R53 ;  /* 0x000000ffff2b7224 */ /* 0x000fc600078e0035 */
[----:B------:R-:W1:Y:S04]  /*5880*/  LDS.U16 R51, [R46] ;  /* 0x000000002e337984 */ /* 0x000e680000000400 */
        /* <DEDUP_REMOVED lines=10> */
[----:B------:R-:W-:-:S04]  /*5930*/  IADD3 R14, P1, R32, R13, RZ ;  /* 0x0000000d200e7210 */ /* 0x000fc80007f3e0ff */
[----:B------:R-:W-:Y:S01]  /*5940*/  LEA.HI.X.SX32 R13, R13, R36, 0x1, P1 ;  /* 0x000000240d0d7211 */ /* 0x000fe200008f0eff */
[----:B------:R-:W2:Y:S01]  /*5950*/  LDG.E.128 R4, [R4.64] ;  /* 0x0000002404047981 */ /* 0x000ea2000c1e1d00 */
[----:B------:R-:W-:-:S04]  /*5960*/  LEA R12, P1, R14, c[0x0][0x1a0], 0x1 ;  /* 0x000068000e0c7a11 */ /* 0x000fc800078208ff */
[----:B------:R-:W-:-:S06]  /*5970*/  LEA.HI.X R13, R14, c[0x0][0x1a4], R13, 0x1, P1 ;  /* 0x000069000e0d7a11 */ /* 0x000fcc00008f0c0d */
[----:B------:R-:W3:Y:S01]  /*5980*/  LDG.E.128 R12, [R12.64] ;  /* 0x000000240c0c7981 */ /* 0x000ee2000c1e1d00 */
[----:B------:R-:W-:Y:S01]  /*5990*/  IADD3 R52, P1, R42, 0x10, RZ ;  /* 0x000000102a347810 */ /* 0x000fe20007f3e0ff */
[----:B0-----:R-:W-:Y:S01]  /*59a0*/  HADD2.F32 R47, -RZ, R47.H0_H0 ;  /* 0x2000002fff2f7230 */ /* 0x001fe20000004100 */
[----:B------:R-:W-:Y:S01]  /*59b0*/  IADD3 R40, R40, 0x4, RZ ;  /* 0x0000000428287810 */ /* 0x000fe20007ffe0ff */
[----:B-1----:R-:W-:Y:S01]  /*59c0*/  HADD2.F32 R51, -RZ, R51.H0_H0 ;  /* 0x20000033ff337230 */ /* 0x002fe20000004100 */
[----:B------:R-:W-:Y:S01]  /*59d0*/  IADD3 R46, R46, 0x8, RZ ;  /* 0x000000082e2e7810 */ /* 0x000fe20007ffe0ff */
[----:B------:R-:W-:Y:S01]  /*59e0*/  IMAD.X R53, RZ, RZ, R43, P1 ;  /* 0x000000ffff357224 */ /* 0x000fe200008e062b */
[----:B------:R-:W-:Y:S02]  /*59f0*/  ISETP.GE.AND P1, PT, R40, R41, PT ;  /* 0x000000292800720c */ /* 0x000fe40003f26270 */
[----:B------:R-:W-:Y:S01]  /*5a00*/  IADD3 R45, R45, 0x380, RZ ;  /* 0x000003802d2d7810 */ /* 0x000fe20007ffe0ff */
[----:B--2---:R-:W-:-:S02]  /*5a10*/  HADD2.F32 R43, -RZ, R5.H0_H0 ;  /* 0x20000005ff2b7230 */ /* 0x004fc40000004100 */
[----:B------:R-:W-:Y:S02]  /*5a20*/  HADD2.F32 R48, -RZ, R5.H1_H1 ;  /* 0x30000005ff307230 */ /* 0x000fe40000004100 */
[----:B------:R-:W-:Y:S01]  /*5a30*/  HADD2.F32 R42, -RZ, R4.H0_H0 ;  /* 0x20000004ff2a7230 */ /* 0x000fe20000004100 */
[C---:B------:R-:W-:Y:S01]  /*5a40*/  FFMA.FTZ R20, R47.reuse, R43, R20 ;  /* 0x0000002b2f147223 */ /* 0x040fe20000010014 */
[----:B------:R-:W-:Y:S01]  /*5a50*/  HADD2.F32 R5, -RZ, R6.H0_H0 ;  /* 0x20000006ff057230 */ /* 0x000fe20000004100 */
[C---:B------:R-:W-:Y:S01]  /*5a60*/  FFMA.FTZ R33, R47.reuse, R48, R33 ;  /* 0x000000302f217223 */ /* 0x040fe20000010021 */
[--C-:B------:R-:W-:Y:S01]  /*5a70*/  HADD2.F32 R50, -RZ, R7.reuse.H1_H1 ;  /* 0x30000007ff327230 */ /* 0x100fe20000004100 */
[C---:B------:R-:W-:Y:S01]  /*5a80*/  FFMA.FTZ R24, R47.reuse, R42, R24 ;  /* 0x0000002a2f187223 */ /* 0x040fe20000010018 */
[----:B------:R-:W-:Y:S01]  /*5a90*/  HADD2.F32 R4, -RZ, R4.H1_H1 ;  /* 0x30000004ff047230 */ /* 0x000fe20000004100 */
[C---:B------:R-:W-:Y:S01]  /*5aa0*/  FFMA.FTZ R5, R47.reuse, R5, R28 ;  /* 0x000000052f057223 */ /* 0x040fe2000001001c */
[----:B------:R-:W-:Y:S01]  /*5ab0*/  HADD2.F32 R6, -RZ, R6.H1_H1 ;  /* 0x30000006ff067230 */ /* 0x000fe20000004100 */
[C---:B------:R-:W-:Y:S01]  /*5ac0*/  FFMA.FTZ R39, R47.reuse, R50, R39 ;  /* 0x000000322f277223 */ /* 0x040fe20000010027 */
[----:B------:R-:W-:Y:S01]  /*5ad0*/  HADD2.F32 R49, -RZ, R7.H0_H0 ;  /* 0x20000007ff317230 */ /* 0x000fe20000004100 */
[C---:B------:R-:W-:Y:S01]  /*5ae0*/  FFMA.FTZ R4, R47.reuse, R4, R35 ;  /* 0x000000042f047223 */ /* 0x040fe20000010023 */
[----:B---3--:R-:W-:Y:S01]  /*5af0*/  HADD2.F32 R7, -RZ, R12.H0_H0 ;  /* 0x2000000cff077230 */ /* 0x008fe20000004100 */
[C---:B------:R-:W-:Y:S01]  /*5b00*/  FFMA.FTZ R6, R47.reuse, R6, R37 ;  /* 0x000000062f067223 */ /* 0x040fe20000010025 */
[--C-:B------:R-:W-:Y:S01]  /*5b10*/  HADD2.F32 R28, -RZ, R13.reuse.H0_H0 ;  /* 0x2000000dff1c7230 */ /* 0x100fe20000004100 */
[----:B------:R-:W-:Y:S01]  /*5b20*/  FFMA.FTZ R34, R47, R49, R34 ;  /* 0x000000312f227223 */ /* 0x000fe20000010022 */
[----:B------:R-:W-:Y:S01]  /*5b30*/  HADD2.F32 R42, -RZ, R13.H1_H1 ;  /* 0x3000000dff2a7230 */ /* 0x000fe20000004100 */
[C---:B------:R-:W-:Y:S01]  /*5b40*/  FFMA.FTZ R24, R51.reuse, R7, R24 ;  /* 0x0000000733187223 */ /* 0x040fe20000010018 */
        /* <DEDUP_REMOVED lines=13> */
.L_x_3354:
[----:B------:R-:W-:Y:S05]  /*5c20*/  BSYNC B1 ;  /* 0x0000000000017941 */ /* 0x000fea0003800000 */
.L_x_3353:
[----:B------:R-:W-:-:S13]  /*5c30*/  ISETP.GE.AND P1, PT, R26, R25, PT ;  /* 0x000000191a00720c */ /* 0x000fda0003f26270 */
[----:B------:R-:W-:Y:S05]  /*5c40*/  @P1 BRA `(.L_x_3352) ;  /* 0x00000c3000001947 */ /* 0x000fea0003800000 */
[----:B0-----:R-:W-:Y:S01]  /*5c50*/  LOP3.LUT R4, RZ, R3, RZ, 0x33, !PT ;  /* 0x00000003ff047212 */ /* 0x001fe200078e33ff */
        /* <DEDUP_REMOVED lines=45> */
[----:B0-----:R-:W-:Y:S02]  /*5f30*/  HADD2.F32 R14, -RZ, R38.H0_H0 ;  /* 0x20000026ff0e7230 */ /* 0x001fe40000004100 */
[----:B--2---:R-:W-:Y:S02]  /*5f40*/  HADD2.F32 R41, -RZ, R6.H0_H0 ;  /* 0x20000006ff297230 */ /* 0x004fe40000004100 */
[----:B------:R-:W-:Y:S02]  /*5f50*/  HADD2.F32 R43, -RZ, R7.H0_H0 ;  /* 0x20000007ff2b7230 */ /* 0x000fe40000004100 */
        /* <DEDUP_REMOVED lines=14> */
.L_x_3361:
[----:B------:R-:W-:Y:S05]  /*6040*/  BSYNC B2 ;  /* 0x0000000000027941 */ /* 0x000fea0003800000 */
.L_x_3360:
[----:B------:R-:W-:Y:S02]  /*6050*/  IADD3 R26, R26, 0x2, RZ ;  /* 0x000000021a1a7810 */ /* 0x000fe40007ffe0ff */
.L_x_3359:
[----:B------:R-:W-:Y:S05]  /*6060*/  BSYNC B1 ;  /* 0x0000000000017941 */ /* 0x000fea0003800000 */
.L_x_3358:
[----:B------:R-:W-:-:S13]  /*6070*/  LOP3.LUT P1, RZ, R42, 0xfffffffe, RZ, 0xc0, !PT ;  /* 0xfffffffe2aff7812 */ /* 0x000fda000782c0ff */
[----:B------:R-:W-:Y:S05]  /*6080*/  @!P1 BRA `(.L_x_3352) ;  /* 0x000007f000009947 */ /* 0x000fea0003800000 */
[----:B------:R-:W-:Y:S02]  /*6090*/  IMAD R5, R26, 0x2, R2 ;  /* 0x000000021a057824 */ /* 0x000fe400078e0202 */
[----:B------:R-:W-:Y:S02]  /*60a0*/  IMAD.MOV.U32 R14, RZ, RZ, RZ ;  /* 0x000000ffff0e7224 */ /* 0x000fe400078e00ff */
[----:B------:R-:W-:Y:S02]  /*60b0*/  IMAD R43, R16, -0x2, R5 ;  /* 0xfffffffe102b7824 */ /* 0x000fe400078e0205 */
.L_x_3366:
        /* <DEDUP_REMOVED lines=18> */
[----:B------:R-:W-:Y:S02]  /*61e0*/  IMAD.MOV.U32 R5, RZ, RZ, R15 ;  /* 0x000000ffff057224 */ /* 0x000fe400078e000f */
[----:B------:R-:W0:Y:S02]  /*61f0*/  LDS.U16 R15, [R45+0x210] ;  /* 0x000210002d0f7984 */ /* 0x000e240000000400 */
        /* <DEDUP_REMOVED lines=41> */
.L_x_3363:
[----:B------:R-:W-:Y:S05]  /*6490*/  BSYNC B1 ;  /* 0x0000000000017941 */ /* 0x000fea0003800000 */
.L_x_3362:
        /* <DEDUP_REMOVED lines=57> */
.L_x_3365:
[----:B------:R-:W-:Y:S05]  /*6830*/  BSYNC B1 ;  /* 0x0000000000017941 */ /* 0x000fea0003800000 */
.L_x_3364:
[----:B------:R-:W-:Y:S02]  /*6840*/  IADD3 R26, R26, 0x4, RZ ;  /* 0x000000041a1a7810 */ /* 0x000fe40007ffe0ff */
[----:B------:R-:W-:Y:S02]  /*6850*/  IADD3 R14, R14, 0x8, RZ ;  /* 0x000000080e0e7810 */ /* 0x000fe40007ffe0ff */
[----:B------:R-:W-:-:S13]  /*6860*/  ISETP.GE.AND P1, PT, R26, R25, PT ;  /* 0x000000191a00720c */ /* 0x000fda0003f26270 */
[----:B------:R-:W-:Y:S05]  /*6870*/  @!P1 BRA `(.L_x_3366) ;  /* 0xfffff84000009947 */ /* 0x000fea000383ffff */
.L_x_3352:
[----:B--2---:R-:W-:Y:S05]  /*6880*/  BSYNC B0 ;  /* 0x0000000000007941 */ /* 0x004fea0003800000 */
.L_x_3351:
[----:B------:R-:W-:Y:S01]  /*6890*/  BSSY B0, `(.L_x_3367) ;  /* 0x0000053000007945 */ /* 0x000fe20003800000 */
[----:B------:R-:W-:Y:S05]  /*68a0*/  @P3 BRA `(.L_x_3368) ;  /* 0x0000051000003947 */ /* 0x000fea0003800000 */
[----:B------:R-:W-:Y:S01]  /*68b0*/  ISETP.NE.U32.AND P1, PT, RZ, c[0x0][0x240], PT ;  /* 0x00009000ff007a0c */ /* 0x000fe20003f25070 */
[----:B------:R-:W-:-:S03]  /*68c0*/  IMAD.MOV.U32 R13, RZ, RZ, 0x2 ;  /* 0x00000002ff0d7424 */ /* 0x000fc600078e00ff */
[----:B------:R-:W-:Y:S02]  /*68d0*/  ISETP.NE.AND.EX P1, PT, RZ, c[0x0][0x244], PT, P1 ;  /* 0x00009100ff007a0c */ /* 0x000fe40003f25310 */
[----:B------:R-:W-:-:S11]  /*68e0*/  ISETP.NE.AND P3, PT, R13, c[0x0][0x258], PT ;  /* 0x000096000d007a0c */ /* 0x000fd60003f65270 */
[----:B------:R-:W-:Y:S02]  /*68f0*/  @P1 IMAD R27, R27, c[0x0][0x1d8], R22 ;  /* 0x000076001b1b1a24 */ /* 0x000fe400078e0216 */
[--C-:B------:R-:W-:Y:S02]  /*6900*/  IMAD.IADD R22, R17, 0x1, R0.reuse ;  /* 0x0000000111167824 */ /* 0x100fe400078e0200 */
[----:B0-----:R-:W-:-:S04]  /*6910*/  @P1 IMAD R4, R27, 0xe0, R0 ;  /* 0x000000e01b041824 */ /* 0x001fc800078e0200 */
[----:B------:R-:W-:-:S04]  /*6920*/  @P1 IMAD.WIDE R4, R4, R13, c[0x0][0x238] ;  /* 0x00008e0004041625 */ /* 0x000fc800078e020d */
[----:B------:R-:W-:Y:S02]  /*6930*/  @P3 IMAD.WIDE R12, R22, R13, c[0x0][0x188] ;  /* 0x00006200160c3625 */ /* 0x000fe400078e020d */
[----:B------:R-:W5:Y:S04]  /*6940*/  @P1 LDG.E.128 R4, [R4.64] ;  /* 0x0000002404041981 */ /* 0x000f68000c1e1d00 */
[----:B------:R-:W5:Y:S01]  /*6950*/  @P3 LDG.E.128 R12, [R12.64] ;  /* 0x000000240c0c3981 */ /* 0x000f62000c1e1d00 */
[----:B------:R-:W-:Y:S02]  /*6960*/  IMAD.IADD R25, R25, 0x1, -R16 ;  /* 0x0000000119197824 */ /* 0x000fe400078e0a10 */
[----:B------:R-:W-:Y:S02]  /*6970*/  IMAD R21, R21, 0xe0, R0 ;  /* 0x000000e015157824 */ /* 0x000fe400078e0200 */
[----:B------:R-:W-:-:S02]  /*6980*/  IMAD R26, R25, 0x2, R2 ;  /* 0x00000002191a7824 */ /* 0x000fc400078e0202 */
[----:B------:R-:W-:Y:S01]  /*6990*/  IMAD R18, R18, 0xe0, RZ ;  /* 0x000000e012127824 */ /* 0x000fe200078e02ff */
[----:B------:R-:W-:-:S03]  /*69a0*/  SHF.R.S32.HI R17, RZ, 0x1f, R21 ;  /* 0x0000001fff117819 */ /* 0x000fc60000011415 */
[----:B------:R-:W0:Y:S01]  /*69b0*/  LDS.U16 R26, [R26+0x210] ;  /* 0x000210001a1a7984 */ /* 0x000e220000000400 */
[----:B------:R-:W-:-:S04]  /*69c0*/  IADD3 R21, P2, R18, R21, RZ ;  /* 0x0000001512157210 */ /* 0x000fc80007f5e0ff */
[----:B------:R-:W-:Y:S02]  /*69d0*/  LEA.HI.X.SX32 R18, R18, R17, 0x1, P2 ;  /* 0x0000001112127211 */ /* 0x000fe400010f0eff */
[----:B------:R-:W-:-:S04]  /*69e0*/  LEA R16, P2, R21, c[0x0][0x1a0], 0x1 ;  /* 0x0000680015107a11 */ /* 0x000fc800078408ff */
[----:B------:R-:W-:Y:S01]  /*69f0*/  LEA.HI.X R17, R21, c[0x0][0x1a4], R18, 0x1, P2 ;  /* 0x0000690015117a11 */ /* 0x000fe200010f0c12 */
[----:B------:R-:W-:Y:S05]  /*6a00*/  @P3 BRA `(.L_x_3369) ;  /* 0x0000021000003947 */ /* 0x000fea0003800000 */
[C---:B-----5:R-:W-:Y:S01]  /*6a10*/  IADD3 R12, P2, R22.reuse, c[0x0][0x188], RZ ;  /* 0x00006200160c7a10 */ /* 0x060fe20007f5e0ff */
[----:B------:R-:W2:Y:S03]  /*6a20*/  LDG.E R31, [R30.64+0x4] ;  /* 0x000004241e1f7981 */ /* 0x000ea6000c1e1900 */
        /* <DEDUP_REMOVED lines=9> */
[----:B------:R-:W-:Y:S01]  /*6ac0*/  SHF.R.S32.HI R15, RZ, 0x8, R15 ;  /* 0x00000008ff0f7819 */ /* 0x000fe2000001140f */
[----:B------:R-:W2:Y:S01]  /*6ad0*/  I2F.S8 R18, R41 ;  /* 0x0000002900127306 */ /* 0x000ea20000001400 */
[----:B------:R-:W-:-:S07]  /*6ae0*/  SHF.R.S32.HI R13, RZ, 0x8, R13 ;  /* 0x00000008ff0d7819 */ /* 0x000fce000001140d */
[----:B------:R2:W1:Y:S08]  /*6af0*/  I2F.S8 R12, R25 ;  /* 0x00000019000c7306 */ /* 0x0004700000001400 */
[----:B------:R-:W3:Y:S08]  /*6b00*/  I2F.S8 R21, R21 ;  /* 0x0000001500157306 */ /* 0x000ef00000001400 */
[----:B------:R-:W4:Y:S08]  /*6b10*/  I2F.S16 R22, R22 ;  /* 0x0000001600167306 */ /* 0x000f300000101400 */
[----:B------:R-:W0:Y:S08]  /*6b20*/  I2F.S16 R2, R2 ;  /* 0x0000000200027306 */ /* 0x000e300000101400 */
[----:B------:R-:W0:Y:S08]  /*6b30*/  I2F.S8 R14, R40 ;  /* 0x00000028000e7306 */ /* 0x000e300000001400 */
[----:B------:R-:W0:Y:S08]  /*6b40*/  I2F.S16 R15, R15 ;  /* 0x0000000f000f7306 */ /* 0x000e300000101400 */
[----:B------:R-:W0:Y:S01]  /*6b50*/  I2F.S16 R13, R13 ;  /* 0x0000000d000d7306 */ /* 0x000e220000101400 */
[----:B--2---:R-:W-:-:S02]  /*6b60*/  FMUL.FTZ R25, R18, R31 ;  /* 0x0000001f12197220 */ /* 0x004fc40000410000 */
[-C--:B-1----:R-:W-:Y:S02]  /*6b70*/  FMUL.FTZ R18, R12, R31.reuse ;  /* 0x0000001f0c127220 */ /* 0x082fe40000410000 */
[-C--:B---3--:R-:W-:Y:S02]  /*6b80*/  FMUL.FTZ R12, R21, R31.reuse ;  /* 0x0000001f150c7220 */ /* 0x088fe40000410000 */
[-C--:B----4-:R-:W-:Y:S02]  /*6b90*/  FMUL.FTZ R27, R22, R31.reuse ;  /* 0x0000001f161b7220 */ /* 0x090fe40000410000 */
[-C--:B0-----:R-:W-:Y:S02]  /*6ba0*/  FMUL.FTZ R21, R2, R31.reuse ;  /* 0x0000001f02157220 */ /* 0x081fe40000410000 */
[-C--:B------:R-:W-:Y:S02]  /*6bb0*/  FMUL.FTZ R14, R14, R31.reuse ;  /* 0x0000001f0e0e7220 */ /* 0x080fe40000410000 */
[----:B------:R-:W-:-:S02]  /*6bc0*/  FMUL.FTZ R2, R15, R31 ;  /* 0x0000001f0f027220 */ /* 0x000fc40000410000 */
[----:B------:R-:W-:Y:S01]  /*6bd0*/  FMUL.FTZ R31, R13, R31 ;  /* 0x0000001f0d1f7220 */ /* 0x000fe20000410000 */
[----:B------:R-:W-:Y:S02]  /*6be0*/  F2FP.PACK_AB R15, R27, R12 ;  /* 0x0000000c1b0f723e */ /* 0x000fe400000000ff */
[----:B------:R-:W-:Y:S02]  /*6bf0*/  F2FP.PACK_AB R12, R21, R14 ;  /* 0x0000000e150c723e */ /* 0x000fe400000000ff */
[----:B------:R-:W-:Y:S02]  /*6c00*/  F2FP.PACK_AB R14, R2, R25 ;  /* 0x00000019020e723e */ /* 0x000fe400000000ff */
[----:B------:R-:W-:-:S04]  /*6c10*/  F2FP.PACK_AB R13, R31, R18 ;  /* 0x000000121f0d723e */ /* 0x000fc800000000ff */
.L_x_3369:
[----:B-----5:R-:W-:Y:S01]  /*6c20*/  HFMA2.MMA R8, R12, 1, 1, R8 ;  /* 0x3c003c000c087835 */ /* 0x020fe20000000008 */
[----:B------:R-:W-:Y:S01]  /*6c30*/  HADD2 R9, R13, R9 ;  /* 0x000000090d097230 */ /* 0x000fe20000000000 */
[----:B------:R-:W-:Y:S01]  /*6c40*/  HFMA2.MMA R10, R14, 1, 1, R10 ;  /* 0x3c003c000e0a7835 */ /* 0x000fe2000000000a */
[----:B------:R-:W-:-:S02]  /*6c50*/  HADD2 R11, R15, R11 ;  /* 0x0000000b0f0b7230 */ /* 0x000fc40000000000 */
[----:B0-----:R-:W-:Y:S02]  /*6c60*/  HADD2.F32 R26, -RZ, R26.H0_H0 ;  /* 0x2000001aff1a7230 */ /* 0x001fe40000004100 */
        /* <DEDUP_REMOVED lines=21> */
.L_x_3368:
[----:B0-----:R-:W-:Y:S05]  /*6dc0*/  BSYNC B0 ;  /* 0x0000000000007941 */ /* 0x001fea0003800000 */
.L_x_3367:
[----:B------:R-:W-:Y:S06]  /*6dd0*/  BAR.SYNC.DEFER_BLOCKING 0x0 ;  /* 0x0000000000007b1d */ /* 0x000fec0000010000 */
[----:B------:R-:W-:Y:S05]  /*6de0*/  @P0 BRA `(.L_x_3370) ;  /* 0x0000022000000947 */ /* 0x000fea0003800000 */
[----:B------:R-:W-:Y:S01]  /*6df0*/  LOP3.LUT R2, R23, 0xffffffe0, RZ, 0xc0, !PT ;  /* 0xffffffe017027812 */ /* 0x000fe200078ec0ff */
        /* <DEDUP_REMOVED lines=10> */
.L_x_3371:
[----:B------:R-:W-:Y:S01]  /*6ea0*/  WARPSYNC 0xffffffff ;  /* 0xffffffff00007948 */ /* 0x000fe20003800000 */
[----:B------:R-:W-:Y:S06]  /*6eb0*/  BAR.SYNC.DEFER_BLOCKING 0x0 ;  /* 0x0000000000007b1d */ /* 0x000fec0000010000 */
[----:B------:R-:W-:Y:S01]  /*6ec0*/  BSSY B0, `(.L_x_3372) ;  /* 0x0000013000007945 */ /* 0x000fe20003800000 */
[----:B------:R-:W-:Y:S05]  /*6ed0*/  @P2 BRA `(.L_x_3373) ;  /* 0x0000011000002947 */ /* 0x000fea0003800000 */
[----:B0-----:R-:W0:Y:S02]  /*6ee0*/  LDS.128 R4, [R3] ;  /* 0x0000000003047984 */ /* 0x001e240000000c00 */
[----:B0----5:R-:W-:-:S02]  /*6ef0*/  HADD2.F32 R11, -RZ, R5.H0_H0 ;  /* 0x20000005ff0b7230 */ /* 0x021fc40000004100 */
        /* <DEDUP_REMOVED lines=15> */
.L_x_3373:
[----:B------:R-:W-:Y:S05]  /*6ff0*/  BSYNC B0 ;  /* 0x0000000000007941 */ /* 0x000fea0003800000 */
.L_x_3372:
[----:B------:R-:W-:Y:S06]  /*7000*/  BAR.SYNC.DEFER_BLOCKING 0x0 ;  /* 0x0000000000007b1d */ /* 0x000fec0000010000 */
.L_x_3370:
        /* <DEDUP_REMOVED lines=17> */
.L_x_3374:
        /* <DEDUP_REMOVED lines=58> */
.L_x_3329:
[----:B------:R-:W-:Y:S01]  /*74c0*/  IMAD.MOV.U32 R64, RZ, RZ, R3 ;  /* 0x000000ffff407224 */ /* 0x000fe200078e0003 */
[----:B------:R-:W-:Y:S01]  /*74d0*/  MOV R62, 0x7520 ;  /* 0x00007520003e7802 */ /* 0x000fe20000000f00 */
[----:B------:R-:W-:Y:S02]  /*74e0*/  IMAD.MOV.U32 R65, RZ, RZ, 0x10 ;  /* 0x00000010ff417424 */ /* 0x000fe400078e00ff */
[----:B------:R-:W-:Y:S02]  /*74f0*/  IMAD.MOV.U32 R66, RZ, RZ, 0x1f ;  /* 0x0000001fff427424 */ /* 0x000fe400078e00ff */
[----:B------:R-:W-:Y:S02]  /*7500*/  IMAD.MOV.U32 R67, RZ, RZ, -0x1 ;  /* 0xffffffffff437424 */ /* 0x000fe400078e00ff */
[----:B0----5:R-:W-:Y:S05]  /*7510*/  CALL.REL.NOINC `($__internal_12_$__cuda_sm70_shflsync_bfly_p) ;  /* 0x0000046000007944 */ /* 0x021fea0003c00000 */
[----:B-1----:R-:W-:Y:S01]  /*7520*/  IMAD.MOV.U32 R0, RZ, RZ, R64 ;  /* 0x000000ffff007224 */ /* 0x002fe200078e0040 */
[----:B0-----:R-:W-:Y:S05]  /*7530*/  BRA `(.L_x_3375) ;  /* 0xffffaf8000007947 */ /* 0x001fea000383ffff */
.L_x_3330:
[----:B------:R-:W-:Y:S01]  /*7540*/  IMAD.MOV.U32 R64, RZ, RZ, R7 ;  /* 0x000000ffff407224 */ /* 0x000fe200078e0007 */
[----:B------:R-:W-:Y:S01]  /*7550*/  MOV R62, 0x75a0 ;  /* 0x000075a0003e7802 */ /* 0x000fe20000000f00 */
[----:B------:R-:W-:-:S02]  /*7560*/  IMAD.MOV.U32 R65, RZ, RZ, 0x8 ;  /* 0x00000008ff417424 */ /* 0x000fc400078e00ff */
[----:B------:R-:W-:Y:S02]  /*7570*/  IMAD.MOV.U32 R66, RZ, RZ, 0x1f ;  /* 0x0000001fff427424 */ /* 0x000fe400078e00ff */
[----:B------:R-:W-:Y:S02]  /*7580*/  IMAD.MOV.U32 R67, RZ, RZ, -0x1 ;  /* 0xffffffffff437424 */ /* 0x000fe400078e00ff */
[----:B01---5:R-:W-:Y:S05]  /*7590*/  CALL.REL.NOINC `($__internal_12_$__cuda_sm70_shflsync_bfly_p) ;  /* 0x000003e000007944 */ /* 0x023fea0003c00000 */
[----:B-1----:R-:W-:Y:S01]  /*75a0*/  FADD.FTZ R7, R7, R64 ;  /* 0x0000004007077221 */ /* 0x002fe20000010000 */
[----:B------:R-:W-:Y:S01]  /*75b0*/  MOV R62, 0x7610 ;  /* 0x00007610003e7802 */ /* 0x000fe20000000f00 */
[----:B0-----:R-:W-:Y:S02]  /*75c0*/  IMAD.MOV.U32 R65, RZ, RZ, 0x4 ;  /* 0x00000004ff417424 */ /* 0x001fe400078e00ff */
[----:B------:R-:W-:Y:S02]  /*75d0*/  IMAD.MOV.U32 R66, RZ, RZ, 0x1f ;  /* 0x0000001fff427424 */ /* 0x000fe400078e00ff */
[----:B------:R-:W-:Y:S02]  /*75e0*/  IMAD.MOV.U32 R67, RZ, RZ, -0x1 ;  /* 0xffffffffff437424 */ /* 0x000fe400078e00ff */
[----:B------:R-:W-:-:S02]  /*75f0*/  IMAD.MOV.U32 R64, RZ, RZ, R7 ;  /* 0x000000ffff407224 */ /* 0x000fc400078e0007 */
[----:B------:R-:W-:Y:S05]  /*7600*/  CALL.REL.NOINC `($__internal_12_$__cuda_sm70_shflsync_bfly_p) ;  /* 0x0000037000007944 */ /* 0x000fea0003c00000 */
[----:B-1----:R-:W-:Y:S01]  /*7610*/  FADD.FTZ R7, R7, R64 ;  /* 0x0000004007077221 */ /* 0x002fe20000010000 */
[----:B------:R-:W-:Y:S01]  /*7620*/  MOV R62, 0x7680 ;  /* 0x00007680003e7802 */ /* 0x000fe20000000f00 */
[----:B0-----:R-:W-:-:S02]  /*7630*/  IMAD.MOV.U32 R65, RZ, RZ, 0x2 ;  /* 0x00000002ff417424 */ /* 0x001fc400078e00ff */
[----:B------:R-:W-:Y:S02]  /*7640*/  IMAD.MOV.U32 R66, RZ, RZ, 0x1f ;  /* 0x0000001fff427424 */ /* 0x000fe400078e00ff */
[----:B------:R-:W-:Y:S02]  /*7650*/  IMAD.MOV.U32 R67, RZ, RZ, -0x1 ;  /* 0xffffffffff437424 */ /* 0x000fe400078e00ff */
[----:B------:R-:W-:Y:S02]  /*7660*/  IMAD.MOV.U32 R64, RZ, RZ, R7 ;  /* 0x000000ffff407224 */ /* 0x000fe400078e0007 */
[----:B------:R-:W-:Y:S05]  /*7670*/  CALL.REL.NOINC `($__internal_12_$__cuda_sm70_shflsync_bfly_p) ;  /* 0x0000030000007944 */ /* 0x000fea0003c00000 */
[----:B-1----:R-:W-:Y:S01]  /*7680*/  FADD.FTZ R4, R7, R64 ;  /* 0x0000004007047221 */ /* 0x002fe20000010000 */
[----:B------:R-:W-:Y:S01]  /*7690*/  MOV R62, 0x76f0 ;  /* 0x000076f0003e7802 */ /* 0x000fe20000000f00 */
[----:B0-----:R-:W-:Y:S02]  /*76a0*/  IMAD.MOV.U32 R65, RZ, RZ, 0x1 ;  /* 0x00000001ff417424 */ /* 0x001fe400078e00ff */
[----:B------:R-:W-:Y:S02]  /*76b0*/  IMAD.MOV.U32 R66, RZ, RZ, 0x1f ;  /* 0x0000001fff427424 */ /* 0x000fe400078e00ff */
[----:B------:R-:W-:-:S02]  /*76c0*/  IMAD.MOV.U32 R67, RZ, RZ, -0x1 ;  /* 0xffffffffff437424 */ /* 0x000fc400078e00ff */
[----:B------:R-:W-:Y:S02]  /*76d0*/  IMAD.MOV.U32 R64, RZ, RZ, R4 ;  /* 0x000000ffff407224 */ /* 0x000fe400078e0004 */
[----:B------:R-:W-:Y:S05]  /*76e0*/  CALL.REL.NOINC `($__internal_12_$__cuda_sm70_shflsync_bfly_p) ;  /* 0x0000029000007944 */ /* 0x000fea0003c00000 */
[----:B-1----:R-:W-:Y:S01]  /*76f0*/  IMAD.MOV.U32 R5, RZ, RZ, R64 ;  /* 0x000000ffff057224 */ /* 0x002fe200078e0040 */
[----:B0-----:R-:W-:Y:S05]  /*7700*/  BRA `(.L_x_3376) ;  /* 0xffffae4000007947 */ /* 0x001fea000383ffff */
.L_x_3335:
[----:B------:R-:W-:Y:S01]  /*7710*/  IMAD.MOV.U32 R64, RZ, RZ, R87 ;  /* 0x000000ffff407224 */ /* 0x000fe200078e0057 */
[----:B------:R-:W-:Y:S01]  /*7720*/  MOV R62, 0x7770 ;  /* 0x00007770003e7802 */ /* 0x000fe20000000f00 */
[----:B------:R-:W-:Y:S02]  /*7730*/  IMAD.MOV.U32 R65, RZ, RZ, 0x2 ;  /* 0x00000002ff417424 */ /* 0x000fe400078e00ff */
[----:B------:R-:W-:Y:S02]  /*7740*/  IMAD.MOV.U32 R66, RZ, RZ, 0x1f ;  /* 0x0000001fff427424 */ /* 0x000fe400078e00ff */
[----:B------:R-:W-:Y:S02]  /*7750*/  IMAD.MOV.U32 R67, RZ, RZ, -0x1 ;  /* 0xffffffffff437424 */ /* 0x000fe400078e00ff */
[----:B-----5:R-:W-:Y:S05]  /*7760*/  CALL.REL.NOINC `($__internal_12_$__cuda_sm70_shflsync_bfly_p) ;  /* 0x0000021000007944 */ /* 0x020fea0003c00000 */
[----:B-1----:R-:W-:Y:S01]  /*7770*/  IMAD.MOV.U32 R62, RZ, RZ, R64 ;  /* 0x000000ffff3e7224 */ /* 0x002fe200078e0040 */
[----:B0-----:R-:W-:Y:S05]  /*7780*/  BRA `(.L_x_3377) ;  /* 0xffffd13000007947 */ /* 0x001fea000383ffff */
.L_x_3336:
[----:B------:R-:W-:Y:S01]  /*7790*/  IMAD.MOV.U32 R64, RZ, RZ, R87 ;  /* 0x000000ffff407224 */ /* 0x000fe200078e0057 */
[----:B------:R-:W-:Y:S01]  /*77a0*/  MOV R62, 0x77f0 ;  /* 0x000077f0003e7802 */ /* 0x000fe20000000f00 */
[----:B------:R-:W-:-:S02]  /*77b0*/  IMAD.MOV.U32 R65, RZ, RZ, 0x1 ;  /* 0x00000001ff417424 */ /* 0x000fc400078e00ff */
[----:B------:R-:W-:Y:S02]  /*77c0*/  IMAD.MOV.U32 R66, RZ, RZ, 0x1f ;  /* 0x0000001fff427424 */ /* 0x000fe400078e00ff */
[----:B------:R-:W-:Y:S02]  /*77d0*/  IMAD.MOV.U32 R67, RZ, RZ, -0x1 ;  /* 0xffffffffff437424 */ /* 0x000fe400078e00ff */
[----:B-----5:R-:W-:Y:S05]  /*77e0*/  CALL.REL.NOINC `($__internal_12_$__cuda_sm70_shflsync_bfly_p) ;  /* 0x0000019000007944 */ /* 0x020fea0003c00000 */
[----:B-1----:R-:W-:Y:S01]  /*77f0*/  IMAD.MOV.U32 R62, RZ, RZ, R64 ;  /* 0x000000ffff3e7224 */ /* 0x002fe200078e0040 */
[----:B0-----:R-:W-:Y:S05]  /*7800*/  BRA `(.L_x_3378) ;  /* 0xffffd0e000007947 */ /* 0x001fea000383ffff */
.L_x_3340:
[----:B------:R-:W-:Y:S01]  /*7810*/  IMAD.MOV.U32 R64, RZ, RZ, R3 ;  /* 0x000000ffff407224 */ /* 0x000fe200078e0003 */
[----:B------:R-:W-:Y:S01]  /*7820*/  MOV R62, 0x7870 ;  /* 0x00007870003e7802 */ /* 0x000fe20000000f00 */
[----:B------:R-:W-:Y:S02]  /*7830*/  IMAD.MOV.U32 R65, RZ, RZ, 0x10 ;  /* 0x00000010ff417424 */ /* 0x000fe400078e00ff */
[----:B------:R-:W-:Y:S02]  /*7840*/  IMAD.MOV.U32 R66, RZ, RZ, 0x1f ;  /* 0x0000001fff427424 */ /* 0x000fe400078e00ff */
[----:B------:R-:W-:Y:S02]  /*7850*/  IMAD.MOV.U32 R67, RZ, RZ, -0x1 ;  /* 0xffffffffff437424 */ /* 0x000fe400078e00ff */
[----:B-123-5:R-:W-:Y:S05]  /*7860*/  CALL.REL.NOINC `($__internal_12_$__cuda_sm70_shflsync_bfly_p) ;  /* 0x0000011000007944 */ /* 0x02efea0003c00000 */
[----:B-1----:R-:W-:Y:S01]  /*7870*/  IMAD.MOV.U32 R0, RZ, RZ, R64 ;  /* 0x000000ffff007224 */ /* 0x002fe200078e0040 */
[----:B0-----:R-:W-:Y:S05]  /*7880*/  BRA `(.L_x_3379) ;  /* 0xffffd2b000007947 */ /* 0x001fea000383ffff */
.L_x_3341:
[----:B------:R-:W-:Y:S01]  /*7890*/  IMAD.MOV.U32 R64, RZ, RZ, R7 ;  /* 0x000000ffff407224 */ /* 0x000fe200078e0007 */
[----:B------:R-:W-:Y:S01]  /*78a0*/  MOV R62, 0x78f0 ;  /* 0x000078f0003e7802 */ /* 0x000fe20000000f00 */
[----:B------:R-:W-:-:S02]  /*78b0*/  IMAD.MOV.U32 R65, RZ, RZ, 0x8 ;  /* 0x00000008ff417424 */ /* 0x000fc400078e00ff */
[----:B------:R-:W-:Y:S02]  /*78c0*/  IMAD.MOV.U32 R66, RZ, RZ, 0x1f ;  /* 0x0000001fff427424 */ /* 0x000fe400078e00ff */
[----:B------:R-:W-:Y:S02]  /*78d0*/  IMAD.MOV.U32 R67, RZ, RZ, -0x1 ;  /* 0xffffffffff437424 */ /* 0x000fe400078e00ff */
[----:B0123-5:R-:W-:Y:S05]  /*78e0*/  CALL.REL.NOINC `($__internal_12_$__cuda_sm70_shflsync_bfly_p) ;  /* 0x0000009000007944 */ /* 0x02ffea0003c00000 */
[----:B-1----:R-:W-:Y:S01]  /*78f0*/  FMNMX.FTZ R0, R7, R64, !PT ;  /* 0x0000004007007209 */ /* 0x002fe20007810000 */
[----:B0-----:R-:W-:Y:S01]  /*7900*/  IMAD.MOV.U32 R65, RZ, RZ, 0x4 ;  /* 0x00000004ff417424 */ /* 0x001fe200078e00ff */
[----:B------:R-:W-:Y:S01]  /*7910*/  MOV R62, 0x7960 ;  /* 0x00007960003e7802 */ /* 0x000fe20000000f00 */
[----:B------:R-:W-:Y:S02]  /*7920*/  IMAD.MOV.U32 R66, RZ, RZ, 0x1f ;  /* 0x0000001fff427424 */ /* 0x000fe400078e00ff */
[----:B------:R-:W-:Y:S02]  /*7930*/  IMAD.MOV.U32 R67, RZ, RZ, -0x1 ;  /* 0xffffffffff437424 */ /* 0x000fe400078e00ff */
[----:B------:R-:W-:Y:S02]  /*7940*/  IMAD.MOV.U32 R64, RZ, RZ, R0 ;  /* 0x000000ffff407224 */ /* 0x000fe400078e0000 */
[----:B------:R-:W-:Y:S05]  /*7950*/  CALL.REL.NOINC `($__internal_12_$__cuda_sm70_shflsync_bfly_p) ;  /* 0x0000002000007944 */ /* 0x000fea0003c00000 */
[----:B-1----:R-:W-:Y:S01]  /*7960*/  IMAD.MOV.U32 R3, RZ, RZ, R64 ;  /* 0x000000ffff037224 */ /* 0x002fe200078e0040 */
[----:B0-----:R-:W-:Y:S05]  /*7970*/  BRA `(.L_x_3380) ;  /* 0xffffd21000007947 */ /* 0x001fea000383ffff */
        .weak           $__internal_12_$__cuda_sm70_shflsync_bfly_p
        .type           $__internal_12_$__cuda_sm70_shflsync_bfly_p,@function
        .size           $__internal_12_$__cuda_sm70_shflsync_bfly_p,(.L_x_4318 - $__internal_12_$__cuda_sm70_shflsync_bfly_p)
$__internal_12_$__cuda_sm70_shflsync_bfly_p:
[----:B------:R-:W-:Y:S01]  /*7980*/  IMAD.MOV.U32 R63, RZ, RZ, 0x0 ;  /* 0x00000000ff3f7424 */ /* 0x000fe200078e00ff */
[----:B------:R-:W-:Y:S04]  /*7990*/  WARPSYNC R67 ;  /* 0x0000004300007348 */ /* 0x000fe80003800000 */
[----:B------:R0:W1:Y:S01]  /*79a0*/  SHFL.BFLY PT, R64, R64, R65, R66 ;  /* 0x0c00004140407389 */ /* 0x00006200000e0042 */
[----:B------:R-:W-:Y:S05]  /*79b0*/  RET.REL.NODEC R62 `(_ZN4mmha33masked_multihead_attention_kernelItLi224ELi256ELi4ELi32ELi64ELb0ELb1EEEv26Multihead_attention_paramsIT_XT5_EE) ;  /* 0xffff86403e007950 */ /* 0x000fea0003c3ffff */
.L_x_3381:
        /* <DEDUP_REMOVED lines=12> */
.L_x_4318:


//--------------------- .text._ZN4mmha33masked_multihead_attention_kernelItLi224ELi256ELi1ELi32ELi256ELb0ELb0EEEv26Multihead_attention_paramsIT_XT5_EE --------------------------
	.section	.text._ZN4mmha33masked_multihead_attention_kernelItLi224ELi256ELi1ELi32ELi256ELb0ELb0EEEv26Multihead_attention_paramsIT_XT5_EE,"ax",@progbits
	.sectioninfo	@"SHI_REGISTERS=255"
	.align	128
        .global         _ZN4mmha33masked_multihead_attention_kernelItLi224ELi256ELi1ELi32ELi256ELb0ELb0EEEv26Multihead_attention_paramsIT_XT5_EE
        .type           _ZN4mmha33masked_multihead_attention_kernelItLi224ELi256ELi1ELi32ELi256ELb0ELb0EEEv26Multihead_attention_paramsIT_XT5_EE,@function
        .size           _ZN4mmha33masked_multihead_attention_kernelItLi224ELi256ELi1ELi32ELi256ELb0ELb0EEEv26Multihead_attention_paramsIT_XT5_EE,(.L_x_4319 - _ZN4mmha33masked_multihead_attention_kernelItLi224ELi256ELi1ELi32ELi256ELb0ELb0EEEv26Multihead_attention_paramsIT_XT5_EE)
        .other          _ZN4mmha33masked_multihead_attention_kernelItLi224ELi256ELi1ELi32ELi256ELb0ELb0EEEv26Multihead_attention_paramsIT_XT5_EE,@"STO_CUDA_ENTRY STV_DEFAULT"
_ZN4mmha33masked_multihead_attention_kernelItLi224ELi256ELi1ELi32ELi256ELb0ELb0EEEv26Multihead_attention_paramsIT_XT5_EE:
.text._ZN4mmha33masked_multihead_attention_kernelItLi224ELi256ELi1ELi32ELi256ELb0ELb0EEEv26Multihead_attention_paramsIT_XT5_EE:
        /* <DEDUP_REMOVED lines=15> */
.L_x_3382:
        /* <DEDUP_REMOVED lines=45> */
[----:B-1----:R-:W-:Y:S02]  /*03c0*/  IMAD.U32 R2, RZ, RZ, UR4 ;  /* 0x00000004ff027e24 */ /* 0x002fe4000f8e00ff */
[----:B------:R-:W-:-:S05]  /*03d0*/  IMAD.U32 R3, RZ, RZ, UR5 ;  /* 0x00000005ff037e24 */ /* 0x000fca000f8e00ff */
        /* <DEDUP_REMOVED lines=96> */
.L_x_3384:
[----:B------:R-:W-:Y:S05]  /*09e0*/  BSYNC B0 ;  /* 0x0000000000007941 */ /* 0x000fea0003800000 */
.L_x_3383:
[----:B------:R-:W-:Y:S01]  /*09f0*/  IMAD.MOV.U32 R21, RZ, RZ, 0x2 ;  /* 0x00000002ff157424 */ /* 0x000fe200078e00ff */
[----:B------:R-:W-:Y:S01]  /*0a00*/  ULDC.64 UR38, c[0x2][0x0] ;  /* 0x0080000000267ab9 */ /* 0x000fe20000000a00 */
[----:B------:R-:W-:Y:S01]  /*0a10*/  BSSY B0, `(.L_x_3385) ;  /* 0x0000031000007945 */ /* 0x000fe20003800000 */
[----:B------:R-:W-:Y:S02]  /*0a20*/  ULDC.64 UR4, c[0x0][0x248] ;  /* 0x0000920000047ab9 */ /* 0x000fe40000000a00 */
[----:B------:R-:W-:Y:S01]  /*0a30*/  ISETP.NE.AND P0, PT, R21, c[0x0][0x258], PT ;  /* 0x0000960015007a0c */ /* 0x000fe20003f05270 */
[----:B------:R-:W-:Y:S02]  /*0a40*/  UIMAD.WIDE.U32 UR38, UR7, UR4, UR38 ;  /* 0x00000004072672a5 */ /* 0x000fe4000f8e0026 */
[----:B------:R-:W-:-:S04]  /*0a50*/  UIMAD UR4, UR7, UR5, URZ ;  /* 0x00000005070472a4 */ /* 0x000fc8000f8e023f */
[----:B------:R-:W-:-:S06]  /*0a60*/  UIADD3 UR39, UR39, UR4, URZ ;  /* 0x0000000427277290 */ /* 0x000fcc000fffe03f */
        /* <DEDUP_REMOVED lines=8> */
.L_x_3386:
        /* <DEDUP_REMOVED lines=35> */
.L_x_3387:
[----:B------:R-:W-:Y:S05]  /*0d20*/  BSYNC B0 ;  /* 0x0000000000007941 */ /* 0x000fea0003800000 */
.L_x_3385:
        /* <DEDUP_REMOVED lines=22> */
[----:B------:R-:W-:Y:S02]  /*0e90*/  IMAD.U32 R8, RZ, RZ, UR4 ;  /* 0x00000004ff087e24 */ /* 0x000fe4000f8e00ff */
[----:B------:R-:W-:-:S02]  /*0ea0*/  IMAD.U32 R9, RZ, RZ, UR5 ;  /* 0x00000005ff097e24 */ /* 0x000fc4000f8e00ff */
[----:B------:R-:W-:-:S03]  /*0eb0*/  @!P2 IMAD.WIDE R4, R6, R21, c[0x0][0x180] ;  /* 0x000060000604a625 */ /* 0x000fc600078e0215 */
        /* <DEDUP_REMOVED lines=87> */
.L_x_3390:
        /* <DEDUP_REMOVED lines=24> */
[----:B------:R-:W-:Y:S01]  /*15b0*/  IMAD R39, R4, 0x2, R35 ;  /* 0x0000000204277824 */ /* 0x000fe200078e0223 */
        /* <DEDUP_REMOVED lines=8> */
[C-C-:B-1----:R-:W-:Y:S02]  /*1640*/  SHF.R.U64 R6, R8.reuse, 0x10, R9.reuse ;  /* 0x0000001008067819 */ /* 0x142fe40000001209 */
[----:B------:R-:W-:Y:S02]  /*1650*/  SHF.R.U32.HI R4, RZ, 0x10, R9 ;  /* 0x00000010ff047819 */ /* 0x000fe40000011609 */
[----:B0-----:R-:W-:Y:S02]  /*1660*/  PRMT R16, R8, 0x5410, R18 ;  /* 0x0000541008107816 */ /* 0x001fe40000000012 */
[--C-:B------:R-:W-:Y:S02]  /*1670*/  SHF.R.U64 R17, R18, 0x10, R19.reuse ;  /* 0x0000001012117819 */ /* 0x100fe40000001213 */
[----:B------:R-:W-:-:S02]  /*1680*/  PRMT R18, R9, 0x5410, R19 ;  /* 0x0000541009127816 */ /* 0x000fc40000000013 */
[----:B------:R-:W-:Y:S02]  /*1690*/  SHF.R.U32.HI R19, RZ, 0x10, R19 ;  /* 0x00000010ff137819 */ /* 0x000fe40000011613 */
[--C-:B--2---:R-:W-:Y:S02]  /*16a0*/  SHF.R.U64 R2, R10, 0x10, R11.reuse ;  /* 0x000000100a027819 */ /* 0x104fe4000000120b */
[----:B------:R-:W-:Y:S02]  /*16b0*/  SHF.R.U32.HI R0, RZ, 0x10, R11 ;  /* 0x00000010ff007819 */ /* 0x000fe4000001160b */
[--C-:B---3--:R-:W-:Y:S02]  /*16c0*/  SHF.R.U64 R25, R12, 0x10, R13.reuse ;  /* 0x000000100c197819 */ /* 0x108fe4000000120d */
[----:B------:R-:W-:Y:S02]  /*16d0*/  SHF.R.U32.HI R27, RZ, 0x10, R13 ;  /* 0x00000010ff1b7819 */ /* 0x000fe4000001160d */
[----:B------:R-:W-:-:S02]  /*16e0*/  PRMT R17, R6, 0x5410, R17 ;  /* 0x0000541006117816 */ /* 0x000fc40000000011 */
        /* <DEDUP_REMOVED lines=12> */
[----:B------:R-:W-:-:S02]  /*17b0*/  HADD2.F32 R15, -RZ, R18.H1_H1 ;  /* 0x30000012ff0f7230 */ /* 0x000fc40000004100 */
[----:B------:R-:W-:Y:S01]  /*17c0*/  I2F R0, R7 ;  /* 0x0000000700007306 */ /* 0x000fe20000201400 */
[----:B------:R-:W-:Y:S02]  /*17d0*/  HADD2.F32 R13, -RZ, R18.H0_H0 ;  /* 0x20000012ff0d7230 */ /* 0x000fe40000004100 */
        /* <DEDUP_REMOVED lines=87> */
.L_x_3394:
[----:B------:R-:W-:Y:S05]  /*1d50*/  BSYNC B1 ;  /* 0x0000000000017941 */ /* 0x000fea0003800000 */
.L_x_3393:
        /* <DEDUP_REMOVED lines=31> */
.L_x_3392:
[----:B------:R-:W-:Y:S05]  /*1f50*/  BSYNC B0 ;  /* 0x0000000000007941 */ /* 0x000fea0003800000 */
.L_x_3391:
[----:B------:R-:W-:Y:S06]  /*1f60*/  BAR.SYNC.DEFER_BLOCKING 0x0 ;  /* 0x0000000000007b1d */ /* 0x000fec0000010000 */
[----:B0-----:R0:W1:Y:S04]  /*1f70*/  @P6 LDS.128 R16, [R32] ;  /* 0x0000000020106984 */ /* 0x0010680000000c00 */
[----:B------:R0:W2:Y:S04]  /*1f80*/  @P6 LDS.128 R24, [R34] ;  /* 0x0000000022186984 */ /* 0x0000a80000000c00 */
[----:B------:R-:W-:Y:S06]  /*1f90*/  BAR.SYNC.DEFER_BLOCKING 0x0 ;  /* 0x0000000000007b1d */ /* 0x000fec0000010000 */
[----:B------:R-:W-:Y:S05]  /*1fa0*/  BRA `(.L_x_3389) ;  /* 0x0000064000007947 */ /* 0x000fea0003800000 */
.L_x_3388:
        /* <DEDUP_REMOVED lines=99> */
.L_x_3395:
[----:B------:R-:W-:Y:S05]  /*25e0*/  BSYNC B0 ;  /* 0x0000000000007941 */ /* 0x000fea0003800000 */
.L_x_3389:
[----:B0-----:R-:W-:Y:S01]  /*25f0*/  ISETP.GT.AND P0, PT, R22, 0x1f, PT ;  /* 0x0000001f1600780c */ /* 0x001fe20003f04270 */
[----:B------:R-:W-:Y:S01]  /*2600*/  BSSY B0, `(.L_x_3396) ;  /* 0x000001f000007945 */ /* 0x000fe20003800000 */
[----:B------:R-:W-:-:S11]  /*2610*/  IMAD.MOV.U32 R0, RZ, RZ, RZ ;  /* 0x000000ffff007224 */ /* 0x000fd600078e00ff */
[----:B------:R-:W-:Y:S05]  /*2620*/  @P0 BRA `(.L_x_3397) ;  /* 0x000001c000000947 */ /* 0x000fea0003800000 */
[----:B------:R-:W-:Y:S01]  /*2630*/  ISETP.GT.AND P0, PT, R22, 0x1b, PT ;  /* 0x0000001b1600780c */ /* 0x000fe20003f04270 */
[----:B-12---:R-:W-:Y:S01]  /*2640*/  HMUL2 R8, R17, R25 ;  /* 0x0000001911087232 */ /* 0x006fe20000000000 */
[----:B------:R-:W-:Y:S01]  /*2650*/  IMAD.U32 R0, RZ, RZ, UR43 ;  /* 0x0000002bff007e24 */ /* 0x000fe2000f8e00ff */
[----:B------:R-:W-:Y:S01]  /*2660*/  IADD3 R23, R23, UR50, RZ ;  /* 0x0000003217177c10 */ /* 0x000fe2000fffe0ff */
[----:B------:R0:W-:Y:S03]  /*2670*/  STS.128 [R22.X16+0x40], R16 ;  /* 0x0000401016007388 */ /* 0x0001e6000000cc00 */
        /* <DEDUP_REMOVED lines=13> */
.L_x_3513:
        /* <DEDUP_REMOVED lines=9> */
.L_x_3514:
[----:B-1----:R-:W-:Y:S02]  /*27e0*/  FADD.FTZ R0, R5, R4 ;  /* 0x0000000405007221 */ /* 0x002fe40000010000 */
.L_x_3397:
[----:B------:R-:W-:Y:S05]  /*27f0*/  BSYNC B0 ;  /* 0x0000000000007941 */ /* 0x000fea0003800000 */
.L_x_3396:
[----:B------:R-:W-:-:S13]  /*2800*/  ISETP.NE.AND P0, PT, R22, RZ, PT ;  /* 0x000000ff1600720c */ /* 0x000fda0003f05270 */
[----:B------:R-:W-:Y:S01]  /*2810*/  @P0 IMAD.MOV.U32 R251, RZ, RZ, -0x800001 ;  /* 0xff7ffffffffb0424 */ /* 0x000fe200078e00ff */
[----:B------:R-:W-:Y:S05]  /*2820*/  @P0 BRA `(.L_x_3400) ;  /* 0x0000013000000947 */ /* 0x000fea0003800000 */
[----:B------:R-:W-:Y:S01]  /*2830*/  ISETP.NE.U32.AND P0, PT, RZ, c[0x0][0x218], PT ;  /* 0x00008600ff007a0c */ /* 0x000fe20003f05070 */
[----:B------:R-:W-:Y:S01]  /*2840*/  UIADD3 UR4, -UR46, UR42, URZ ;  /* 0x0000002a2e047290 */ /* 0x000fe2000fffe13f */
[----:B------:R-:W-:Y:S02]  /*2850*/  FMUL.FTZ R251, R0, c[0x0][0x1f0] ;  /* 0x00007c0000fb7a20 */ /* 0x000fe40000410000 */
[----:B------:R-:W-:-:S03]  /*2860*/  ISETP.NE.AND.EX P0, PT, RZ, c[0x0][0x21c], PT, P0 ;  /* 0x00008700ff007a0c */ /* 0x000fc60003f05300 */
[----:B0-----:R-:W-:-:S10]  /*2870*/  IMAD.U32 R4, RZ, RZ, UR4 ;  /* 0x00000004ff047e24 */ /* 0x001fd4000f8e00ff */
        /* <DEDUP_REMOVED lines=8> */
[----:B------:R-:W-:Y:S02]  /*2900*/  IMAD.U32 R2, RZ, RZ, UR4 ;  /* 0x00000004ff027e24 */ /* 0x000fe4000f8e00ff */
[----:B------:R-:W-:-:S05]  /*2910*/  IMAD.U32 R3, RZ, RZ, UR5 ;  /* 0x00000005ff037e24 */ /* 0x000fca000f8e00ff */
[----:B------:R-:W3:Y:S02]  /*2920*/  LDG.E.U16 R2, [R2.64] ;  /* 0x0000002402027981 */ /* 0x000ee4000c1e1500 */
[----:B---3--:R-:W-:-:S05]  /*2930*/  HADD2.F32 R0, -RZ, R2.H0_H0 ;  /* 0x20000002ff007230 */ /* 0x008fca0000004100 */
[----:B------:R-:W-:-:S05]  /*2940*/  FADD.FTZ R251, R251, R0 ;  /* 0x00000000fbfb7221 */ /* 0x000fca0000010000 */
.L_x_3401:
[----:B------:R0:W-:Y:S02]  /*2950*/  STS [R4.X4+0x240], R251 ;  /* 0x000240fb04007388 */ /* 0x0001e40000004800 */
.L_x_3400:
[----:B------:R-:W-:Y:S02]  /*2960*/  WARPSYNC 0xffffffff ;  /* 0xffffffff00007948 */ /* 0x000fe40003800000 */
[----:B------:R-:W-:Y:S01]  /*2970*/  UIADD3 UR4, UR42, 0x1f, -UR46 ;  /* 0x0000001f2a047890 */ /* 0x000fe2000fffe82e */
[----:B------:R-:W-:Y:S01]  /*2980*/  IADD3 R120, R22, UR46, RZ ;  /* 0x0000002e16787c10 */ /* 0x000fe2000fffe0ff */
[----:B------:R-:W-:Y:S02]  /*2990*/  BAR.SYNC.DEFER_BLOCKING 0x0 ;  /* 0x0000000000007b1d */ /* 0x000fe40000010000 */
[----:B------:R-:W-:-:S04]  /*29a0*/  USHF.R.S32.HI UR5, URZ, 0x1f, UR4 ;  /* 0x0000001f3f057899 */ /* 0x000fc80008011404 */
[----:B------:R-:W-:Y:S01]  /*29b0*/  ULEA.HI UR5, UR5, UR4, URZ, 0x5 ;  /* 0x0000000405057291 */ /* 0x000fe2000f8f283f */
[----:B------:R-:W-:Y:S02]  /*29c0*/  BSSY B0, `(.L_x_3402) ;  /* 0x00002ed000007945 */ /* 0x000fe40003800000 */
[----:B------:R-:W-:Y:S02]  /*29d0*/  ULDC UR4, c[0x0][0x1d0] ;  /* 0x0000740000047ab9 */ /* 0x000fe40000000800 */
[----:B------:R-:W-:Y:S02]  /*29e0*/  ULOP3.LUT UR5, UR5, 0xffffffe0, URZ, 0xc0, !UPT ;  /* 0xffffffe005057892 */ /* 0x000fe4000f8ec03f */
[----:B------:R-:W-:Y:S02]  /*29f0*/  UIMAD UR47, UR47, UR4, UR49 ;  /* 0x000000042f2f72a4 */ /* 0x000fe4000f8e0231 */
[----:B------:R-:W-:Y:S02]  /*2a00*/  UIADD3 UR6, UR46, UR5, URZ ;  /* 0x000000052e067290 */ /* 0x000fe4000fffe03f */
[----:B------:R-:W-:-:S04]  /*2a10*/  UIMAD UR47, UR47, 0xe0, URZ ;  /* 0x000000e02f2f78a4 */ /* 0x000fc8000f8e023f */
[----:B------:R-:W-:-:S13]  /*2a20*/  ISETP.GE.AND P0, PT, R120, UR6, PT ;  /* 0x0000000678007c0c */ /* 0x000fda000bf06270 */
[----:B------:R-:W-:Y:S05]  /*2a30*/  @P0 BRA `(.L_x_3403) ;  /* 0x00002e5000000947 */ /* 0x000fea0003800000 */
[----:B------:R-:W3:Y:S01]  /*2a40*/  LDS.128 R12, [0x40] ;  /* 0x00004000ff0c7984 */ /* 0x000ee20000000c00 */
[----:B------:R-:W-:Y:S01]  /*2a50*/  IABS R0, c[0x0][0x1d4] ;  /* 0x0000750000007a13 */ /* 0x000fe20000000000 */
[----:B------:R-:W-:Y:S02]  /*2a60*/  IMAD.MOV.U32 R2, RZ, RZ, RZ ;  /* 0x000000ffff027224 */ /* 0x000fe400078e00ff */
[----:B------:R-:W4:Y:S01]  /*2a70*/  LDS.128 R8, [0x50] ;  /* 0x00005000ff087984 */ /* 0x000f220000000c00 */
[----:B------:R-:W-:Y:S02]  /*2a80*/  IMAD.MOV.U32 R252, RZ, RZ, c[0x0][0x1d4] ;  /* 0x00007500fffc7624 */ /* 0x000fe400078e00ff */
[----:B------:R-:W-:Y:S01]  /*2a90*/  IMAD.MOV.U32 R121, RZ, RZ, R0 ;  /* 0x000000ffff797224 */ /* 0x000fe200078e0000 */
[----:B0-----:R-:W0:Y:S01]  /*2aa0*/  LDS.128 R4, [0x60] ;  /* 0x00006000ff047984 */ /* 0x001e220000000c00 */
[----:B------:R-:W-:Y:S02]  /*2ab0*/  IMAD R252, R252, 0xe0, RZ ;  /* 0x000000e0fcfc7824 */ /* 0x000fe400078e02ff */
[----:B------:R-:W5:Y:S01]  /*2ac0*/  I2F.RP R0, R121 ;  /* 0x0000007900007306 */ /* 0x000f620000209400 */
[----:B------:R-:W2:Y:S04]  /*2ad0*/  LDS.128 R116, [0x70] ;  /* 0x00007000ff747984 */ /* 0x000ea80000000c00 */
[----:B------:R-:W1:Y:S04]  /*2ae0*/  LDS.128 R112, [0x80] ;  /* 0x00008000ff707984 */ /* 0x000e680000000c00 */
[----:B------:R-:W1:Y:S04]  /*2af0*/  LDS.128 R108, [0x90] ;  /* 0x00009000ff6c7984 */ /* 0x000e680000000c00 */
[----:B------:R-:W1:Y:S01]  /*2b00*/  LDS.128 R104, [0xa0] ;  /* 0x0000a000ff687984 */ /* 0x000e620000000c00 */
[----:B-----5:R-:W5:Y:S03]  /*2b10*/  MUFU.RCP R0, R0 ;  /* 0x0000000000007308 */ /* 0x020f660000001000 */
[----:B------:R-:W1:Y:S04]  /*2b20*/  LDS.128 R100, [0xb0] ;  /* 0x0000b000ff647984 */ /* 0x000e680000000c00 */
[----:B------:R-:W1:Y:S04]  /*2b30*/  LDS.128 R96, [0xc0] ;  /* 0x0000c000ff607984 */ /* 0x000e680000000c00 */
[----:B------:R-:W1:Y:S04]  /*2b40*/  LDS.128 R92, [0xd0] ;  /* 0x0000d000ff5c7984 */ /* 0x000e680000000c00 */
[----:B---3--:R-:W-:Y:S01]  /*2b50*/  STL.64 [R1+0x20], R12 ;  /* 0x0000200c01007387 */ /* 0x008fe20000100a00 */
[----:B-----5:R-:W-:-:S03]  /*2b60*/  IADD3 R3, R0, 0xffffffe, RZ ;  /* 0x0ffffffe00037810 */ /* 0x020fc60007ffe0ff */
[----:B------:R-:W-:Y:S01]  /*2b70*/  STL.64 [R1+0x28], R14 ;  /* 0x0000280e01007387 */ /* 0x000fe20000100a00 */
[----:B------:R-:W-:-:S03]  /*2b80*/  IMAD.U32 R0, RZ, RZ, UR47 ;  /* 0x0000002fff007e24 */ /* 0x000fc6000f8e00ff */
[----:B----4-:R-:W-:Y:S01]  /*2b90*/  STL.64 [R1+0x10], R8 ;  /* 0x0000100801007387 */ /* 0x010fe20000100a00 */
[----:B------:R-:W3:Y:S01]  /*2ba0*/  F2I.FTZ.U32.TRUNC.NTZ R3, R3 ;  /* 0x0000000300037305 */ /* 0x000ee2000021f000 */
[----:B------:R-:W-:Y:S02]  /*2bb0*/  IMAD R0, R0, c[0x0][0x1d4], RZ ;  /* 0x0000750000007a24 */ /* 0x000fe400078e02ff */
[----:B------:R-:W-:Y:S04]  /*2bc0*/  STL.64 [R1+0x18], R10 ;  /* 0x0000180a01007387 */ /* 0x000fe80000100a00 */
[----:B0-----:R-:W-:Y:S04]  /*2bd0*/  STL.64 [R1], R4 ;  /* 0x0000000401007387 */ /* 0x001fe80000100a00 */
[----:B------:R-:W-:Y:S04]  /*2be0*/  STL.64 [R1+0x8], R6 ;  /* 0x0000080601007387 */ /* 0x000fe80000100a00 */
[----:B------:R-:W0:Y:S01]  /*2bf0*/  LDS.128 R88, [0xe0] ;  /* 0x0000e000ff587984 */ /* 0x000e220000000c00 */
[----:B---3--:R-:W-:-:S03]  /*2c00*/  IMAD.MOV R123, RZ, RZ, -R3 ;  /* 0x000000ffff7b7224 */ /* 0x008fc600078e0a03 */
[----:B------:R-:W3:Y:S01]  /*2c10*/  LDS.128 R84, [0xf0] ;  /* 0x0000f000ff547984 */ /* 0x000ee20000000c00 */
[----:B------:R-:W-:-:S03]  /*2c20*/  IMAD R123, R123, R121, RZ ;  /* 0x000000797b7b7224 */ /* 0x000fc600078e02ff */
[----:B------:R-:W4:Y:S01]  /*2c30*/  LDS.128 R80, [0x100] ;  /* 0x00010000ff507984 */ /* 0x000f220000000c00 */
[----:B------:R-:W-:-:S03]  /*2c40*/  IMAD.HI.U32 R3, R3, R123, R2 ;  /* 0x0000007b03037227 */ /* 0x000fc600078e0002 */
[----:B------:R-:W0:Y:S01]  /*2c50*/  LDS.128 R76, [0x110] ;  /* 0x00011000ff4c7984 */ /* 0x000e220000000c00 */
[----:B------:R-:W-:-:S03]  /*2c60*/  IMAD.MOV.U32 R2, RZ, RZ, R120 ;  /* 0x000000ffff027224 */ /* 0x000fc600078e0078 */
        /* <DEDUP_REMOVED lines=12> */
[----:B--2---:R-:W2:Y:S04]  /*2d30*/  LDS.128 R24, [0x1e0] ;  /* 0x0001e000ff187984 */ /* 0x004ea80000000c00 */
[----:B------:R-:W0:Y:S04]  /*2d40*/  LDS.128 R20, [0x1f0] ;  /* 0x0001f000ff147984 */ /* 0x000e280000000c00 */
[----:B-1----:R-:W1:Y:S04]  /*2d50*/  LDS.128 R16, [0x200] ;  /* 0x00020000ff107984 */ /* 0x002e680000000c00 */
[----:B------:R-:W0:Y:S04]  /*2d60*/  LDS.128 R12, [0x210] ;  /* 0x00021000ff0c7984 */ /* 0x000e280000000c00 */
[----:B------:R-:W0:Y:S04]  /*2d70*/  LDS.128 R8, [0x220] ;  /* 0x00022000ff087984 */ /* 0x000e280000000c00 */
[----:B------:R-:W0:Y:S04]  /*2d80*/  LDS.128 R4, [0x230] ;  /* 0x00023000ff047984 */ /* 0x000e280000000c00 */
[----:B------:R5:W-:Y:S02]  /*2d90*/  STL [R1+0x30], R3 ;  /* 0x0000300301007387 */ /* 0x000be40000100800 */
[----:B---345:R-:W-:-:S02]  /*2da0*/  SHF.R.S32.HI R3, RZ, 0x1f, R0 ;  /* 0x0000001fff037819 */ /* 0x038fc40000011400 */
.L_x_3470:
[----:B------:R-:W-:Y:S02]  /*2db0*/  ULDC.64 UR4, c[0x0][0x200] ;  /* 0x0000800000047ab9 */ /* 0x000fe40000000a00 */
[----:B------:R-:W-:-:S03]  /*2dc0*/  UISETP.NE.U32.AND UP0, UPT, URZ, UR4, UPT ;  /* 0x000000043f00728c */ /* 0x000fc6000bf05070 */
[----:B------:R-:W-:Y:S02]  /*2dd0*/  ULDC UR4, c[0x0][0x1d4] ;  /* 0x0000750000047ab9 */ /* 0x000fe40000000800 */
[----:B------:R-:W-:-:S06]  /*2de0*/  UISETP.NE.AND.EX UP0, UPT, URZ, UR5, UPT, UP0 ;  /* 0x000000053f00728c */ /* 0x000fcc000bf05300 */
[----:B------:R-:W-:-:S05]  /*2df0*/  PLOP3.LUT P0, PT, PT, PT, UP0, 0x80, 0x0 ;  /* 0x000000000000781c */ /* 0x000fca0003f0f008 */
[----:B------:R-:W-:-:S04]  /*2e00*/  @UP0 UIMAD UR4, UR48, UR4, URZ ;  /* 0x00000004300402a4 */ /* 0x000fc8000f8e023f */
[----:B------:R-:W-:Y:S02]  /*2e10*/  @UP0 USHF.R.S32.HI UR5, URZ, 0x1f, UR4 ;  /* 0x0000001f3f050899 */ /* 0x000fe40008011404 */
[----:B-1----:R-:W-:Y:S02]  /*2e20*/  IMAD.U32 R248, RZ, RZ, UR4 ;  /* 0x00000004fff87e24 */ /* 0x002fe4000f8e00ff */
[----:B------:R-:W-:Y:S02]  /*2e30*/  @P0 SHF.R.S32.HI R249, RZ, 0x1f, R2 ;  /* 0x0000001ffff90819 */ /* 0x000fe40000011402 */
[----:B------:R-:W-:Y:S01]  /*2e40*/  IMAD.U32 R250, RZ, RZ, UR5 ;  /* 0x00000005fffa7e24 */ /* 0x000fe2000f8e00ff */
[----:B------:R-:W-:-:S04]  /*2e50*/  @P0 IADD3 R248, P1, P2, R2, c[0x0][0x200], R248 ;  /* 0x0000800002f80a10 */ /* 0x000fc80007a3e0f8 */
[----:B------:R-:W-:-:S05]  /*2e60*/  @P0 IADD3.X R249, R249, c[0x0][0x204], R250, P1, P2 ;  /* 0x00008100f9f90a10 */ /* 0x000fca0000fe44fa */
[----:B------:R3:W4:Y:S04]  /*2e70*/  @P0 LDG.E.U8 R248, [R248.64] ;  /* 0x00000024f8f80981 */ /* 0x000728000c1e1100 */
[----:B---3--:R-:W3:Y:S01]  /*2e80*/  LDL R249, [R1+0x30] ;  /* 0x0000300001f97983 */ /* 0x008ee20000100800 */
[----:B------:R-:W-:Y:S01]  /*2e90*/  IABS R250, c[0x0][0x1d4] ;  /* 0x0000750000fa7a13 */ /* 0x000fe20000000000 */
[----:B------:R-:W-:Y:S01]  /*2ea0*/  BSSY B1, `(.L_x_3404) ;  /* 0x000001b000017945 */ /* 0x000fe20003800000 */
[----:B------:R-:W-:Y:S02]  /*2eb0*/  ISETP.GE.AND P2, PT, R2, RZ, PT ;  /* 0x000000ff0200720c */ /* 0x000fe40003f46270 */
[----:B------:R-:W-:Y:S02]  /*2ec0*/  ISETP.NE.AND P3, PT, RZ, c[0x0][0x1d4], PT ;  /* 0x00007500ff007a0c */ /* 0x000fe40003f65270 */
[----:B----4-:R-:W-:-:S02]  /*2ed0*/  ISETP.NE.AND P0, PT, R248, RZ, P0 ;  /* 0x000000fff800720c */ /* 0x010fc40000705270 */
[----:B------:R-:W-:-:S05]  /*2ee0*/  IABS R248, R2 ;  /* 0x0000000200f87213 */ /* 0x000fca0000000000 */
[----:B---3--:R-:W-:-:S04]  /*2ef0*/  IMAD.HI.U32 R249, R249, R248, RZ ;  /* 0x000000f8f9f97227 */ /* 0x008fc800078e00ff */
[----:B------:R-:W-:-:S04]  /*2f00*/  IMAD.MOV R249, RZ, RZ, -R249 ;  /* 0x000000fffff97224 */ /* 0x000fc800078e0af9 */
[----:B------:R-:W-:Y:S01]  /*2f10*/  IMAD R248, R250, R249, R248 ;  /* 0x000000f9faf87224 */ /* 0x000fe200078e02f8 */
[----:B------:R-:W-:-:S04]  /*2f20*/  IABS R249, c[0x0][0x1d4] ;  /* 0x0000750000f97a13 */ /* 0x000fc80000000000 */
[----:B------:R-:W-:-:S13]  /*2f30*/  ISETP.GT.U32.AND P1, PT, R249, R248, PT ;  /* 0x000000f8f900720c */ /* 0x000fda0003f24070 */
[----:B------:R-:W-:-:S05]  /*2f40*/  @!P1 IMAD.IADD R248, R248, 0x1, -R250 ;  /* 0x00000001f8f89824 */ /* 0x000fca00078e0afa */
[----:B------:R-:W-:-:S13]  /*2f50*/  ISETP.GT.U32.AND P1, PT, R249, R248, PT ;  /* 0x000000f8f900720c */ /* 0x000fda0003f24070 */
[----:B------:R-:W-:Y:S01]  /*2f60*/  @!P1 IMAD.IADD R248, R248, 0x1, -R250 ;  /* 0x00000001f8f89824 */ /* 0x000fe200078e0afa */
[----:B------:R-:W-:-:S03]  /*2f70*/  ISETP.GE.AND P1, PT, R2, UR42, PT ;  /* 0x0000002a02007c0c */ /* 0x000fc6000bf26270 */
[----:B------:R-:W-:Y:S01]  /*2f80*/  @!P2 IMAD.MOV R248, RZ, RZ, -R248 ;  /* 0x000000fffff8a224 */ /* 0x000fe200078e0af8 */
[----:B------:R-:W-:-:S09]  /*2f90*/  @!P3 LOP3.LUT R248, RZ, c[0x0][0x1d4], RZ, 0x33, !PT ;  /* 0x00007500fff8ba12 */ /* 0x000fd200078e33ff */
[----:B0-2--5:R-:W-:Y:S05]  /*2fa0*/  @P1 BRA `(.L_x_3405) ;  /* 0x000000a000001947 */ /* 0x025fea0003800000 */
[----:B------:R-:W-:Y:S01]  /*2fb0*/  IMAD.SHL.U32 R249, R248, 0x8, RZ ;  /* 0x00000008f8f97824 */ /* 0x000fe200078e00ff */
[----:B------:R-:W-:Y:S01]  /*2fc0*/  CS2R R122, SRZ ;  /* 0x00000000007a7805 */ /* 0x000fe2000001ff00 */
[----:B------:R-:W-:-:S03]  /*2fd0*/  CS2R R120, SRZ ;  /* 0x0000000000787805 */ /* 0x000fc6000001ff00 */
[----:B------:R-:W-:-:S13]  /*2fe0*/  ISETP.GE.AND P2, PT, R249, R252, PT ;  /* 0x000000fcf900720c */ /* 0x000fda0003f46270 */
[----:B------:R-:W-:Y:S05]  /*2ff0*/  @P2 BRA `(.L_x_3405) ;  /* 0x0000005000002947 */ /* 0x000fea0003800000 */
[----:B------:R-:W-:-:S04]  /*3000*/  IADD3 R121, P2, R0, R249, RZ ;  /* 0x000000f900797210 */ /* 0x000fc80007f5e0ff */
[----:B------:R-:W-:Y:S02]  /*3010*/  LEA.HI.X.SX32 R122, R249, R3, 0x1, P2 ;  /* 0x00000003f97a7211 */ /* 0x000fe400010f0eff */
[----:B------:R-:W-:-:S04]  /*3020*/  LEA R120, P2, R121, c[0x0][0x198], 0x1 ;  /* 0x0000660079787a11 */ /* 0x000fc800078408ff */
[----:B------:R-:W-:-:S06]  /*3030*/  LEA.HI.X R121, R121, c[0x0][0x19c], R122, 0x1, P2 ;  /* 0x0000670079797a11 */ /* 0x000fcc00010f0c7a */
[----:B------:R-:W5:Y:S03]  /*3040*/  LDG.E.128 R120, [R120.64] ;  /* 0x0000002478787981 */ /* 0x000f66000c1e1d00 */
.L_x_3405:
[----:B------:R-:W-:Y:S05]  /*3050*/  BSYNC B1 ;  /* 0x0000000000017941 */ /* 0x000fea0003800000 */
.L_x_3404:
[----:B------:R-:W-:Y:S01]  /*3060*/  BSSY B1, `(.L_x_3406) ;  /* 0x000000d000017945 */ /* 0x000fe20003800000 */
[----:B------:R-:W-:Y:S01]  /*3070*/  IADD3 R249, R248, c[0x0][0x1d4], RZ ;  /* 0x00007500f8f97a10 */ /* 0x000fe20007ffe0ff */
[----:B------:R-:W-:Y:S05]  /*3080*/  @P1 BRA `(.L_x_3407) ;  /* 0x000000a000001947 */ /* 0x000fea0003800000 */
        /* <DEDUP_REMOVED lines=10> */
.L_x_3407:
[----:B------:R-:W-:Y:S05]  /*3130*/  BSYNC B1 ;  /* 0x0000000000017941 */ /* 0x000fea0003800000 */
.L_x_3406:
        /* <DEDUP_REMOVED lines=13> */
.L_x_3409:
[----:B------:R-:W-:Y:S05]  /*3210*/  BSYNC B1 ;  /* 0x0000000000017941 */ /* 0x000fea0003800000 */
.L_x_3408:
[----:B------:R-:W-:Y:S01]  /*3220*/  BSSY B1, `(.L_x_3410) ;  /* 0x000000d000017945 */ /* 0x000fe20003800000 */
[----:B------:R-:W-:Y:S05]  /*3230*/  @P1 BRA `(.L_x_3411) ;  /* 0x000000b000001947 */ /* 0x000fea0003800000 */
[----:B------:R-:W-:Y:S01]  /*3240*/  IADD3 R132, R249, c[0x0][0x1d4], RZ ;  /* 0x00007500f9847a10 */ /* 0x000fe20007ffe0ff */
[----:B------:R-:W-:-:S04]  /*3250*/  CS2R R134, SRZ ;  /* 0x0000000000867805 */ /* 0x000fc8000001ff00 */
        /* <DEDUP_REMOVED lines=9> */
.L_x_3411:
[----:B------:R-:W-:Y:S05]  /*32f0*/  BSYNC B1 ;  /* 0x0000000000017941 */ /* 0x000fea0003800000 */
.L_x_3410:
[----:B------:R-:W-:Y:S01]  /*3300*/  IMAD.MOV.U32 R249, RZ, RZ, c[0x0][0x1d4] ;  /* 0x00007500fff97624 */ /* 0x000fe200078e00ff */
[----:B------:R-:W-:Y:S03]  /*3310*/  BSSY B1, `(.L_x_3412) ;  /* 0x000000d000017945 */ /* 0x000fe60003800000 */
[----:B------:R-:W-:Y:S01]  /*3320*/  IMAD R249, R249, 0x4, R248 ;  /* 0x00000004f9f97824 */ /* 0x000fe200078e02f8 */
        /* <DEDUP_REMOVED lines=11> */
.L_x_3413:
[----:B------:R-:W-:Y:S05]  /*33e0*/  BSYNC B1 ;  /* 0x0000000000017941 */ /* 0x000fea0003800000 */
.L_x_3412:
        /* <DEDUP_REMOVED lines=13> */
.L_x_3415:
[----:B------:R-:W-:Y:S05]  /*34c0*/  BSYNC B1 ;  /* 0x0000000000017941 */ /* 0x000fea0003800000 */
.L_x_3414:
        /* <DEDUP_REMOVED lines=13> */
.L_x_3417:
[----:B------:R-:W-:Y:S05]  /*35a0*/  BSYNC B1 ;  /* 0x0000000000017941 */ /* 0x000fea0003800000 */
.L_x_3416:
        /* <DEDUP_REMOVED lines=14> */
.L_x_3419:
[----:B------:R-:W-:Y:S05]  /*3690*/  BSYNC B1 ;  /* 0x0000000000017941 */ /* 0x000fea0003800000 */
.L_x_3418:
        /* <DEDUP_REMOVED lines=13> */
.L_x_3421:
[----:B------:R-:W-:Y:S05]  /*3770*/  BSYNC B1 ;  /* 0x0000000000017941 */ /* 0x000fea0003800000 */
.L_x_3420:
        /* <DEDUP_REMOVED lines=13> */
.L_x_3423:
[----:B------:R-:W-:Y:S05]  /*3850*/  BSYNC B1 ;  /* 0x0000000000017941 */ /* 0x000fea0003800000 */
.L_x_3422:
        /* <DEDUP_REMOVED lines=14> */
.L_x_3425:
[----:B------:R-:W-:Y:S05]  /*3940*/  BSYNC B1 ;  /* 0x0000000000017941 */ /* 0x000fea0003800000 */
.L_x_3424:
        /* <DEDUP_REMOVED lines=13> */
.L_x_3427:
[----:B------:R-:W-:Y:S05]  /*3a20*/  BSYNC B1 ;  /* 0x0000000000017941 */ /* 0x000fea0003800000 */
.L_x_3426:
        /* <DEDUP_REMOVED lines=13> */
.L_x_3429:
[----:B------:R-:W-:Y:S05]  /*3b00*/  BSYNC B1 ;  /* 0x0000000000017941 */ /* 0x000fea0003800000 */
.L_x_3428:
        /* <DEDUP_REMOVED lines=14> */
.L_x_3431:
[----:B------:R-:W-:Y:S05]  /*3bf0*/  BSYNC B1 ;  /* 0x0000000000017941 */ /* 0x000fea0003800000 */
.L_x_3430:
        /* <DEDUP_REMOVED lines=13> */
.L_x_3433:
[----:B------:R-:W-:Y:S05]  /*3cd0*/  BSYNC B1 ;  /* 0x0000000000017941 */ /* 0x000fea0003800000 */
.L_x_3432:
        /* <DEDUP_REMOVED lines=13> */
.L_x_3435:
[----:B------:R-:W-:Y:S05]  /*3db0*/  BSYNC B1 ;  /* 0x0000000000017941 */ /* 0x000fea0003800000 */
.L_x_3434:
        /* <DEDUP_REMOVED lines=14> */
.L_x_3437:
[----:B------:R-:W-:Y:S05]  /*3ea0*/  BSYNC B1 ;  /* 0x0000000000017941 */ /* 0x000fea0003800000 */
.L_x_3436:
        /* <DEDUP_REMOVED lines=13> */
.L_x_3439:
[----:B------:R-:W-:Y:S05]  /*3f80*/  BSYNC B1 ;  /* 0x0000000000017941 */ /* 0x000fea0003800000 */
.L_x_3438:
        /* <DEDUP_REMOVED lines=13> */
.L_x_3441:
[----:B------:R-:W-:Y:S05]  /*4060*/  BSYNC B1 ;  /* 0x0000000000017941 */ /* 0x000fea0003800000 */
.L_x_3440:
        /* <DEDUP_REMOVED lines=14> */
.L_x_3443:
[----:B------:R-:W-:Y:S05]  /*4150*/  BSYNC B1 ;  /* 0x0000000000017941 */ /* 0x000fea0003800000 */
.L_x_3442:
        /* <DEDUP_REMOVED lines=13> */
.L_x_3445:
[----:B------:R-:W-:Y:S05]  /*4230*/  BSYNC B1 ;  /* 0x0000000000017941 */ /* 0x000fea0003800000 */
.L_x_3444:
        /* <DEDUP_REMOVED lines=13> */
.L_x_3447:
[----:B------:R-:W-:Y:S05]  /*4310*/  BSYNC B1 ;  /* 0x0000000000017941 */ /* 0x000fea0003800000 */
.L_x_3446:
        /* <DEDUP_REMOVED lines=14> */
.L_x_3449:
[----:B------:R-:W-:Y:S05]  /*4400*/  BSYNC B1 ;  /* 0x0000000000017941 */ /* 0x000fea0003800000 */
.L_x_3448:
        /* <DEDUP_REMOVED lines=13> */
.L_x_3451:
[----:B------:R-:W-:Y:S05]  /*44e0*/  BSYNC B1 ;  /* 0x0000000000017941 */ /* 0x000fea0003800000 */
.L_x_3450:
        /* <DEDUP_REMOVED lines=13> */
.L_x_3453:
[----:B------:R-:W-:Y:S05]  /*45c0*/  BSYNC B1 ;  /* 0x0000000000017941 */ /* 0x000fea0003800000 */
.L_x_3452:
        /* <DEDUP_REMOVED lines=14> */
.L_x_3455:
[----:B------:R-:W-:Y:S05]  /*46b0*/  BSYNC B1 ;  /* 0x0000000000017941 */ /* 0x000fea0003800000 */
.L_x_3454:
        /* <DEDUP_REMOVED lines=13> */
.L_x_3457:
[----:B------:R-:W-:Y:S05]  /*4790*/  BSYNC B1 ;  /* 0x0000000000017941 */ /* 0x000fea0003800000 */
.L_x_3456:
        /* <DEDUP_REMOVED lines=13> */
.L_x_3459:
[----:B------:R-:W-:Y:S05]  /*4870*/  BSYNC B1 ;  /* 0x0000000000017941 */ /* 0x000fea0003800000 */
.L_x_3458:
        /* <DEDUP_REMOVED lines=14> */
.L_x_3461:
[----:B------:R-:W-:Y:S05]  /*4960*/  BSYNC B1 ;  /* 0x0000000000017941 */ /* 0x000fea0003800000 */
.L_x_3460:
        /* <DEDUP_REMOVED lines=13> */
.L_x_3463:
[----:B------:R-:W-:Y:S05]  /*4a40*/  BSYNC B1 ;  /* 0x0000000000017941 */ /* 0x000fea0003800000 */
.L_x_3462:
        /* <DEDUP_REMOVED lines=13> */
.L_x_3465:
[----:B------:R-:W-:Y:S05]  /*4b20*/  BSYNC B1 ;  /* 0x0000000000017941 */ /* 0x000fea0003800000 */
.L_x_3464:
        /* <DEDUP_REMOVED lines=14> */
.L_x_3467:
[----:B------:R-:W-:Y:S05]  /*4c10*/  BSYNC B1 ;  /* 0x0000000000017941 */ /* 0x000fea0003800000 */
.L_x_3466:
[----:B------:R-:W-:Y:S01]  /*4c20*/  BSSY B1, `(.L_x_3468) ;  /* 0x00000c2000017945 */ /* 0x000fe20003800000 */
[----:B------:R-:W-:Y:S05]  /*4c30*/  @P1 BRA `(.L_x_3469) ;  /* 0x00000c0000001947 */ /* 0x000fea0003800000 */
[----:B------:R3:W-:Y:S01]  /*4c40*/  STL [R1+0x40], R2 ;  /* 0x0000400201007387 */ /* 0x0007e20000100800 */
[----:B------:R-:W-:-:S03]  /*4c50*/  ULDC.64 UR4, c[0x0][0x218] ;  /* 0x0000860000047ab9 */ /* 0x000fc60000000a00 */
[----:B---3--:R-:W3:Y:S04]  /*4c60*/  LDL R2, [R1+0x20] ;  /* 0x0000200001027983 */ /* 0x008ee80000100800 */
[----:B------:R4:W-:Y:S04]  /*4c70*/  STL [R1+0x3c], R251 ;  /* 0x00003cfb01007387 */ /* 0x0009e80000100800 */
[----:B----4-:R-:W4:Y:S04]  /*4c80*/  LDL R251, [R1+0x24] ;  /* 0x0000240001fb7983 */ /* 0x010f280000100800 */
[----:B------:R2:W-:Y:S04]  /*4c90*/  STL [R1+0x38], R3 ;  /* 0x0000380301007387 */ /* 0x0005e80000100800 */
[----:B------:R-:W4:Y:S04]  /*4ca0*/  LDL R252, [R1] ;  /* 0x0000000001fc7983 */ /* 0x000f280000100800 */
[----:B------:R-:W4:Y:S04]  /*4cb0*/  LDL R250, [R1+0x4] ;  /* 0x0000040001fa7983 */ /* 0x000f280000100800 */
[----:B--2---:R-:W2:Y:S04]  /*4cc0*/  LDL R3, [R1+0x10] ;  /* 0x0000100001037983 */ /* 0x004ea80000100800 */
[----:B------:R1:W-:Y:S04]  /*4cd0*/  STL [R1+0x34], R0 ;  /* 0x0000340001007387 */ /* 0x0003e80000100800 */
[----:B-1----:R-:W2:Y:S01]  /*4ce0*/  LDL R0, [R1+0x14] ;  /* 0x0000140001007983 */ /* 0x002ea20000100800 */
[----:B---3-5:R-:W-:-:S03]  /*4cf0*/  HMUL2 R249, R2, R120 ;  /* 0x0000007802f97232 */ /* 0x028fc60000000000 */
[----:B------:R-:W3:Y:S01]  /*4d00*/  LDL.LU R2, [R1+0x40] ;  /* 0x0000400001027983 */ /* 0x000ee20000300800 */
[----:B----4-:R-:W-:-:S03]  /*4d10*/  HFMA2.MMA R248, R251, R121, -RZ ;  /* 0x00000079fbf87235 */ /* 0x010fc600001000ff */
[----:B------:R-:W4:Y:S01]  /*4d20*/  LDL.LU R251, [R1+0x3c] ;  /* 0x00003c0001fb7983 */ /* 0x000f220000300800 */
[----:B--2---:R-:W-:-:S03]  /*4d30*/  HFMA2.MMA R249, R3, R124, R249 ;  /* 0x0000007c03f97235 */ /* 0x004fc600000000f9 */
[----:B------:R1:W5:Y:S03]  /*4d40*/  LDL.LU R3, [R1+0x38] ;  /* 0x0000380001037983 */ /* 0x0003660000300800 */
[----:B------:R-:W-:Y:S02]  /*4d50*/  HFMA2.MMA R249, R252, R128, R249 ;  /* 0x00000080fcf97235 */ /* 0x000fe400000000f9 */
[----:B------:R-:W2:Y:S01]  /*4d60*/  LDL R252, [R1+0x28] ;  /* 0x0000280001fc7983 */ /* 0x000ea20000100800 */
[----:B------:R-:W-:-:S03]  /*4d70*/  HFMA2 R248, R0, R125, R248 ;  /* 0x0000007d00f87231 */ /* 0x000fc600000000f8 */
[----:B------:R-:W3:Y:S01]  /*4d80*/  LDL R0, [R1+0x8] ;  /* 0x0000080001007983 */ /* 0x000ee20000100800 */
[----:B------:R-:W-:-:S03]  /*4d90*/  HFMA2 R248, R250, R129, R248 ;  /* 0x00000081faf87231 */ /* 0x000fc600000000f8 */
[----:B------:R-:W3:Y:S01]  /*4da0*/  LDL R250, [R1+0x18] ;  /* 0x0000180001fa7983 */ /* 0x000ee20000100800 */
        /* <DEDUP_REMOVED lines=59> */
[----:B--2---:R-:W-:Y:S02]  /*5160*/  HMUL2 R249, R252, R122 ;  /* 0x0000007afcf97232 */ /* 0x004fe40000000000 */
[----:B------:R-:W2:Y:S04]  /*5170*/  LDL R252, [R1+0x1c] ;  /* 0x00001c0001fc7983 */ /* 0x000ea80000100800 */
[----:B---3--:R-:W-:Y:S02]  /*5180*/  HFMA2.MMA R249, R250, R126, R249 ;  /* 0x0000007efaf97235 */ /* 0x008fe400000000f9 */
[----:B------:R-:W3:Y:S08]  /*5190*/  LDL R250, [R1+0xc] ;  /* 0x00000c0001fa7983 */ /* 0x000ef00000100800 */
[----:B------:R-:W-:-:S02]  /*51a0*/  HFMA2 R249, R0, R130, R249 ;  /* 0x0000008200f97231 */ /* 0x000fc400000000f9 */
[----:B------:R-:W2:Y:S04]  /*51b0*/  LDL R0, [R1+0x2c] ;  /* 0x00002c0001007983 */ /* 0x000ea80000100800 */
        /* <DEDUP_REMOVED lines=30> */
[----:B--2---:R-:W-:Y:S01]  /*53a0*/  HMUL2 R249, R0, R123 ;  /* 0x0000007b00f97232 */ /* 0x004fe20000000000 */
[----:B------:R-:W-:Y:S01]  /*53b0*/  UISETP.NE.U32.AND UP0, UPT, URZ, UR4, UPT ;  /* 0x000000043f00728c */ /* 0x000fe2000bf05070 */
[----:B------:R1:W5:Y:S02]  /*53c0*/  LDL.LU R0, [R1+0x34] ;  /* 0x0000340001007983 */ /* 0x0003640000300800 */
[----:B------:R-:W-:-:S06]  /*53d0*/  HFMA2 R249, R252, R127, R249 ;  /* 0x0000007ffcf97231 */ /* 0x000fcc00000000f9 */
[----:B---3--:R-:W-:-:S10]  /*53e0*/  HFMA2.MMA R249, R250, R131, R249 ;  /* 0x00000083faf97235 */ /* 0x008fd400000000f9 */
        /* <DEDUP_REMOVED lines=39> */
[----:B------:R-:W-:Y:S01]  /*5660*/  IMAD.U32 R249, RZ, RZ, UR4 ;  /* 0x00000004fff97e24 */ /* 0x000fe2000f8e00ff */
[----:B------:R-:W-:Y:S01]  /*5670*/  ULDC.64 UR4, c[0x0][0x228] ;  /* 0x00008a0000047ab9 */ /* 0x000fe20000000a00 */
[----:B------:R-:W-:-:S04]  /*5680*/  @P1 IMAD R248, R248, c[0x0][0x220], R2 ;  /* 0x00008800f8f81a24 */ /* 0x000fc800078e0202 */
        /* <DEDUP_REMOVED lines=13> */
[----:B------:R0:W2:Y:S02]  /*5760*/  @P2 LDG.E.U16 R248, [R248.64] ;  /* 0x00000024f8f82981 */ /* 0x0000a4000c1e1500 */
[----:B0-----:R-:W-:-:S05]  /*5770*/  IMAD.MOV.U32 R249, RZ, RZ, c[0x0][0x1e8] ;  /* 0x00007a00fff97624 */ /* 0x001fca00078e00ff */
[----:B------:R-:W-:-:S04]  /*5780*/  IADD3 R249, R249, c[0x0][0x210], RZ ;  /* 0x00008400f9f97a10 */ /* 0x000fc80007ffe0ff */
[----:B------:R-:W-:-:S04]  /*5790*/  @P2 ISETP.GE.AND P1, PT, R2, R249, PT ;  /* 0x000000f90200220c */ /* 0x000fc80003f26270 */
[----:B------:R-:W-:-:S04]  /*57a0*/  @P2 SEL R249, RZ, UR41, P1 ;  /* 0x00000029fff92c07 */ /* 0x000fc80008800000 */
[----:B------:R-:W-:-:S06]  /*57b0*/  @P2 IADD3 R249, R249, -UR42, R2 ;  /* 0x8000002af9f92c10 */ /* 0x000fcc000fffe002 */
[----:B------:R-:W0:Y:S01]  /*57c0*/  @P2 I2F R249, R249 ;  /* 0x000000f900f92306 */ /* 0x000e220000201400 */
[----:B------:R-:W-:-:S04]  /*57d0*/  IMAD.MOV.U32 R252, RZ, RZ, c[0x0][0x1d4] ;  /* 0x00007500fffc7624 */ /* 0x000fc800078e00ff */
[----:B------:R-:W-:Y:S01]  /*57e0*/  IMAD R252, R252, 0xe0, RZ ;  /* 0x000000e0fcfc7824 */ /* 0x000fe200078e02ff */
[----:B--2---:R-:W-:-:S05]  /*57f0*/  @P2 HADD2.F32 R248, -RZ, R248.H0_H0 ;  /* 0x200000f8fff82230 */ /* 0x004fca0000004100 */
[----:B0-----:R-:W-:Y:S01]  /*5800*/  @P2 FFMA.FTZ R250, R249, R248, R250 ;  /* 0x000000f8f9fa2223 */ /* 0x001fe200000100fa */
[----:B------:R-:W-:-:S05]  /*5810*/  IADD3 R248, R2, -UR46, RZ ;  /* 0x8000002e02f87c10 */ /* 0x000fca000fffe0ff */
[----:B------:R1:W-:Y:S01]  /*5820*/  STS [R248.X4+0x240], R250 ;  /* 0x000240faf8007388 */ /* 0x0003e20000004800 */
[----:B----4-:R-:W-:-:S03]  /*5830*/  @!P0 FMNMX.FTZ R251, R251, R250, !PT ;  /* 0x000000fafbfb8209 */ /* 0x010fc60007810000 */
.L_x_3469:
[----:B------:R-:W-:Y:S05]  /*5840*/  BSYNC B1 ;  /* 0x0000000000017941 */ /* 0x000fea0003800000 */
.L_x_3468:
[----:B------:R-:W-:-:S04]  /*5850*/  IADD3 R2, R2, 0x100, RZ ;  /* 0x0000010002027810 */ /* 0x000fc80007ffe0ff */
[----:B------:R-:W-:-:S13]  /*5860*/  ISETP.GE.AND P0, PT, R2, UR6, PT ;  /* 0x0000000602007c0c */ /* 0x000fda000bf06270 */
[----:B------:R-:W-:Y:S01]  /*5870*/  @P0 CALL.REL.NOINC `(.L_x_3403) ;  /* 0x0000001000000944 */ /* 0x000fe20003c00000 */
[----:B------:R-:W-:Y:S05]  /*5880*/  BRA `(.L_x_3470) ;  /* 0xffffd52000007947 */ /* 0x000fea000383ffff */
.L_x_3403:
[----:B------:R-:W-:Y:S05]  /*5890*/  BSYNC B0 ;  /* 0x0000000000007941 */ /* 0x000fea0003800000 */
.L_x_3402:
[----:B-----5:R-:W3:Y:S01]  /*58a0*/  SHFL.BFLY PT, R0, R251, 0x10, 0x1f ;  /* 0x0e001f00fb007f89 */ /* 0x020ee200000e0000 */
[----:B------:R-:W-:Y:S03]  /*58b0*/  BSSY B0, `(.L_x_3471) ;  /* 0x000003e000007945 */ /* 0x000fe60003800000 */
[----:B0-----:R-:W0:Y:S01]  /*58c0*/  S2R R11, SR_TID.X ;  /* 0x00000000000b7919 */ /* 0x001e220000002100 */
[----:B---3--:R-:W-:Y:S02]  /*58d0*/  FMNMX.FTZ R0, R0, R251, !PT ;  /* 0x000000fb00007209 */ /* 0x008fe40007810000 */
[----:B0-----:R-:W-:-:S03]  /*58e0*/  SHF.R.S32.HI R4, RZ, 0x1f, R11 ;  /* 0x0000001fff047819 */ /* 0x001fc6000001140b */
[----:B------:R-:W0:Y:S01]  /*58f0*/  SHFL.BFLY PT, R3, R0, 0x8, 0x1f ;  /* 0x0d001f0000037f89 */ /* 0x000e2200000e0000 */
[----:B------:R-:W-:-:S04]  /*5900*/  LEA.HI R6, R4, R11, RZ, 0x5 ;  /* 0x0000000b04067211 */ /* 0x000fc800078f28ff */
[----:B------:R-:W-:Y:S02]  /*5910*/  LOP3.LUT R4, R6, 0xffffffe0, RZ, 0xc0, !PT ;  /* 0xffffffe006047812 */ /* 0x000fe400078ec0ff */
[----:B0-----:R-:W-:-:S03]  /*5920*/  FMNMX.FTZ R3, R0, R3, !PT ;  /* 0x0000000300037209 */ /* 0x001fc60007810000 */
[----:B------:R-:W-:Y:S02]  /*5930*/  IMAD.IADD R0, R11, 0x1, -R4 ;  /* 0x000000010b007824 */ /* 0x000fe400078e0a04 */
[----:B------:R-:W0:Y:S03]  /*5940*/  SHFL.BFLY PT, R2, R3, 0x4, 0x1f ;  /* 0x0c801f0003027f89 */ /* 0x000e2600000e0000 */
[C---:B------:R-:W-:Y:S02]  /*5950*/  ISETP.NE.AND P0, PT, R0.reuse, RZ, PT ;  /* 0x000000ff0000720c */ /* 0x040fe40003f05270 */
[----:B------:R-:W-:Y:S02]  /*5960*/  ISETP.GT.AND P1, PT, R0, 0x7, PT ;  /* 0x000000070000780c */ /* 0x000fe40003f24270 */
[----:B0-----:R-:W-:-:S09]  /*5970*/  FMNMX.FTZ R2, R3, R2, !PT ;  /* 0x0000000203027209 */ /* 0x001fd20007810000 */
[----:B------:R-:W-:Y:S01]  /*5980*/  @!P0 SHF.R.S32.HI R3, RZ, 0x5, R6 ;  /* 0x00000005ff038819 */ /* 0x000fe20000011406 */
[----:B------:R-:W0:Y:S02]  /*5990*/  SHFL.BFLY PT, R5, R2, 0x2, 0x1f ;  /* 0x0c401f0002057f89 */ /* 0x000e2400000e0000 */
[----:B0-----:R-:W-:Y:S01]  /*59a0*/  FMNMX.FTZ R5, R2, R5, !PT ;  /* 0x0000000502057209 */ /* 0x001fe20007810000 */
[----:B------:R-:W-:-:S04]  /*59b0*/  IMAD.MOV.U32 R2, RZ, RZ, -0x800001 ;  /* 0xff7fffffff027424 */ /* 0x000fc800078e00ff */
[----:B------:R-:W0:Y:S02]  /*59c0*/  SHFL.BFLY PT, R8, R5, 0x1, 0x1f ;  /* 0x0c201f0005087f89 */ /* 0x000e2400000e0000 */
[----:B0-----:R-:W-:-:S05]  /*59d0*/  @!P0 FMNMX.FTZ R4, R5, R8, !PT ;  /* 0x0000000805048209 */ /* 0x001fca0007810000 */
[----:B------:R0:W-:Y:S04]  /*59e0*/  @!P0 STS [R3.X4], R4 ;  /* 0x0000000403008388 */ /* 0x0001e80000004800 */
[----:B------:R-:W-:Y:S01]  /*59f0*/  BAR.SYNC.DEFER_BLOCKING 0x0 ;  /* 0x0000000000007b1d */ /* 0x000fe20000010000 */
[----:B0-----:R-:W-:-:S05]  /*5a00*/  IMAD.MOV.U32 R4, RZ, RZ, RZ ;  /* 0x000000ffff047224 */ /* 0x001fca00078e00ff */
        /* <DEDUP_REMOVED lines=14> */
.L_x_3476:
        /* <DEDUP_REMOVED lines=16> */
.L_x_3474:
[----:B------:R-:W4:Y:S02]  /*5bf0*/  LDS R2, [R8] ;  /* 0x0000000008027984 */ /* 0x000f240000000800 */
[----:B---34-:R-:W-:-:S04]  /*5c00*/  FADD.FTZ R2, -R9, R2 ;  /* 0x0000000209027221 */ /* 0x018fc80000010100 */
[----:B------:R-:W-:-:S04]  /*5c10*/  FMUL.FTZ R2, R2, 1.4426950216293334961 ;  /* 0x3fb8aa3b02027820 */ /* 0x000fc80000410000 */
[----:B0-----:R0:W3:Y:S03]  /*5c20*/  MUFU.EX2 R7, R2 ;  /* 0x0000000200077308 */ /* 0x0010e60000000800 */
.L_x_3475:
[----:B------:R-:W-:Y:S05]  /*5c30*/  BSYNC B1 ;  /* 0x0000000000017941 */ /* 0x000fea0003800000 */
.L_x_3473:
[----:B---3--:R3:W-:Y:S01]  /*5c40*/  STS [R8], R7 ;  /* 0x0000000708007388 */ /* 0x0087e20000000800 */
[----:B------:R-:W-:Y:S01]  /*5c50*/  IADD3 R5, R5, 0x100, RZ ;  /* 0x0000010005057810 */ /* 0x000fe20007ffe0ff */
[----:B------:R-:W-:-:S03]  /*5c60*/  FADD.FTZ R4, R7, R4 ;  /* 0x0000000407047221 */ /* 0x000fc60000010000 */
[----:B------:R-:W-:-:S13]  /*5c70*/  ISETP.GT.AND P2, PT, R5, UR42, PT ;  /* 0x0000002a05007c0c */ /* 0x000fda000bf44270 */
[----:B---3--:R-:W-:Y:S05]  /*5c80*/  @!P2 BRA `(.L_x_3476) ;  /* 0xfffffe600000a947 */ /* 0x008fea000383ffff */
.L_x_3472:
[----:B------:R-:W-:Y:S05]  /*5c90*/  BSYNC B0 ;  /* 0x0000000000007941 */ /* 0x000fea0003800000 */
.L_x_3471:
[----:B------:R-:W4:Y:S01]  /*5ca0*/  SHFL.BFLY PT, R3, R4, 0x10, 0x1f ;  /* 0x0e001f0004037f89 */ /* 0x000f2200000e0000 */
[----:B------:R-:W-:Y:S01]  /*5cb0*/  ULDC UR4, c[0x0][0x1d4] ;  /* 0x0000750000047ab9 */ /* 0x000fe20000000800 */
[----:B------:R-:W-:Y:S01]  /*5cc0*/  BSSY B0, `(.L_x_3477) ;  /* 0x0000041000007945 */ /* 0x000fe20003800000 */
[----:B------:R-:W-:Y:S01]  /*5cd0*/  ULDC UR5, c[0x0][0x1ec] ;  /* 0x00007b0000057ab9 */ /* 0x000fe20000000800 */
[----:B------:R-:W5:Y:S01]  /*5ce0*/  S2R R10, SR_TID.X ;  /* 0x00000000000a7919 */ /* 0x000f620000002100 */
[----:B------:R-:W-:-:S04]  /*5cf0*/  UISETP.LT.AND UP0, UPT, UR4, UR5, UPT ;  /* 0x000000050400728c */ /* 0x000fc8000bf01270 */
[----:B------:R-:W-:-:S04]  /*5d00*/  USEL UR4, UR4, UR5, UP0 ;  /* 0x0000000504047287 */ /* 0x000fc80008000000 */
[----:B------:R-:W-:-:S04]  /*5d10*/  UIADD3 UR4, UR4, 0x4, URZ ;  /* 0x0000000404047890 */ /* 0x000fc8000fffe03f */
[----:B------:R-:W-:-:S04]  /*5d20*/  USHF.R.S32.HI UR5, URZ, 0x1f, UR4 ;  /* 0x0000001f3f057899 */ /* 0x000fc80008011404 */
[----:B------:R-:W-:Y:S01]  /*5d30*/  ULEA.HI UR5, UR5, UR4, URZ, 0x2 ;  /* 0x0000000405057291 */ /* 0x000fe2000f8f103f */
[----:B----4-:R-:W-:-:S03]  /*5d40*/  FADD.FTZ R3, R3, R4 ;  /* 0x0000000403037221 */ /* 0x010fc60000010000 */
[----:B------:R-:W-:Y:S02]  /*5d50*/  USHF.L.U32 UR5, UR5, 0x2, URZ ;  /* 0x0000000205057899 */ /* 0x000fe4000800063f */
[----:B------:R-:W-:Y:S01]  /*5d60*/  ULDC.U8 UR4, c[0x0][0x26c] ;  /* 0x00009b0000047ab9 */ /* 0x000fe20000000000 */
[----:B---3-5:R-:W-:Y:S01]  /*5d70*/  LOP3.LUT P0, R9, R10, 0x1f, RZ, 0xc0, !PT ;  /* 0x0000001f0a097812 */ /* 0x028fe2000780c0ff */
[----:B0-----:R-:W0:Y:S01]  /*5d80*/  SHFL.BFLY PT, R2, R3, 0x8, 0x1f ;  /* 0x0d001f0003027f89 */ /* 0x001e2200000e0000 */
[----:B------:R-:W-:Y:S02]  /*5d90*/  UISETP.NE.AND UP0, UPT, UR4, URZ, UPT ;  /* 0x0000003f0400728c */ /* 0x000fe4000bf05270 */
[----:B------:R-:W-:Y:S01]  /*5da0*/  ISETP.GT.U32.AND P2, PT, R9, 0x7, PT ;  /* 0x000000070900780c */ /* 0x000fe20003f44070 */
[----:B------:R-:W-:-:S08]  /*5db0*/  ULOP3.LUT UR6, UR5, 0xfffffff0, URZ, 0xc0, !UPT ;  /* 0xfffffff005067892 */ /* 0x000fd0000f8ec03f */
        /* <DEDUP_REMOVED lines=17> */
[----:B0-----:R-:W-:Y:S02]  /*5ed0*/  FADD.FTZ R8, R3, R8 ;  /* 0x0000000803087221 */ /* 0x001fe40000010000 */
[----:B------:R-:W-:-:S03]  /*5ee0*/  CS2R R2, SRZ ;  /* 0x0000000000027805 */ /* 0x000fc6000001ff00 */
[----:B------:R0:W3:Y:S01]  /*5ef0*/  SHFL.IDX PT, R4, R8, RZ, 0x1f ;  /* 0x00001fff08047589 */ /* 0x0000e200000e0000 */
[----:B------:R-:W-:Y:S05]  /*5f00*/  @P1 BRA `(.L_x_3478) ;  /* 0x000001c000001947 */ /* 0x000fea0003800000 */
[----:B------:R-:W-:Y:S01]  /*5f10*/  @UP0 ULDC UR4, c[0x0][0x268] ;  /* 0x00009a0000040ab9 */ /* 0x000fe20000000800 */
[----:B---3--:R-:W-:Y:S01]  /*5f20*/  FADD.FTZ R4, R4, 9.9999999747524270788e-07 ;  /* 0x358637bd04047421 */ /* 0x008fe20000010000 */
[----:B------:R-:W-:Y:S01]  /*5f30*/  ULDC UR5, c[0x0][0x1ec] ;  /* 0x00007b0000057ab9 */ /* 0x000fe20000000800 */
[----:B------:R-:W-:Y:S01]  /*5f40*/  PLOP3.LUT P1, PT, PT, PT, UP0, 0x80, 0x0 ;  /* 0x000000000000781c */ /* 0x000fe20003f2f008 */
[----:B------:R-:W-:Y:S01]  /*5f50*/  @UP0 UIMAD UR4, UR44, UR4, UR5 ;  /* 0x000000042c0402a4 */ /* 0x000fe2000f8e0205 */
[----:B------:R3:W4:Y:S01]  /*5f60*/  MUFU.RCP R11, R4 ;  /* 0x00000004000b7308 */ /* 0x0007220000001000 */
[----:B------:R-:W-:Y:S01]  /*5f70*/  ULDC UR7, c[0x0][0x1d4] ;  /* 0x0000750000077ab9 */ /* 0x000fe20000000800 */
[----:B------:R-:W-:Y:S01]  /*5f80*/  IMAD.U32 R7, RZ, RZ, UR6 ;  /* 0x00000006ff077e24 */ /* 0x000fe2000f8e00ff */
[----:B------:R-:W-:Y:S01]  /*5f90*/  @UP0 UIMAD UR4, UR4, UR7, URZ ;  /* 0x00000007040402a4 */ /* 0x000fe2000f8e023f */
[----:B------:R-:W-:-:S03]  /*5fa0*/  IADD3 R9, R10, UR46, RZ ;  /* 0x0000002e0a097c10 */ /* 0x000fc6000fffe0ff */
[----:B------:R-:W-:Y:S01]  /*5fb0*/  @UP0 USHF.R.S32.HI UR5, URZ, 0x1f, UR4 ;  /* 0x0000001f3f050899 */ /* 0x000fe20008011404 */
[----:B------:R-:W-:-:S03]  /*5fc0*/  IADD3 R7, R7, 0x240, RZ ;  /* 0x0000024007077810 */ /* 0x000fc60007ffe0ff */
[----:B------:R-:W-:Y:S02]  /*5fd0*/  @P1 IMAD.U32 R2, RZ, RZ, UR4 ;  /* 0x00000004ff021e24 */ /* 0x000fe4000f8e00ff */
[----:B---3--:R-:W-:Y:S02]  /*5fe0*/  @P1 IMAD.U32 R3, RZ, RZ, UR5 ;  /* 0x00000005ff031e24 */ /* 0x008fe4000f8e00ff */
.L_x_3479:
[C---:B------:R-:W-:Y:S02]  /*5ff0*/  IADD3 R12, R9.reuse, -UR46, RZ ;  /* 0x8000002e090c7c10 */ /* 0x040fe4000fffe0ff */
[----:B0-----:R-:W-:-:S03]  /*6000*/  @P1 IADD3 R5, P0, R9, R2, RZ ;  /* 0x0000000209051210 */ /* 0x001fc60007f1e0ff */
[----:B------:R-:W3:Y:S01]  /*6010*/  LDS R4, [R12.X4+0x240] ;  /* 0x000240000c047984 */ /* 0x000ee20000004800 */
[C---:B0-----:R-:W-:Y:S02]  /*6020*/  @P1 LEA.HI.X.SX32 R8, R9.reuse, R3, 0x1, P0 ;  /* 0x0000000309081211 */ /* 0x041fe400000f0eff */
[----:B------:R-:W-:Y:S01]  /*6030*/  IADD3 R9, R9, 0x100, RZ ;  /* 0x0000010009097810 */ /* 0x000fe20007ffe0ff */
[----:B---34-:R-:W-:Y:S01]  /*6040*/  FMUL.FTZ R13, R4, R11 ;  /* 0x0000000b040d7220 */ /* 0x018fe20000410000 */
[----:B------:R-:W-:-:S04]  /*6050*/  @P1 LEA R4, P0, R5, c[0x0][0x260], 0x2 ;  /* 0x0000980005041a11 */ /* 0x000fc800078010ff */
[----:B------:R-:W-:Y:S01]  /*6060*/  @P1 LEA.HI.X R5, R5, c[0x0][0x264], R8, 0x2, P0 ;  /* 0x0000990005051a11 */ /* 0x000fe200000f1408 */
[----:B------:R-:W-:Y:S01]  /*6070*/  IMAD R8, R12, 0x2, R7 ;  /* 0x000000020c087824 */ /* 0x000fe200078e0207 */
[----:B------:R-:W-:Y:S02]  /*6080*/  F2FP.PACK_AB R10, RZ, R13 ;  /* 0x0000000dff0a723e */ /* 0x000fe400000000ff */
[----:B------:R-:W-:Y:S01]  /*6090*/  ISETP.GT.AND P0, PT, R9, UR42, PT ;  /* 0x0000002a09007c0c */ /* 0x000fe2000bf04270 */
[----:B------:R0:W-:Y:S04]  /*60a0*/  @P1 STG.E [R4.64], R13 ;  /* 0x0000000d04001986 */ /* 0x0001e8000c101924 */
[----:B------:R0:W-:Y:S08]  /*60b0*/  STS.U16 [R8], R10 ;  /* 0x0000000a08007388 */ /* 0x0001f00000000400 */
[----:B------:R-:W-:Y:S05]  /*60c0*/  @!P0 BRA `(.L_x_3479) ;  /* 0xffffff2000008947 */ /* 0x000fea000383ffff */
.L_x_3478:
[----:B------:R-:W-:Y:S05]  /*60d0*/  BSYNC B0 ;  /* 0x0000000000007941 */ /* 0x000fea0003800000 */
.L_x_3477:
[----:B------:R-:W-:Y:S01]  /*60e0*/  USHF.R.S32.HI UR4, URZ, 0x1f, UR42 ;  /* 0x0000001f3f047899 */ /* 0x000fe2000801142a */
[----:B------:R-:W-:Y:S01]  /*60f0*/  SHF.R.S32.HI R3, RZ, 0x5, R6 ;  /* 0x00000005ff037819 */ /* 0x000fe20000011406 */
[----:B0-----:R-:W-:Y:S01]  /*6100*/  IMAD.U32 R5, RZ, RZ, UR49 ;  /* 0x00000031ff057e24 */ /* 0x001fe2000f8e00ff */
[C---:B------:R-:W-:Y:S01]  /*6110*/  ISETP.GT.AND P0, PT, R0.reuse, 0x1b, PT ;  /* 0x0000001b0000780c */ /* 0x040fe20003f04270 */
[----:B------:R-:W-:Y:S01]  /*6120*/  ULEA.HI UR4, UR4, UR42, URZ, 0x3 ;  /* 0x0000002a04047291 */ /* 0x000fe2000f8f183f */
[----:B------:R-:W-:Y:S01]  /*6130*/  ISETP.EQ.U32.AND P1, PT, RZ, c[0x0][0x190], PT ;  /* 0x00006400ff007a0c */ /* 0x000fe20003f22070 */
[----:B------:R-:W-:Y:S01]  /*6140*/  IMAD.SHL.U32 R0, R0, 0x8, RZ ;  /* 0x0000000800007824 */ /* 0x000fe200078e00ff */
[----:B------:R-:W-:Y:S01]  /*6150*/  CS2R R6, SRZ ;  /* 0x0000000000067805 */ /* 0x000fe2000001ff00 */
[----:B------:R-:W-:-:S04]  /*6160*/  ULOP3.LUT UR4, UR4, 0xfffffff8, URZ, 0xc0, !UPT ;  /* 0xfffffff804047892 */ /* 0x000fc8000f8ec03f */
[----:B------:R-:W-:-:S06]  /*6170*/  UIADD3 UR4, -UR4, UR42, URZ ;  /* 0x0000002a04047290 */ /* 0x000fcc000fffe13f */
[----:B------:R-:W-:-:S04]  /*6180*/  ISETP.NE.OR P2, PT, R3, UR4, P0 ;  /* 0x0000000403007c0c */ /* 0x000fc80008745670 */
[----:B------:R-:W-:Y:S01]  /*6190*/  ISETP.EQ.OR.EX P1, PT, RZ, c[0x0][0x194], P2, P1 ;  /* 0x00006500ff007a0c */ /* 0x000fe20001722710 */
[----:B------:R-:W-:Y:S01]  /*61a0*/  ULDC UR4, c[0x0][0x1d4] ;  /* 0x0000750000047ab9 */ /* 0x000fe20000000800 */
[----:B------:R-:W-:Y:S01]  /*61b0*/  BSSY B0, `(.L_x_3480) ;  /* 0x000015a000007945 */ /* 0x000fe20003800000 */
[----:B------:R-:W-:-:S10]  /*61c0*/  UIMAD UR4, UR44, UR4, URZ ;  /* 0x000000042c0472a4 */ /* 0x000fd4000f8e023f */
[----:B------:R-:W-:Y:S02]  /*61d0*/  @!P1 IMAD.MOV.U32 R9, RZ, RZ, 0x2 ;  /* 0x00000002ff099424 */ /* 0x000fe400078e00ff */
[----:B------:R-:W-:Y:S02]  /*61e0*/  @!P1 IMAD R8, R5, 0xe0, R0 ;  /* 0x000000e005089824 */ /* 0x000fe400078e0200 */
[----:B---3--:R-:W-:Y:S02]  /*61f0*/  CS2R R4, SRZ ;  /* 0x0000000000047805 */ /* 0x008fe4000001ff00 */
[----:B------:R-:W-:Y:S01]  /*6200*/  @!P1 IMAD.WIDE R8, R8, R9, c[0x0][0x190] ;  /* 0x0000640008089625 */ /* 0x000fe200078e0209 */
[----:B------:R-:W-:-:S04]  /*6210*/  CS2R R20, SRZ ;  /* 0x0000000000147805 */ /* 0x000fc8000001ff00 */
[----:B------:R0:W5:Y:S01]  /*6220*/  @!P1 LDG.E.128 R4, [R8.64] ;  /* 0x0000002408049981 */ /* 0x000162000c1e1d00 */
[----:B------:R-:W-:Y:S01]  /*6230*/  IMAD.MOV.U32 R23, RZ, RZ, RZ ;  /* 0x000000ffff177224 */ /* 0x000fe200078e00ff */
[----:B-1----:R-:W-:Y:S01]  /*6240*/  CS2R R18, SRZ ;  /* 0x0000000000127805 */ /* 0x002fe2000001ff00 */
[----:B------:R-:W-:Y:S01]  /*6250*/  CS2R R16, SRZ ;  /* 0x0000000000107805 */ /* 0x000fe2000001ff00 */
[----:B------:R-:W-:Y:S01]  /*6260*/  IMAD.MOV.U32 R2, RZ, RZ, RZ ;  /* 0x000000ffff027224 */ /* 0x000fe200078e00ff */
[----:B------:R-:W-:Y:S06]  /*6270*/  BAR.SYNC.DEFER_BLOCKING 0x0 ;  /* 0x0000000000007b1d */ /* 0x000fec0000010000 */
[----:B------:R-:W-:Y:S05]  /*6280*/  @P0 BRA `(.L_x_3481) ;  /* 0x000014c000000947 */ /* 0x000fea0003800000 */
[----:B0-----:R-:W-:Y:S01]  /*6290*/  IMAD.U32 R47, RZ, RZ, UR42 ;  /* 0x0000002aff2f7e24 */ /* 0x001fe2000f8e00ff */
[----:B------:R-:W-:Y:S01]  /*62a0*/  IADD3 R22, R3, UR46, RZ ;  /* 0x0000002e03167c10 */ /* 0x000fe2000fffe0ff */
[----:B------:R-:W-:Y:S01]  /*62b0*/  IMAD.U32 R9, RZ, RZ, UR47 ;  /* 0x0000002fff097e24 */ /* 0x000fe2000f8e00ff */
[----:B------:R-:W-:Y:S01]  /*62c0*/  BSSY B1, `(.L_x_3482) ;  /* 0x000009b000017945 */ /* 0x000fe20003800000 */
[----:B------:R-:W-:Y:S01]  /*62d0*/  IMAD.MOV.U32 R23, RZ, RZ, RZ ;  /* 0x000000ffff177224 */ /* 0x000fe200078e00ff */
[----:B------:R-:W-:Y:S01]  /*62e0*/  IMNMX R47, R47, c[0x0][0x1d4], PT ;  /* 0x000075002f2f7a17 */ /* 0x000fe20003800200 */
[----:B--2---:R-:W-:-:S03]  /*62f0*/  IMAD R24, R9, c[0x0][0x1d4], R0 ;  /* 0x0000750009187a24 */ /* 0x004fc600078e0200 */
[----:B------:R-:W-:Y:S02]  /*6300*/  ISETP.GE.AND P1, PT, R22, R47, PT ;  /* 0x0000002f1600720c */ /* 0x000fe40003f26270 */
[----:B------:R-:W-:-:S11]  /*6310*/  SHF.R.S32.HI R25, RZ, 0x1f, R24 ;  /* 0x0000001fff197819 */ /* 0x000fd60000011418 */
[----:B------:R-:W-:Y:S05]  /*6320*/  @P1 BRA `(.L_x_3483) ;  /* 0x0000094000001947 */ /* 0x000fea0003800000 */
[----:B------:R-:W-:Y:S01]  /*6330*/  IMAD.U32 R2, RZ, RZ, UR46 ;  /* 0x0000002eff027e24 */ /* 0x000fe2000f8e00ff */
[----:B------:R-:W-:Y:S01]  /*6340*/  LOP3.LUT R9, RZ, R47, RZ, 0x33, !PT ;  /* 0x0000002fff097212 */ /* 0x000fe200078e33ff */
[----:B------:R-:W-:Y:S01]  /*6350*/  BSSY B2, `(.L_x_3484) ;  /* 0x0000032000027945 */ /* 0x000fe20003800000 */
[----:B------:R-:W-:Y:S01]  /*6360*/  CS2R R16, SRZ ;  /* 0x0000000000107805 */ /* 0x000fe2000001ff00 */
[----:B------:R-:W-:Y:S01]  /*6370*/  IMAD.MOV.U32 R28, RZ, RZ, R22 ;  /* 0x000000ffff1c7224 */ /* 0x000fe200078e0016 */
[----:B------:R-:W-:Y:S01]  /*6380*/  IADD3 R2, -R2, -0x2, -R3 ;  /* 0xfffffffe02027810 */ /* 0x000fe20007ffe903 */
[----:B------:R-:W-:Y:S01]  /*6390*/  CS2R R18, SRZ ;  /* 0x0000000000127805 */ /* 0x000fe2000001ff00 */
[----:B------:R-:W-:Y:S01]  /*63a0*/  CS2R R20, SRZ ;  /* 0x0000000000147805 */ /* 0x000fe2000001ff00 */
[----:B------:R-:W-:Y:S02]  /*63b0*/  IMAD.MOV.U32 R23, RZ, RZ, RZ ;  /* 0x000000ffff177224 */ /* 0x000fe400078e00ff */
[----:B------:R-:W-:-:S05]  /*63c0*/  IMAD.IADD R9, R2, 0x1, -R9 ;  /* 0x0000000102097824 */ /* 0x000fca00078e0a09 */
[C---:B------:R-:W-:Y:S02]  /*63d0*/  LEA.HI R2, R9.reuse, 0x1, RZ, 0x1d ;  /* 0x0000000109027811 */ /* 0x040fe400078fe8ff */
[----:B------:R-:W-:Y:S02]  /*63e0*/  ISETP.GE.U32.AND P1, PT, R9, 0x18, PT ;  /* 0x000000180900780c */ /* 0x000fe40003f26070 */
[----:B------:R-:W-:Y:S01]  /*63f0*/  LOP3.LUT P3, R8, R2, 0x3, RZ, 0xc0, !PT ;  /* 0x0000000302087812 */ /* 0x000fe2000786c0ff */
[----:B------:R-:W-:-:S12]  /*6400*/  IMAD.MOV.U32 R2, RZ, RZ, RZ ;  /* 0x000000ffff027224 */ /* 0x000fd800078e00ff */
[----:B------:R-:W-:Y:S05]  /*6410*/  @!P3 BRA `(.L_x_3485) ;  /* 0x000002500000b947 */ /* 0x000fea0003800000 */
[----:B------:R-:W-:Y:S02]  /*6420*/  IMAD R9, R22, 0xe0, RZ ;  /* 0x000000e016097824 */ /* 0x000fe400078e02ff */
[----:B------:R-:W-:Y:S01]  /*6430*/  IMAD.MOV.U32 R10, RZ, RZ, R8 ;  /* 0x000000ffff0a7224 */ /* 0x000fe200078e0008 */
[----:B------:R-:W-:Y:S01]  /*6440*/  LEA R8, R3, UR6, 0x1 ;  /* 0x0000000603087c11 */ /* 0x000fe2000f8e08ff */
[----:B------:R-:W-:Y:S01]  /*6450*/  IMAD.MOV.U32 R16, RZ, RZ, RZ ;  /* 0x000000ffff107224 */ /* 0x000fe200078e00ff */
[----:B------:R-:W-:Y:S01]  /*6460*/  IADD3 R11, P3, R24, R9, RZ ;  /* 0x00000009180b7210 */ /* 0x000fe20007f7e0ff */
[----:B------:R-:W-:-:S03]  /*6470*/  IMAD.MOV.U32 R28, RZ, RZ, R22 ;  /* 0x000000ffff1c7224 */ /* 0x000fc600078e0016 */
[----:B------:R-:W-:Y:S02]  /*6480*/  LEA.HI.X.SX32 R12, R9, R25, 0x1, P3 ;  /* 0x00000019090c7211 */ /* 0x000fe400018f0eff */
[----:B------:R-:W-:-:S04]  /*6490*/  LEA R30, P3, R11, c[0x0][0x1a0], 0x1 ;  /* 0x000068000b1e7a11 */ /* 0x000fc800078608ff */
[----:B------:R-:W-:Y:S02]  /*64a0*/  LEA.HI.X R9, R11, c[0x0][0x1a4], R12, 0x1, P3 ;  /* 0x000069000b097a11 */ /* 0x000fe400018f0c0c */
[----:B------:R-:W-:-:S04]  /*64b0*/  IADD3 R11, R8, 0x240, RZ ;  /* 0x00000240080b7810 */ /* 0x000fc80007ffe0ff */
.L_x_3486:
[----:B------:R-:W-:Y:S01]  /*64c0*/  IMAD.MOV.U32 R8, RZ, RZ, R30 ;  /* 0x000000ffff087224 */ /* 0x000fe200078e001e */
[----:B------:R0:W1:Y:S04]  /*64d0*/  LDS.U16 R26, [R11] ;  /* 0x000000000b1a7984 */ /* 0x0000680000000400 */
[----:B------:R2:W3:Y:S01]  /*64e0*/  LDG.E.128 R12, [R8.64] ;  /* 0x00000024080c7981 */ /* 0x0004e2000c1e1d00 */
[----:B------:R-:W-:Y:S02]  /*64f0*/  IADD3 R10, R10, -0x1, RZ ;  /* 0xffffffff0a0a7810 */ /* 0x000fe40007ffe0ff */
[----:B------:R-:W-:-:S02]  /*6500*/  IADD3 R30, P4, R30, 0xe00, RZ ;  /* 0x00000e001e1e7810 */ /* 0x000fc40007f9e0ff */
[----:B------:R-:W-:Y:S02]  /*6510*/  ISETP.NE.AND P3, PT, R10, RZ, PT ;  /* 0x000000ff0a00720c */ /* 0x000fe40003f65270 */
[----:B------:R-:W-:Y:S02]  /*6520*/  IADD3 R28, R28, 0x8, RZ ;  /* 0x000000081c1c7810 */ /* 0x000fe40007ffe0ff */
[----:B0-----:R-:W-:Y:S01]  /*6530*/  IADD3 R11, R11, 0x10, RZ ;  /* 0x000000100b0b7810 */ /* 0x001fe20007ffe0ff */
[----:B--2---:R-:W-:Y:S01]  /*6540*/  IMAD.X R9, RZ, RZ, R9, P4 ;  /* 0x000000ffff097224 */ /* 0x004fe200020e0609 */
[----:B-1----:R-:W-:Y:S02]  /*6550*/  HADD2.F32 R26, -RZ, R26.H0_H0 ;  /* 0x2000001aff1a7230 */ /* 0x002fe40000004100 */
[----:B---3--:R-:W-:Y:S02]  /*6560*/  HADD2.F32 R27, -RZ, R12.H0_H0 ;  /* 0x2000000cff1b7230 */ /* 0x008fe40000004100 */
[----:B------:R-:W-:-:S02]  /*6570*/  HADD2.F32 R29, -RZ, R13.H0_H0 ;  /* 0x2000000dff1d7230 */ /* 0x000fc40000004100 */
        /* <DEDUP_REMOVED lines=14> */
[----:B------:R-:W-:Y:S05]  /*6660*/  @P3 BRA `(.L_x_3486) ;  /* 0xfffffe5000003947 */ /* 0x000fea000383ffff */
.L_x_3485:
[----:B------:R-:W-:Y:S05]  /*6670*/  BSYNC B2 ;  /* 0x0000000000027941 */ /* 0x000fea0003800000 */
.L_x_3484:
[----:B------:R-:W-:Y:S05]  /*6680*/  @!P1 BRA `(.L_x_3483) ;  /* 0x000005e000009947 */ /* 0x000fea0003800000 */
[C---:B------:R-:W-:Y:S01]  /*6690*/  LEA R9, R28.reuse, UR6, 0x1 ;  /* 0x000000061c097c11 */ /* 0x040fe2000f8e08ff */
[----:B------:R-:W-:Y:S02]  /*66a0*/  IMAD R8, R28, 0xe0, RZ ;  /* 0x000000e01c087824 */ /* 0x000fe400078e02ff */
[----:B------:R-:W-:Y:S01]  /*66b0*/  IMAD.U32 R10, RZ, RZ, UR46 ;  /* 0x0000002eff0a7e24 */ /* 0x000fe2000f8e00ff */
[----:B------:R-:W-:Y:S02]  /*66c0*/  IADD3 R9, R9, 0x20, RZ ;  /* 0x0000002009097810 */ /* 0x000fe40007ffe0ff */
[----:B------:R-:W-:-:S03]  /*66d0*/  IADD3 R45, P1, R24, R8, RZ ;  /* 0x00000008182d7210 */ /* 0x000fc60007f3e0ff */
[----:B------:R-:W-:Y:S01]  /*66e0*/  IMAD R9, R10, -0x2, R9 ;  /* 0xfffffffe0a097824 */ /* 0x000fe200078e0209 */
[----:B------:R-:W-:Y:S02]  /*66f0*/  LEA R44, P3, R45, c[0x0][0x1a0], 0x1 ;  /* 0x000068002d2c7a11 */ /* 0x000fe400078608ff */
[----:B------:R-:W-:Y:S02]  /*6700*/  LEA.HI.X.SX32 R8, R8, R25, 0x1, P1 ;  /* 0x0000001908087211 */ /* 0x000fe400008f0eff */
[----:B------:R-:W-:Y:S02]  /*6710*/  IADD3 R29, R9, 0x240, RZ ;  /* 0x00000240091d7810 */ /* 0x000fe40007ffe0ff */
[----:B------:R-:W-:-:S03]  /*6720*/  LEA.HI.X R45, R45, c[0x0][0x1a4], R8, 0x1, P3 ;  /* 0x000069002d2d7a11 */ /* 0x000fc600018f0c08 */
.L_x_3487:
[----:B------:R-:W-:Y:S01]  /*6730*/  IMAD.MOV.U32 R26, RZ, RZ, R44 ;  /* 0x000000ffff1a7224 */ /* 0x000fe200078e002c */
[----:B------:R-:W0:Y:S01]  /*6740*/  LDS.U16 R30, [R29+-0x20] ;  /* 0xffffe0001d1e7984 */ /* 0x000e220000000400 */
[----:B------:R-:W-:-:S03]  /*6750*/  IMAD.MOV.U32 R27, RZ, RZ, R45 ;  /* 0x000000ffff1b7224 */ /* 0x000fc600078e002d */
[----:B------:R-:W1:Y:S04]  /*6760*/  LDS.U16 R36, [R29+-0x10] ;  /* 0xfffff0001d247984 */ /* 0x000e680000000400 */
[----:B------:R2:W3:Y:S04]  /*6770*/  LDG.E.128 R32, [R26.64] ;  /* 0x000000241a207981 */ /* 0x0004e8000c1e1d00 */
[----:B------:R2:W4:Y:S04]  /*6780*/  LDG.E.128 R40, [R26.64+0xe00] ;  /* 0x000e00241a287981 */ /* 0x000528000c1e1d00 */
[----:B------:R2:W4:Y:S04]  /*6790*/  LDG.E.128 R12, [R26.64+0x1c00] ;  /* 0x001c00241a0c7981 */ /* 0x000528000c1e1d00 */
[----:B------:R2:W4:Y:S01]  /*67a0*/  LDG.E.128 R8, [R26.64+0x2a00] ;  /* 0x002a00241a087981 */ /* 0x000522000c1e1d00 */
[----:B------:R-:W-:-:S02]  /*67b0*/  IADD3 R44, P1, R26, 0x3800, RZ ;  /* 0x000038001a2c7810 */ /* 0x000fc40007f3e0ff */
[----:B------:R-:W-:Y:S01]  /*67c0*/  IADD3 R28, R28, 0x20, RZ ;  /* 0x000000201c1c7810 */ /* 0x000fe20007ffe0ff */
[----:B------:R-:W1:Y:S02]  /*67d0*/  LDS.U16 R38, [R29] ;  /* 0x000000001d267984 */ /* 0x000e640000000400 */
[----:B------:R-:W-:Y:S01]  /*67e0*/  IMAD.X R45, RZ, RZ, R27, P1 ;  /* 0x000000ffff2d7224 */ /* 0x000fe200008e061b */
[----:B------:R-:W-:Y:S01]  /*67f0*/  ISETP.GE.AND P1, PT, R28, R47, PT ;  /* 0x0000002f1c00720c */ /* 0x000fe20003f26270 */
[----:B--2---:R2:W3:Y:S02]  /*6800*/  LDS.U16 R26, [R29+0x10] ;  /* 0x000010001d1a7984 */ /* 0x0044e40000000400 */
[----:B--2---:R-:W-:Y:S01]  /*6810*/  IADD3 R29, R29, 0x40, RZ ;  /* 0x000000401d1d7810 */ /* 0x004fe20007ffe0ff */
[----:B0-----:R-:W-:Y:S02]  /*6820*/  HADD2.F32 R30, -RZ, R30.H0_H0 ;  /* 0x2000001eff1e7230 */ /* 0x001fe40000004100 */
[----:B-1----:R-:W-:-:S02]  /*6830*/  HADD2.F32 R36, -RZ, R36.H0_H0 ;  /* 0x20000024ff247230 */ /* 0x002fc40000004100 */
[----:B------:R-:W-:Y:S02]  /*6840*/  HADD2.F32 R38, -RZ, R38.H0_H0 ;  /* 0x20000026ff267230 */ /* 0x000fe40000004100 */
[----:B---3--:R-:W-:Y:S02]  /*6850*/  HADD2.F32 R27, -RZ, R34.H0_H0 ;  /* 0x20000022ff1b7230 */ /* 0x008fe40000004100 */
[----:B------:R-:W-:Y:S02]  /*6860*/  HADD2.F32 R31, -RZ, R32.H0_H0 ;  /* 0x20000020ff1f7230 */ /* 0x000fe40000004100 */
[----:B------:R-:W-:Y:S01]  /*6870*/  HADD2.F32 R37, -RZ, R33.H0_H0 ;  /* 0x20000021ff257230 */ /* 0x000fe20000004100 */
[C---:B------:R-:W-:Y:S01]  /*6880*/  FFMA.FTZ R27, R30.reuse, R27, R18 ;  /* 0x0000001b1e1b7223 */ /* 0x040fe20000010012 */
[----:B------:R-:W-:Y:S01]  /*6890*/  HADD2.F32 R39, -RZ, R35.H0_H0 ;  /* 0x20000023ff277230 */ /* 0x000fe20000004100 */
[C---:B------:R-:W-:Y:S01]  /*68a0*/  FFMA.FTZ R31, R30.reuse, R31, R16 ;  /* 0x0000001f1e1f7223 */ /* 0x040fe20000010010 */
[----:B----4-:R-:W-:Y:S01]  /*68b0*/  HADD2.F32 R18, -RZ, R42.H0_H0 ;  /* 0x2000002aff127230 */ /* 0x010fe20000004100 */
[C---:B------:R-:W-:Y:S01]  /*68c0*/  FFMA.FTZ R37, R30.reuse, R37, R2 ;  /* 0x000000251e257223 */ /* 0x040fe20000010002 */
[----:B------:R-:W-:Y:S01]  /*68d0*/  HADD2.F32 R32, -RZ, R32.H1_H1 ;  /* 0x30000020ff207230 */ /* 0x000fe20000004100 */
[----:B------:R-:W-:Y:S01]  /*68e0*/  FFMA.FTZ R39, R30, R39, R20 ;  /* 0x000000271e277223 */ /* 0x000fe20000010014 */
[----:B------:R-:W-:Y:S01]  /*68f0*/  HADD2.F32 R33, -RZ, R33.H1_H1 ;  /* 0x30000021ff217230 */ /* 0x000fe20000004100 */
[----:B------:R-:W-:Y:S01]  /*6900*/  FFMA.FTZ R18, R36, R18, R27 ;  /* 0x0000001224127223 */ /* 0x000fe2000001001b */
[----:B------:R-:W-:Y:S01]  /*6910*/  HADD2.F32 R35, -RZ, R35.H1_H1 ;  /* 0x30000023ff237230 */ /* 0x000fe20000004100 */
[C---:B------:R-:W-:Y:S01]  /*6920*/  FFMA.FTZ R32, R30.reuse, R32, R19 ;  /* 0x000000201e207223 */ /* 0x040fe20000010013 */
[----:B------:R-:W-:Y:S01]  /*6930*/  HADD2.F32 R34, -RZ, R34.H1_H1 ;  /* 0x30000022ff227230 */ /* 0x000fe20000004100 */
        /* <DEDUP_REMOVED lines=19> */
[--C-:B------:R-:W-:Y:S01]  /*6a70*/  HADD2.F32 R21, -RZ, R12.reuse.H0_H0 ;  /* 0x2000000cff157230 */ /* 0x100fe20000004100 */
[----:B------:R-:W-:Y:S01]  /*6a80*/  FFMA.FTZ R35, R36, R43, R35 ;  /* 0x0000002b24237223 */ /* 0x000fe20000010023 */
        /* <DEDUP_REMOVED lines=14> */
[----:B------:R-:W-:-:S02]  /*6b70*/  HADD2.F32 R26, -RZ, R9.H0_H0 ;  /* 0x20000009ff1a7230 */ /* 0x000fc40000004100 */
        /* <DEDUP_REMOVED lines=15> */
.L_x_3483:
[----:B------:R-:W-:Y:S05]  /*6c70*/  BSYNC B1 ;  /* 0x0000000000017941 */ /* 0x000fea0003800000 */
.L_x_3482:
[----:B------:R-:W-:-:S13]  /*6c80*/  ISETP.GE.AND P1, PT, R22, UR42, PT ;  /* 0x0000002a16007c0c */ /* 0x000fda000bf26270 */
[----:B------:R-:W-:Y:S05]  /*6c90*/  @P1 BRA `(.L_x_3481) ;  /* 0x00000ab000001947 */ /* 0x000fea0003800000 */
[----:B------:R-:W-:Y:S01]  /*6ca0*/  IMAD.U32 R9, RZ, RZ, UR46 ;  /* 0x0000002eff097e24 */ /* 0x000fe2000f8e00ff */
[----:B------:R-:W-:Y:S01]  /*6cb0*/  LOP3.LUT R8, RZ, R3, RZ, 0x33, !PT ;  /* 0x00000003ff087212 */ /* 0x000fe200078e33ff */
[----:B------:R-:W-:Y:S03]  /*6cc0*/  BSSY B1, `(.L_x_3488) ;  /* 0x0000038000017945 */ /* 0x000fe60003800000 */
[----:B------:R-:W-:-:S04]  /*6cd0*/  IADD3 R28, -R9, UR42, R8 ;  /* 0x0000002a091c7c10 */ /* 0x000fc8000fffe108 */
[----:B------:R-:W-:-:S13]  /*6ce0*/  LOP3.LUT P1, RZ, R28, 0x8, RZ, 0xc0, !PT ;  /* 0x000000081cff7812 */ /* 0x000fda000782c0ff */
[----:B------:R-:W-:Y:S05]  /*6cf0*/  @P1 BRA `(.L_x_3489) ;  /* 0x0000034000001947 */ /* 0x000fea0003800000 */
[----:B------:R-:W-:Y:S01]  /*6d00*/  ISETP.GE.AND P1, PT, R22, c[0x0][0x1d4], PT ;  /* 0x0000750016007a0c */ /* 0x000fe20003f26270 */
[----:B------:R-:W-:-:S12]  /*6d10*/  BSSY B2, `(.L_x_3490) ;  /* 0x0000031000027945 */ /* 0x000fd80003800000 */
        /* <DEDUP_REMOVED lines=28> */
[----:B------:R-:W2:Y:S01]  /*6ee0*/  LDG.E.128 R8, [R8.64] ;  /* 0x0000002408087981 */ /* 0x000ea2000c1e1d00 */
[----:B------:R-:W-:-:S05]  /*6ef0*/  LEA R30, R3, UR6, 0x1 ;  /* 0x00000006031e7c11 */ /* 0x000fca000f8e08ff */
[----:B------:R-:W0:Y:S02]  /*6f00*/  LDS.U16 R12, [R30+0x240] ;  /* 0x000240001e0c7984 */ /* 0x000e240000000400 */
        /* <DEDUP_REMOVED lines=17> */
.L_x_3491:
[----:B------:R-:W-:Y:S05]  /*7020*/  BSYNC B2 ;  /* 0x0000000000027941 */ /* 0x000fea0003800000 */
.L_x_3490:
[----:B------:R-:W-:Y:S02]  /*7030*/  IADD3 R22, R22, 0x8, RZ ;  /* 0x0000000816167810 */ /* 0x000fe40007ffe0ff */
.L_x_3489:
[----:B------:R-:W-:Y:S05]  /*7040*/  BSYNC B1 ;  /* 0x0000000000017941 */ /* 0x000fea0003800000 */
.L_x_3488:
[----:B------:R-:W-:-:S13]  /*7050*/  LOP3.LUT P1, RZ, R28, 0xfffffff8, RZ, 0xc0, !PT ;  /* 0xfffffff81cff7812 */ /* 0x000fda000782c0ff */
[----:B------:R-:W-:Y:S05]  /*7060*/  @!P1 BRA `(.L_x_3481) ;  /* 0x000006e000009947 */ /* 0x000fea0003800000 */
[----:B------:R-:W-:Y:S01]  /*7070*/  LEA R8, R22, UR6, 0x1 ;  /* 0x0000000616087c11 */ /* 0x000fe2000f8e08ff */
[----:B------:R-:W-:Y:S02]  /*7080*/  IMAD.U32 R31, RZ, RZ, UR46 ;  /* 0x0000002eff1f7e24 */ /* 0x000fe4000f8e00ff */
[----:B------:R-:W-:Y:S02]  /*7090*/  IMAD.MOV.U32 R10, RZ, RZ, RZ ;  /* 0x000000ffff0a7224 */ /* 0x000fe400078e00ff */
[----:B------:R-:W-:Y:S02]  /*70a0*/  IMAD R31, R31, -0x2, R8 ;  /* 0xfffffffe1f1f7824 */ /* 0x000fe400078e0208 */
.L_x_3496:
        /* <DEDUP_REMOVED lines=26> */
[----:B------:R-:W0:Y:S02]  /*7250*/  LDS.U16 R11, [R32+0x240] ;  /* 0x00024000200b7984 */ /* 0x000e240000000400 */
[----:B------:R-:W-:Y:S01]  /*7260*/  @!P4 IMAD.MOV R8, RZ, RZ, -R8 ;  /* 0x000000ffff08c224 */ /* 0x000fe200078e0a08 */
[----:B------:R-:W-:-:S05]  /*7270*/  @!P5 LOP3.LUT R8, RZ, c[0x0][0x1d4], RZ, 0x33, !PT ;  /* 0x00007500ff08da12 */ /* 0x000fca00078e33ff */
        /* <DEDUP_REMOVED lines=23> */
.L_x_3493:
[----:B------:R-:W-:Y:S05]  /*73f0*/  BSYNC B1 ;  /* 0x0000000000017941 */ /* 0x000fea0003800000 */
.L_x_3492:
        /* <DEDUP_REMOVED lines=48> */
.L_x_3495:
[----:B------:R-:W-:Y:S05]  /*7700*/  BSYNC B1 ;  /* 0x0000000000017941 */ /* 0x000fea0003800000 */
.L_x_3494:
[----:B------:R-:W-:Y:S02]  /*7710*/  IADD3 R22, R22, 0x10, RZ ;  /* 0x0000001016167810 */ /* 0x000fe40007ffe0ff */
[----:B------:R-:W-:Y:S02]  /*7720*/  IADD3 R10, R10, 0x20, RZ ;  /* 0x000000200a0a7810 */ /* 0x000fe40007ffe0ff */
[----:B------:R-:W-:-:S13]  /*7730*/  ISETP.GE.AND P1, PT, R22, UR42, PT ;  /* 0x0000002a16007c0c */ /* 0x000fda000bf26270 */
[----:B------:R-:W-:Y:S05]  /*7740*/  @!P1 BRA `(.L_x_3496) ;  /* 0xfffff96000009947 */ /* 0x000fea000383ffff */
.L_x_3481:
[----:B0-----:R-:W-:Y:S05]  /*7750*/  BSYNC B0 ;  /* 0x0000000000007941 */ /* 0x001fea0003800000 */
.L_x_3480:
        /* <DEDUP_REMOVED lines=33> */
[----:B------:R-:W-:Y:S02]  /*7970*/  IMAD.U32 R13, RZ, RZ, UR39 ;  /* 0x00000027ff0d7e24 */ /* 0x000fe4000f8e00ff */
        /* <DEDUP_REMOVED lines=17> */
[----:B------:R-:W0:Y:S01]  /*7a90*/  I2F.S8 R24, R24 ;  /* 0x0000001800187306 */ /* 0x000e220000001400 */
[----:B-1----:R-:W-:-:S07]  /*7aa0*/  FMUL.FTZ R27, R25, R13 ;  /* 0x0000000d191b7220 */ /* 0x002fce0000410000 */
[----:B------:R-:W1:Y:S01]  /*7ab0*/  I2F.S16 R8, R8 ;  /* 0x0000000800087306 */ /* 0x000e620000101400 */
[----:B---3--:R-:W-:-:S07]  /*7ac0*/  FMUL.FTZ R14, R14, R13 ;  /* 0x0000000d0e0e7220 */ /* 0x008fce0000410000 */
[----:B------:R-:W3:Y:S01]  /*7ad0*/  I2F.S16 R12, R12 ;  /* 0x0000000c000c7306 */ /* 0x000ee20000101400 */
[----:B0-----:R-:W-:-:S05]  /*7ae0*/  FMUL.FTZ R24, R24, R13 ;  /* 0x0000000d18187220 */ /* 0x001fca0000410000 */
[----:B------:R-:W-:Y:S02]  /*7af0*/  F2FP.PACK_AB R27, R27, R24 ;  /* 0x000000181b1b723e */ /* 0x000fe400000000ff */
[----:B------:R-:W0:Y:S01]  /*7b00*/  I2F.S16 R9, R9 ;  /* 0x0000000900097306 */ /* 0x000e220000101400 */
[----:B-1----:R-:W-:-:S05]  /*7b10*/  FMUL.FTZ R15, R8, R13 ;  /* 0x0000000d080f7220 */ /* 0x002fca0000410000 */
[----:B------:R-:W-:Y:S01]  /*7b20*/  F2FP.PACK_AB R24, R15, R14 ;  /* 0x0000000e0f18723e */ /* 0x000fe200000000ff */
[----:B---3--:R-:W-:-:S05]  /*7b30*/  FMUL.FTZ R25, R12, R13 ;  /* 0x0000000d0c197220 */ /* 0x008fca0000410000 */
[----:B------:R-:W-:Y:S01]  /*7b40*/  F2FP.PACK_AB R26, R25, R26 ;  /* 0x0000001a191a723e */ /* 0x000fe200000000ff */
[----:B0-----:R-:W-:-:S05]  /*7b50*/  FMUL.FTZ R13, R9, R13 ;  /* 0x0000000d090d7220 */ /* 0x001fca0000410000 */
[----:B------:R-:W-:-:S04]  /*7b60*/  F2FP.PACK_AB R25, R13, R22 ;  /* 0x000000160d19723e */ /* 0x000fc800000000ff */
.L_x_3499:
        /* <DEDUP_REMOVED lines=26> */
.L_x_3498:
[----:B0-----:R-:W-:Y:S05]  /*7d10*/  BSYNC B0 ;  /* 0x0000000000007941 */ /* 0x001fea0003800000 */
.L_x_3497:
        /* <DEDUP_REMOVED lines=20> */
.L_x_3501:
        /* <DEDUP_REMOVED lines=21> */
.L_x_3503:
[----:B------:R-:W-:Y:S05]  /*7fb0*/  BSYNC B0 ;  /* 0x0000000000007941 */ /* 0x000fea0003800000 */
.L_x_3502:
        /* <DEDUP_REMOVED lines=8> */
.L_x_3505:
[----:B------:R-:W-:Y:S05]  /*8040*/  BSYNC B0 ;  /* 0x0000000000007941 */ /* 0x000fea0003800000 */
.L_x_3504:
        /* <DEDUP_REMOVED lines=20> */
.L_x_3507:
[----:B------:R-:W-:Y:S05]  /*8190*/  BSYNC B0 ;  /* 0x0000000000007941 */ /* 0x000fea0003800000 */
.L_x_3506:
        /* <DEDUP_REMOVED lines=8> */
.L_x_3509:
[----:B------:R-:W-:Y:S05]  /*8220*/  BSYNC B0 ;  /* 0x0000000000007941 */ /* 0x000fea0003800000 */
.L_x_3508:
        /* <DEDUP_REMOVED lines=20> */
.L_x_3511:
[----:B------:R-:W-:Y:S05]  /*8370*/  BSYNC B0 ;  /* 0x0000000000007941 */ /* 0x000fea0003800000 */
.L_x_3510:
[----:B------:R-:W-:Y:S06]  /*8380*/  BAR.SYNC.DEFER_BLOCKING 0x0 ;  /* 0x0000000000007b1d */ /* 0x000fec0000010000 */
.L_x_3500:
[----:B0-----:R-:W0:Y:S02]  /*8390*/  S2R R3, SR_TID.X ;  /* 0x0000000000037919 */ /* 0x001e240000002100 */
[----:B0-----:R-:W-:-:S04]  /*83a0*/  IADD3 R3, R3, 0x1f, RZ ;  /* 0x0000001f03037810 */ /* 0x001fc80007ffe0ff */
[----:B------:R-:W-:-:S13]  /*83b0*/  ISETP.GT.U32.OR P0, PT, R3, 0x3e, P0 ;  /* 0x0000003e0300780c */ /* 0x000fda0000704470 */
[----:B------:R-:W-:Y:S05]  /*83c0*/  @P0 EXIT ;  /* 0x000000000000094d */ /* 0x000fea0003800000 */
[----:B-----5:R-:W-:-:S05]  /*83d0*/  IMAD.MOV.U32 R5, RZ, RZ, 0x2 ;  /* 0x00000002ff057424 */ /* 0x020fca00078e00ff */
        /* <DEDUP_REMOVED lines=14> */
.L_x_3512:
[----:B------:R-:W-:Y:S02]  /*84c0*/  IMAD.MOV.U32 R4, RZ, RZ, c[0x0][0x250] ;  /* 0x00009400ff047624 */ /* 0x000fe400078e00ff */
[----:B------:R-:W-:-:S05]  /*84d0*/  IMAD.MOV.U32 R5, RZ, RZ, c[0x0][0x254] ;  /* 0x00009500ff057624 */ /* 0x000fca00078e00ff */
[----:B------:R-:W3:Y:S01]  /*84e0*/  LDG.E R4, [R4.64] ;  /* 0x0000002404047981 */ /* 0x000ee2000c1e1900 */
[----:B------:R-:W-:-:S04]  /*84f0*/  IMAD.U32 R11, RZ, RZ, UR44 ;  /* 0x0000002cff0b7e24 */ /* 0x000fc8000f8e00ff */
[----:B------:R-:W-:Y:S02]  /*8500*/  IMAD R10, R11, 0xe0, R0 ;  /* 0x000000e00b0a7824 */ /* 0x000fe400078e0200 */
        /* <DEDUP_REMOVED lines=29> */
[----:B------:R-:W-:Y:S02]  /*86e0*/  LOP3.LUT R5, R5, R6, R3, 0xfe, !PT ;  /* 0x0000000605057212 */ /* 0x000fe400078efe03 */
[----:B-1----:R-:W-:Y:S02]  /*86f0*/  PRMT R3, R21, 0x8880, RZ ;  /* 0x0000888015037816 */ /* 0x002fe400000000ff */
[----:B------:R-:W-:Y:S01]  /*8700*/  LOP3.LUT R2, R2, 0xff, RZ, 0xc0, !PT ;  /* 0x000000ff02027812 */ /* 0x000fe200078ec0ff */
[----:B------:R-:W1:Y:S01]  /*8710*/  F2I.S8.NTZ R4, R4 ;  /* 0x0000000400047305 */ /* 0x000e620000202100 */
[----:B---3--:R-:W-:Y:S02]  /*8720*/  PRMT R16, R16, 0x8880, RZ ;  /* 0x0000888010107816 */ /* 0x008fe400000000ff */
[----:B------:R-:W-:Y:S02]  /*8730*/  PRMT R3, R3, 0x7710, RZ ;  /* 0x0000771003037816 */ /* 0x000fe400000000ff */
[----:B------:R-:W-:-:S02]  /*8740*/  LOP3.LUT R6, R2, 0xffffff00, R5, 0xf8, !PT ;  /* 0xffffff0002067812 */ /* 0x000fc400078ef805 */
[----:B------:R-:W-:Y:S02]  /*8750*/  PRMT R2, R16, 0x7710, RZ ;  /* 0x0000771010027816 */ /* 0x000fe400000000ff */
[----:B0-----:R-:W-:Y:S02]  /*8760*/  PRMT R20, R20, 0x8880, RZ ;  /* 0x0000888014147816 */ /* 0x001fe400000000ff */
[----:B------:R-:W-:Y:S02]  /*8770*/  PRMT R3, R3, 0x7604, RZ ;  /* 0x0000760403037816 */ /* 0x000fe400000000ff */
[----:B------:R-:W-:Y:S02]  /*8780*/  PRMT R0, R20, 0x7710, RZ ;  /* 0x0000771014007816 */ /* 0x000fe400000000ff */
[----:B------:R-:W-:Y:S01]  /*8790*/  PRMT R5, R2, 0x6540, R9 ;  /* 0x0000654002057816 */ /* 0x000fe20000000009 */
[----:B------:R-:W-:Y:S01]  /*87a0*/  IMAD.U32 R2, R8, 0x10000, RZ ;  /* 0x0001000008027824 */ /* 0x000fe200078e00ff */
[----:B------:R-:W-:-:S02]  /*87b0*/  LOP3.LUT R3, R3, 0xffff00ff, R6, 0xf8, !PT ;  /* 0xffff00ff03037812 */ /* 0x000fc400078ef806 */
[----:B------:R-:W-:Y:S02]  /*87c0*/  PRMT R0, R0, 0x7054, RZ ;  /* 0x0000705400007816 */ /* 0x000fe400000000ff */
[----:B-1----:R-:W-:Y:S02]  /*87d0*/  PRMT R6, R4, 0x8880, RZ ;  /* 0x0000888004067816 */ /* 0x002fe400000000ff */
[----:B------:R-:W-:Y:S02]  /*87e0*/  LOP3.LUT R3, R0, 0xff00ffff, R3, 0xf8, !PT ;  /* 0xff00ffff00037812 */ /* 0x000fe400078ef803 */
[----:B------:R-:W-:Y:S02]  /*87f0*/  LOP3.LUT R2, R2, 0xff00ffff, R5, 0xf8, !PT ;  /* 0xff00ffff02027812 */ /* 0x000fe400078ef805 */
[----:B------:R-:W-:Y:S02]  /*8800*/  IADD3 R4, P0, R10, c[0x0][0x160], RZ ;  /* 0x000058000a047a10 */ /* 0x000fe40007f1e0ff */
[----:B------:R-:W-:-:S02]  /*8810*/  PRMT R0, R6, 0x7710, RZ ;  /* 0x0000771006007816 */ /* 0x000fc400000000ff */
[----:B------:R-:W-:Y:S02]  /*8820*/  PRMT R2, R2, 0x4210, R7 ;  /* 0x0000421002027816 */ /* 0x000fe40000000007 */
[----:B------:R-:W-:Y:S02]  /*8830*/  LEA.HI.X.SX32 R5, R10, c[0x0][0x164], 0x1, P0 ;  /* 0x000059000a057a11 */ /* 0x000fe400000f0eff */
[----:B------:R-:W-:-:S05]  /*8840*/  PRMT R3, R3, 0x4210, R0 ;  /* 0x0000421003037816 */ /* 0x000fca0000000000 */
[----:B------:R-:W-:Y:S01]  /*8850*/  STG.E.64 [R4.64], R2 ;  /* 0x0000000204007986 */ /* 0x000fe2000c101b24 */
[----:B------:R-:W-:Y:S05]  /*8860*/  EXIT ;  /* 0x000000000000794d */ /* 0x000fea0003800000 */
.L_x_3398:
[----:B------:R-:W-:Y:S01]  /*8870*/  IMAD.MOV.U32 R5, RZ, RZ, 0x10 ;  /* 0x00000010ff057424 */ /* 0x000fe200078e00ff */
[----:B0-----:R-:W-:Y:S01]  /*8880*/  MOV R2, 0x88c0 ;  /* 0x000088c000027802 */ /* 0x001fe20000000f00 */
[----:B------:R-:W-:Y:S02]  /*8890*/  IMAD.MOV.U32 R0, RZ, RZ, 0x1f ;  /* 0x0000001fff007424 */ /* 0x000fe400078e00ff */
[----:B------:R-:W-:Y:S02]  /*88a0*/  IMAD.MOV.U32 R7, RZ, RZ, -0x1 ;  /* 0xffffffffff077424 */ /* 0x000fe400078e00ff */
[----:B------:R-:W-:Y:S05]  /*88b0*/  CALL.REL.NOINC `($__internal_13_$__cuda_sm70_shflsync_bfly_p) ;  /* 0x000001b000007944 */ /* 0x000fea0003c00000 */
[----:B01----:R-:W-:Y:S05]  /*88c0*/  BRA `(.L_x_3513) ;  /* 0xffff9e8000007947 */ /* 0x003fea000383ffff */
.L_x_3399:
[----:B-1----:R-:W-:Y:S01]  /*88d0*/  IMAD.MOV.U32 R4, RZ, RZ, R9 ;  /* 0x000000ffff047224 */ /* 0x002fe200078e0009 */
[----:B0-----:R-:W-:Y:S01]  /*88e0*/  MOV R2, 0x8930 ;  /* 0x0000893000027802 */ /* 0x001fe20000000f00 */
[----:B------:R-:W-:Y:S02]  /*88f0*/  IMAD.MOV.U32 R5, RZ, RZ, 0x8 ;  /* 0x00000008ff057424 */ /* 0x000fe400078e00ff */
[----:B------:R-:W-:Y:S02]  /*8900*/  IMAD.MOV.U32 R0, RZ, RZ, 0x1f ;  /* 0x0000001fff007424 */ /* 0x000fe400078e00ff */
[----:B------:R-:W-:-:S02]  /*8910*/  IMAD.MOV.U32 R7, RZ, RZ, -0x1 ;  /* 0xffffffffff077424 */ /* 0x000fc400078e00ff */
[----:B------:R-:W-:Y:S05]  /*8920*/  CALL.REL.NOINC `($__internal_13_$__cuda_sm70_shflsync_bfly_p) ;  /* 0x0000014000007944 */ /* 0x000fea0003c00000 */
[----:B01----:R-:W-:Y:S01]  /*8930*/  FADD.FTZ R4, R9, R0 ;  /* 0x0000000009047221 */ /* 0x003fe20000010000 */
[----:B------:R-:W-:Y:S01]  /*8940*/  MOV R2, 0x8990 ;  /* 0x0000899000027802 */ /* 0x000fe20000000f00 */
[----:B------:R-:W-:-:S02]  /*8950*/  IMAD.MOV.U32 R5, RZ, RZ, 0x4 ;  /* 0x00000004ff057424 */ /* 0x000fc400078e00ff */
[----:B------:R-:W-:Y:S02]  /*8960*/  IMAD.MOV.U32 R0, RZ, RZ, 0x1f ;  /* 0x0000001fff007424 */ /* 0x000fe400078e00ff */
[----:B------:R-:W-:Y:S02]  /*8970*/  IMAD.MOV.U32 R7, RZ, RZ, -0x1 ;  /* 0xffffffffff077424 */ /* 0x000fe400078e00ff */
[----:B------:R-:W-:Y:S05]  /*8980*/  CALL.REL.NOINC `($__internal_13_$__cuda_sm70_shflsync_bfly_p) ;  /* 0x000000e000007944 */ /* 0x000fea0003c00000 */
[----:B01----:R-:W-:Y:S01]  /*8990*/  FADD.FTZ R4, R4, R0 ;  /* 0x0000000004047221 */ /* 0x003fe20000010000 */
[----:B------:R-:W-:Y:S01]  /*89a0*/  MOV R2, 0x89f0 ;  /* 0x000089f000027802 */ /* 0x000fe20000000f00 */
[----:B------:R-:W-:Y:S02]  /*89b0*/  IMAD.MOV.U32 R5, RZ, RZ, 0x2 ;  /* 0x00000002ff057424 */ /* 0x000fe400078e00ff */
[----:B------:R-:W-:Y:S02]  /*89c0*/  IMAD.MOV.U32 R0, RZ, RZ, 0x1f ;  /* 0x0000001fff007424 */ /* 0x000fe400078e00ff */
[----:B------:R-:W-:Y:S02]  /*89d0*/  IMAD.MOV.U32 R7, RZ, RZ, -0x1 ;  /* 0xffffffffff077424 */ /* 0x000fe400078e00ff */
[----:B------:R-:W-:Y:S05]  /*89e0*/  CALL.REL.NOINC `($__internal_13_$__cuda_sm70_shflsync_bfly_p) ;  /* 0x0000008000007944 */ /* 0x000fea0003c00000 */
[----:B01----:R-:W-:Y:S01]  /*89f0*/  FADD.FTZ R4, R4, R0 ;  /* 0x0000000004047221 */ /* 0x003fe20000010000 */
[----:B------:R-:W-:Y:S01]  /*8a00*/  MOV R2, 0x8a50 ;  /* 0x00008a5000027802 */ /* 0x000fe20000000f00 */
[----:B------:R-:W-:-:S02]  /*8a10*/  IMAD.MOV.U32 R5, RZ, RZ, 0x1 ;  /* 0x00000001ff057424 */ /* 0x000fc400078e00ff */
[----:B------:R-:W-:Y:S02]  /*8a20*/  IMAD.MOV.U32 R0, RZ, RZ, 0x1f ;  /* 0x0000001fff007424 */ /* 0x000fe400078e00ff */
[----:B------:R-:W-:Y:S02]  /*8a30*/  IMAD.MOV.U32 R7, RZ, RZ, -0x1 ;  /* 0xffffffffff077424 */ /* 0x000fe400078e00ff */
[----:B------:R-:W-:Y:S05]  /*8a40*/  CALL.REL.NOINC `($__internal_13_$__cuda_sm70_shflsync_bfly_p) ;  /* 0x0000002000007944 */ /* 0x000fea0003c00000 */
[----:B01----:R-:W-:Y:S01]  /*8a50*/  IMAD.MOV.U32 R5, RZ, RZ, R0 ;  /* 0x000000ffff057224 */ /* 0x003fe200078e0000 */
[----:B------:R-:W-:Y:S05]  /*8a60*/  BRA `(.L_x_3514) ;  /* 0xffff9d7000007947 */ /* 0x000fea000383ffff */
        .weak           $__internal_13_$__cuda_sm70_shflsync_bfly_p
        .type           $__internal_13_$__cuda_sm70_shflsync_bfly_p,@function
        .size           $__internal_13_$__cuda_sm70_shflsync_bfly_p,(.L_x_4319 - $__internal_13_$__cuda_sm70_shflsync_bfly_p)
$__internal_13_$__cuda_sm70_shflsync_bfly_p:
[----:B------:R-:W-:Y:S01]  /*8a70*/  IMAD.MOV.U32 R3, RZ, RZ, 0x0 ;  /* 0x00000000ff037424 */ /* 0x000fe200078e00ff */
[----:B------:R-:W-:Y:S04]  /*8a80*/  WARPSYNC R7 ;  /* 0x0000000700007348 */ /* 0x000fe80003800000 */
[----:B------:R0:W1:Y:S01]  /*8a90*/  SHFL.BFLY PT, R0, R4, R5, R0 ;  /* 0x0c00000504007389 */ /* 0x00006200000e0000 */
[----:B------:R-:W-:Y:S05]  /*8aa0*/  RET.REL.NODEC R2 `(_ZN4mmha33masked_multihead_attention_kernelItLi224ELi256ELi1ELi32ELi256ELb0ELb0EEEv26Multihead_attention_paramsIT_XT5_EE) ;  /* 0xffff755002007950 */ /* 0x000fea0003c3ffff */
.L_x_3515:
        /* <DEDUP_REMOVED lines=13> */
.L_x_4319:


//--------------------- .text._ZN4mmha33masked_multihead_attention_kernelItLi224ELi256ELi2ELi32ELi128ELb0ELb0EEEv26Multihead_attention_paramsIT_XT5_EE --------------------------
	.section	.text._ZN4mmha33masked_multihead_attention_kernelItLi224ELi256ELi2ELi32ELi128ELb0ELb0EEEv26Multihead_attention_paramsIT_XT5_EE,"ax",@progbits
	.sectioninfo	@"SHI_REGISTERS=167"
	.align	128
        .global         _ZN4mmha33masked_multihead_attention_kernelItLi224ELi256ELi2ELi32ELi128ELb0ELb0EEEv26Multihead_attention_paramsIT_XT5_EE
        .type           _ZN4mmha33masked_multihead_attention_kernelItLi224ELi256ELi2ELi32ELi128ELb0ELb0EEEv26Multihead_attention_paramsIT_XT5_EE,@function
        .size           _ZN4mmha33masked_multihead_attention_kernelItLi224ELi256ELi2ELi32ELi128ELb0ELb0EEEv26Multihead_attention_paramsIT_XT5_EE,(.L_x_4320 - _ZN4mmha33masked_multihead_attention_kernelItLi224ELi256ELi2ELi32ELi128ELb0ELb0EEEv26Multihead_attention_paramsIT_XT5_EE)
        .other          _ZN4mmha33masked_multihead_attention_kernelItLi224ELi256ELi2ELi32ELi128ELb0ELb0EEEv26Multihead_attention_paramsIT_XT5_EE,@"STO_CUDA_ENTRY STV_DEFAULT"
_ZN4mmha33masked_multihead_attention_kernelItLi224ELi256ELi2ELi32ELi128ELb0ELb0EEEv26Multihead_attention_paramsIT_XT5_EE:
.text._ZN4mmha33masked_multihead_attention_kernelItLi224ELi256ELi2ELi32ELi128ELb0ELb0EEEv26Multihead_attention_paramsIT_XT5_EE:
        /* <DEDUP_REMOVED lines=11> */
.L_x_3516:
        /* <DEDUP_REMOVED lines=35> */
[----:B------:R-:W0:Y:S04]  /*02e0*/  S2R R18, SR_TID.X ;  /* 0x0000000000127919 */ /* 0x000e280000002100 */
[----:B------:R-:W3:Y:S01]  /*02f0*/  S2R R19, SR_CTAID.X ;  /* 0x0000000000137919 */ /* 0x000ee20000002500 */
[----:B------:R-:W-:Y:S02]  /*0300*/  ISETP.NE.AND P4, PT, RZ, c[0x0][0x1d0], PT ;  /* 0x00007400ff007a0c */ /* 0x000fe40003f85270 */
[----:B------:R-:W-:-:S04]  /*0310*/  ISETP.NE.U32.AND P1, PT, RZ, c[0x0][0x240], PT ;  /* 0x00009000ff007a0c */ /* 0x000fc80003f25070 */
[----:B------:R-:W-:Y:S01]  /*0320*/  ISETP.NE.AND.EX P1, PT, RZ, c[0x0][0x244], PT, P1 ;  /* 0x00009100ff007a0c */ /* 0x000fe20003f25310 */
[----:B------:R-:W-:-:S06]  /*0330*/  @!P3 IMAD.MOV R42, RZ, RZ, -R42 ;  /* 0x000000ffff2ab224 */ /* 0x000fcc00078e0a2a */
[----:B------:R-:W-:Y:S02]  /*0340*/  @!P4 LOP3.LUT R42, RZ, c[0x0][0x1d0], RZ, 0x33, !PT ;  /* 0x00007400ff2aca12 */ /* 0x000fe400078e33ff */
[----:B0-----:R-:W-:Y:S01]  /*0350*/  ISETP.GE.AND P4, PT, R18, 0x1c, PT ;  /* 0x0000001c1200780c */ /* 0x001fe20003f86270 */
[----:B---3--:R-:W-:Y:S02]  /*0360*/  IMAD R0, R19, 0xe0, RZ ;  /* 0x000000e013007824 */ /* 0x008fe400078e02ff */
[C---:B------:R-:W-:Y:S01]  /*0370*/  IMAD R22, R2.reuse, c[0x0][0x1d8], R19 ;  /* 0x0000760002167a24 */ /* 0x040fe200078e0213 */
[----:B------:R-:W-:Y:S01]  /*0380*/  ISETP.NE.AND P3, PT, RZ, c[0x0][0x1c8], PT ;  /* 0x00007200ff007a0c */ /* 0x000fe20003f65270 */
[----:B-1----:R-:W-:Y:S02]  /*0390*/  @P1 IMAD.MOV.U32 R5, RZ, RZ, 0x4 ;  /* 0x00000004ff051424 */ /* 0x002fe400078e00ff */
[----:B------:R-:W-:Y:S02]  /*03a0*/  IMAD R3, R2, c[0x0][0x1c8], R0 ;  /* 0x0000720002037a24 */ /* 0x000fe400078e0200 */
[----:B------:R-:W-:-:S02]  /*03b0*/  IMAD R40, R22, 0xe0, RZ ;  /* 0x000000e016287824 */ /* 0x000fc400078e02ff */
[----:B------:R-:W-:Y:S02]  /*03c0*/  IMAD.MOV.U32 R52, RZ, RZ, 0x1 ;  /* 0x00000001ff347424 */ /* 0x000fe400078e00ff */
[----:B------:R-:W-:Y:S02]  /*03d0*/  IMAD.MOV.U32 R9, RZ, RZ, c[0x0][0x248] ;  /* 0x00009200ff097624 */ /* 0x000fe400078e00ff */
[----:B------:R-:W-:Y:S01]  /*03e0*/  IMAD.MOV.U32 R16, RZ, RZ, RZ ;  /* 0x000000ffff107224 */ /* 0x000fe200078e00ff */
[----:B------:R-:W-:Y:S01]  /*03f0*/  SEL R24, R40, R3, !P3 ;  /* 0x0000000328187207 */ /* 0x000fe20005800000 */
[----:B------:R-:W-:Y:S01]  /*0400*/  @P1 IMAD.WIDE R4, R42, R5, c[0x0][0x240] ;  /* 0x000090002a041625 */ /* 0x000fe200078e0205 */
[----:B------:R-:W-:Y:S03]  /*0410*/  BSSY B0, `(.L_x_3517) ;  /* 0x0000043000007945 */ /* 0x000fe60003800000 */
[----:B------:R-:W-:Y:S01]  /*0420*/  IMAD.MOV.U32 R21, RZ, RZ, 0x2 ;  /* 0x00000002ff157424 */ /* 0x000fe200078e00ff */
[----:B------:R0:W5:Y:S01]  /*0430*/  @P1 LDG.E R16, [R4.64] ;  /* 0x0000002404101981 */ /* 0x000162000c1e1900 */
[----:B------:R-:W-:-:S02]  /*0440*/  IMAD.SHL.U32 R27, R18, 0x8, RZ ;  /* 0x00000008121b7824 */ /* 0x000fc400078e00ff */
        /* <DEDUP_REMOVED lines=63> */
.L_x_3518:
[----:B0-----:R-:W-:Y:S05]  /*0840*/  BSYNC B0 ;  /* 0x0000000000007941 */ /* 0x001fea0003800000 */
.L_x_3517:
        /* <DEDUP_REMOVED lines=13> */
.L_x_3520:
        /* <DEDUP_REMOVED lines=33> */
.L_x_3521:
[----:B------:R-:W-:Y:S05]  /*0b30*/  BSYNC B0 ;  /* 0x0000000000007941 */ /* 0x000fea0003800000 */
.L_x_3519:
        /* <DEDUP_REMOVED lines=103> */
.L_x_3524:
        /* <DEDUP_REMOVED lines=145> */
.L_x_3528:
[----:B------:R-:W-:Y:S05]  /*1ac0*/  BSYNC B1 ;  /* 0x0000000000017941 */ /* 0x000fea0003800000 */
.L_x_3527:
        /* <DEDUP_REMOVED lines=31> */
.L_x_3526:
[----:B------:R-:W-:Y:S05]  /*1cc0*/  BSYNC B0 ;  /* 0x0000000000007941 */ /* 0x000fea0003800000 */
.L_x_3525:
[----:B------:R-:W-:Y:S06]  /*1cd0*/  BAR.SYNC.DEFER_BLOCKING 0x0 ;  /* 0x0000000000007b1d */ /* 0x000fec0000010000 */
[----:B0-----:R0:W1:Y:S04]  /*1ce0*/  @P6 LDS.128 R32, [R0] ;  /* 0x0000000000206984 */ /* 0x0010680000000c00 */
[----:B------:R0:W2:Y:S04]  /*1cf0*/  @P6 LDS.128 R36, [R3] ;  /* 0x0000000003246984 */ /* 0x0000a80000000c00 */
[----:B------:R-:W-:Y:S06]  /*1d00*/  BAR.SYNC.DEFER_BLOCKING 0x0 ;  /* 0x0000000000007b1d */ /* 0x000fec0000010000 */
[----:B------:R-:W-:Y:S05]  /*1d10*/  BRA `(.L_x_3523) ;  /* 0x0000063000007947 */ /* 0x000fea0003800000 */
.L_x_3522:
        /* <DEDUP_REMOVED lines=98> */
.L_x_3529:
[----:B------:R-:W-:Y:S05]  /*2340*/  BSYNC B0 ;  /* 0x0000000000007941 */ /* 0x000fea0003800000 */
.L_x_3523:
        /* <DEDUP_REMOVED lines=21> */
.L_x_3582:
        /* <DEDUP_REMOVED lines=9> */
.L_x_3583:
[----:B-1----:R-:W-:Y:S02]  /*2530*/  FADD.FTZ R3, R5, R4 ;  /* 0x0000000405037221 */ /* 0x002fe40000010000 */
.L_x_3531:
[----:B------:R-:W-:Y:S05]  /*2540*/  BSYNC B0 ;  /* 0x0000000000007941 */ /* 0x000fea0003800000 */
.L_x_3530:
        /* <DEDUP_REMOVED lines=16> */
.L_x_3535:
[----:B------:R3:W-:Y:S02]  /*2650*/  STS [R7.X4+0x220], R0 ;  /* 0x0002200007007388 */ /* 0x0007e40000004800 */
.L_x_3534:
        /* <DEDUP_REMOVED lines=21> */
[----:B--2---:R0:W2:Y:S03]  /*27b0*/  LDS.64 R36, [R8.X8+0x20] ;  /* 0x0000200008247984 */ /* 0x0040a60000008a00 */
[----:B------:R-:W-:Y:S01]  /*27c0*/  IMAD R5, R4, c[0x0][0x1d4], R5 ;  /* 0x0000750004057a24 */ /* 0x000fe200078e0205 */
[----:B------:R0:W3:Y:S04]  /*27d0*/  LDS.64 R38, [R8.X8+0x30] ;  /* 0x0000300008267984 */ /* 0x0000e80000008a00 */
[----:B------:R0:W4:Y:S01]  /*27e0*/  LDS.64 R40, [R8.X8+0x40] ;  /* 0x0000400008287984 */ /* 0x0001220000008a00 */
[----:B------:R-:W-:-:S03]  /*27f0*/  SHF.R.S32.HI R27, RZ, 0x1f, R5 ;  /* 0x0000001fff1b7819 */ /* 0x000fc60000011405 */
[----:B------:R0:W1:Y:S04]  /*2800*/  LDS.64 R42, [R8.X8+0x50] ;  /* 0x00005000082a7984 */ /* 0x0000680000008a00 */
        /* <DEDUP_REMOVED lines=27> */
[----:B-1234-:R0:W0:Y:S02]  /*29c0*/  LDS.64 R98, [R8.X8+0x210] ;  /* 0x0002100008627984 */ /* 0x01e0240000008a00 */
.L_x_3541:
[----:B------:R-:W-:Y:S02]  /*29d0*/  IABS R153, c[0x0][0x1d4] ;  /* 0x0000750000997a13 */ /* 0x000fe40000000000 */
[----:B------:R-:W-:-:S02]  /*29e0*/  IABS R158, R6 ;  /* 0x00000006009e7213 */ /* 0x000fc40000000000 */
[----:B------:R-:W1:Y:S01]  /*29f0*/  I2F.RP R152, R153 ;  /* 0x0000009900987306 */ /* 0x000e620000209400 */
[C---:B------:R-:W-:Y:S02]  /*2a00*/  ISETP.GE.AND P1, PT, R6.reuse, RZ, PT ;  /* 0x000000ff0600720c */ /* 0x040fe40003f26270 */
[----:B------:R-:W-:-:S04]  /*2a10*/  ISETP.GE.AND P2, PT, R6, R17, PT ;  /* 0x000000110600720c */ /* 0x000fc80003f46270 */
[----:B------:R-:W-:Y:S02]  /*2a20*/  SEL R101, R101, RZ, P2 ;  /* 0x000000ff65657207 */ /* 0x000fe40001000000 */
[----:B------:R-:W-:Y:S01]  /*2a30*/  SEL R100, R100, RZ, P2 ;  /* 0x000000ff64647207 */ /* 0x000fe20001000000 */
[----:B-1----:R-:W1:Y:S02]  /*2a40*/  MUFU.RCP R152, R152 ;  /* 0x0000009800987308 */ /* 0x002e640000001000 */
[----:B-1----:R-:W-:-:S06]  /*2a50*/  IADD3 R150, R152, 0xffffffe, RZ ;  /* 0x0ffffffe98967810 */ /* 0x002fcc0007ffe0ff */
[----:B------:R1:W2:Y:S02]  /*2a60*/  F2I.FTZ.U32.TRUNC.NTZ R151, R150 ;  /* 0x0000009600977305 */ /* 0x0002a4000021f000 */
[----:B-1----:R-:W-:Y:S02]  /*2a70*/  IMAD.MOV.U32 R150, RZ, RZ, RZ ;  /* 0x000000ffff967224 */ /* 0x002fe400078e00ff */
[----:B--2---:R-:W-:-:S04]  /*2a80*/  IMAD.MOV R154, RZ, RZ, -R151 ;  /* 0x000000ffff9a7224 */ /* 0x004fc800078e0a97 */
[----:B------:R-:W-:-:S04]  /*2a90*/  IMAD R29, R154, R153, RZ ;  /* 0x000000999a1d7224 */ /* 0x000fc800078e02ff */
[----:B------:R-:W-:-:S06]  /*2aa0*/  IMAD.HI.U32 R29, R151, R29, R150 ;  /* 0x0000001d971d7227 */ /* 0x000fcc00078e0096 */
[----:B------:R-:W-:-:S04]  /*2ab0*/  IMAD.HI.U32 R29, R29, R158, RZ ;  /* 0x0000009e1d1d7227 */ /* 0x000fc800078e00ff */
[----:B------:R-:W-:-:S04]  /*2ac0*/  IMAD.MOV R29, RZ, RZ, -R29 ;  /* 0x000000ffff1d7224 */ /* 0x000fc800078e0a1d */
[----:B------:R-:W-:Y:S02]  /*2ad0*/  IMAD R158, R153, R29, R158 ;  /* 0x0000001d999e7224 */ /* 0x000fe400078e029e */
[----:B------:R-:W-:-:S03]  /*2ae0*/  IMAD.MOV.U32 R29, RZ, RZ, c[0x0][0x1d4] ;  /* 0x00007500ff1d7624 */ /* 0x000fc600078e00ff */
[----:B------:R-:W-:-:S13]  /*2af0*/  ISETP.GT.U32.AND P0, PT, R153, R158, PT ;  /* 0x0000009e9900720c */ /* 0x000fda0003f04070 */
[----:B------:R-:W-:-:S05]  /*2b00*/  @!P0 IMAD.IADD R158, R158, 0x1, -R153 ;  /* 0x000000019e9e8824 */ /* 0x000fca00078e0a99 */
[----:B------:R-:W-:-:S13]  /*2b10*/  ISETP.GT.U32.AND P0, PT, R153, R158, PT ;  /* 0x0000009e9900720c */ /* 0x000fda0003f04070 */
[----:B------:R-:W-:Y:S01]  /*2b20*/  @!P0 IMAD.IADD R158, R158, 0x1, -R153 ;  /* 0x000000019e9e8824 */ /* 0x000fe200078e0a99 */
[----:B------:R-:W-:-:S03]  /*2b30*/  ISETP.NE.AND P0, PT, RZ, c[0x0][0x1d4], PT ;  /* 0x00007500ff007a0c */ /* 0x000fc60003f05270 */
[----:B------:R-:W-:Y:S01]  /*2b40*/  @!P1 IMAD.MOV R158, RZ, RZ, -R158 ;  /* 0x000000ffff9e9224 */ /* 0x000fe200078e0a9e */
[----:B------:R-:W-:-:S09]  /*2b50*/  ISETP.GE.AND P1, PT, R6, R17, PT ;  /* 0x000000110600720c */ /* 0x000fd20003f26270 */
[----:B------:R-:W-:-:S04]  /*2b60*/  @!P0 LOP3.LUT R158, RZ, c[0x0][0x1d4], RZ, 0x33, !PT ;  /* 0x00007500ff9e8a12 */ /* 0x000fc800078e33ff */
[----:B------:R-:W-:Y:S01]  /*2b70*/  IADD3 R155, R158, c[0x0][0x1d4], RZ ;  /* 0x000075009e9b7a10 */ /* 0x000fe20007ffe0ff */
[----:B------:R-:W-:-:S04]  /*2b80*/  IMAD R159, R29, 0x4, R158 ;  /* 0x000000041d9f7824 */ /* 0x000fc800078e029e */
[----:B------:R-:W-:Y:S02]  /*2b90*/  IMAD.SHL.U32 R152, R155, 0x8, RZ ;  /* 0x000000089b987824 */ /* 0x000fe400078e00ff */
[----:B------:R-:W-:-:S03]  /*2ba0*/  IMAD.SHL.U32 R154, R159, 0x8, RZ ;  /* 0x000000089f9a7824 */ /* 0x000fc600078e00ff */
[-C--:B------:R-:W-:Y:S02]  /*2bb0*/  ISETP.GE.OR P3, PT, R152, R7.reuse, P1 ;  /* 0x000000079800720c */ /* 0x080fe40000f66670 */
[----:B------:R-:W-:-:S11]  /*2bc0*/  ISETP.GE.OR P0, PT, R154, R7, P1 ;  /* 0x000000079a00720c */ /* 0x000fd60000f06670 */
[----:B------:R-:W-:-:S04]  /*2bd0*/  @!P3 IADD3 R151, P4, R5, R152, RZ ;  /* 0x000000980597b210 */ /* 0x000fc80007f9e0ff */
[----:B------:R-:W-:Y:S02]  /*2be0*/  @!P3 LEA.HI.X.SX32 R152, R152, R27, 0x1, P4 ;  /* 0x0000001b9898b211 */ /* 0x000fe400020f0eff */
[----:B------:R-:W-:-:S04]  /*2bf0*/  @!P3 LEA R150, P4, R151, c[0x0][0x198], 0x1 ;  /* 0x000066009796ba11 */ /* 0x000fc800078808ff */
[----:B------:R-:W-:Y:S01]  /*2c00*/  @!P3 LEA.HI.X R151, R151, c[0x0][0x19c], R152, 0x1, P4 ;  /* 0x000067009797ba11 */ /* 0x000fe200020f0c98 */
[----:B------:R-:W-:-:S04]  /*2c10*/  IMAD R157, R29, 0x7, R158 ;  /* 0x000000071d9d7824 */ /* 0x000fc800078e029e */
[----:B------:R1:W2:Y:S01]  /*2c20*/  @!P3 LDG.E.64 R100, [R150.64] ;  /* 0x000000249664b981 */ /* 0x0002a2000c1e1b00 */
[----:B------:R-:W-:Y:S01]  /*2c30*/  @!P0 IADD3 R153, P3, R5, R154, RZ ;  /* 0x0000009a05998210 */ /* 0x000fe20007f7e0ff */
[----:B------:R-:W-:Y:S01]  /*2c40*/  IMAD.SHL.U32 R156, R157, 0x8, RZ ;  /* 0x000000089d9c7824 */ /* 0x000fe200078e00ff */
[----:B------:R-:W-:Y:S02]  /*2c50*/  SEL R103, R103, RZ, P2 ;  /* 0x000000ff67677207 */ /* 0x000fe40001000000 */
[----:B------:R-:W-:Y:S02]  /*2c60*/  @!P0 LEA.HI.X.SX32 R154, R154, R27, 0x1, P3 ;  /* 0x0000001b9a9a8211 */ /* 0x000fe400018f0eff */
[C---:B------:R-:W-:Y:S02]  /*2c70*/  @!P0 LEA R152, P3, R153.reuse, c[0x0][0x198], 0x1 ;  /* 0x0000660099988a11 */ /* 0x040fe400078608ff */
[----:B------:R-:W-:Y:S02]  /*2c80*/  SEL R102, R102, RZ, P2 ;  /* 0x000000ff66667207 */ /* 0x000fe40001000000 */
[----:B------:R-:W-:-:S02]  /*2c90*/  @!P0 LEA.HI.X R153, R153, c[0x0][0x19c], R154, 0x1, P3 ;  /* 0x0000670099998a11 */ /* 0x000fc400018f0c9a */
[----:B------:R-:W-:Y:S02]  /*2ca0*/  ISETP.GE.OR P3, PT, R156, R7, P1 ;  /* 0x000000079c00720c */ /* 0x000fe40000f66670 */
[----:B------:R-:W-:Y:S01]  /*2cb0*/  IADD3 R154, R155, c[0x0][0x1d4], RZ ;  /* 0x000075009b9a7a10 */ /* 0x000fe20007ffe0ff */
[----:B------:R3:W4:Y:S01]  /*2cc0*/  @!P0 LDG.E.64 R102, [R152.64] ;  /* 0x0000002498668981 */ /* 0x000722000c1e1b00 */
[----:B------:R-:W-:Y:S02]  /*2cd0*/  SEL R105, R105, RZ, P2 ;  /* 0x000000ff69697207 */ /* 0x000fe40001000000 */
[----:B------:R-:W-:Y:S01]  /*2ce0*/  SEL R104, R104, RZ, P2 ;  /* 0x000000ff68687207 */ /* 0x000fe20001000000 */
[----:B------:R-:W-:-:S05]  /*2cf0*/  IMAD.SHL.U32 R160, R154, 0x8, RZ ;  /* 0x000000089aa07824 */ /* 0x000fca00078e00ff */
[----:B------:R-:W-:Y:S02]  /*2d00*/  ISETP.GE.OR P0, PT, R160, R7, P1 ;  /* 0x00000007a000720c */ /* 0x000fe40000f06670 */
[----:B-1----:R-:W-:-:S04]  /*2d10*/  @!P3 IADD3 R151, P4, R5, R156, RZ ;  /* 0x0000009c0597b210 */ /* 0x002fc80007f9e0ff */
[----:B------:R-:W-:Y:S02]  /*2d20*/  @!P3 LEA.HI.X.SX32 R156, R156, R27, 0x1, P4 ;  /* 0x0000001b9c9cb211 */ /* 0x000fe400020f0eff */
[----:B------:R-:W-:-:S04]  /*2d30*/  @!P3 LEA R150, P4, R151, c[0x0][0x198], 0x1 ;  /* 0x000066009796ba11 */ /* 0x000fc800078808ff */
[----:B------:R-:W-:-:S05]  /*2d40*/  @!P3 LEA.HI.X R151, R151, c[0x0][0x19c], R156, 0x1, P4 ;  /* 0x000067009797ba11 */ /* 0x000fca00020f0c9c */
[----:B------:R1:W2:Y:S01]  /*2d50*/  @!P3 LDG.E.64 R104, [R150.64] ;  /* 0x000000249668b981 */ /* 0x0002a2000c1e1b00 */
[----:B---3--:R-:W-:Y:S01]  /*2d60*/  @!P0 IADD3 R153, P3, R5, R160, RZ ;  /* 0x000000a005998210 */ /* 0x008fe20007f7e0ff */
[----:B------:R-:W-:Y:S01]  /*2d70*/  IMAD R161, R29, 0xa, R158 ;  /* 0x0000000a1da17824 */ /* 0x000fe200078e029e */
[----:B------:R-:W-:Y:S02]  /*2d80*/  SEL R107, R107, RZ, P2 ;  /* 0x000000ff6b6b7207 */ /* 0x000fe40001000000 */
[----:B------:R-:W-:Y:S02]  /*2d90*/  @!P0 LEA.HI.X.SX32 R156, R160, R27, 0x1, P3 ;  /* 0x0000001ba09c8211 */ /* 0x000fe400018f0eff */
[C---:B------:R-:W-:Y:S02]  /*2da0*/  @!P0 LEA R152, P3, R153.reuse, c[0x0][0x198], 0x1 ;  /* 0x0000660099988a11 */ /* 0x040fe400078608ff */
[----:B------:R-:W-:Y:S02]  /*2db0*/  SEL R106, R106, RZ, P2 ;  /* 0x000000ff6a6a7207 */ /* 0x000fe40001000000 */
[----:B------:R-:W-:Y:S01]  /*2dc0*/  @!P0 LEA.HI.X R153, R153, c[0x0][0x19c], R156, 0x1, P3 ;  /* 0x0000670099998a11 */ /* 0x000fe200018f0c9c */
[----:B------:R-:W-:Y:S01]  /*2dd0*/  IMAD.SHL.U32 R156, R161, 0x8, RZ ;  /* 0x00000008a19c7824 */ /* 0x000fe200078e00ff */
[----:B------:R-:W-:-:S03]  /*2de0*/  IADD3 R159, R159, c[0x0][0x1d4], RZ ;  /* 0x000075009f9f7a10 */ /* 0x000fc60007ffe0ff */
[----:B------:R3:W2:Y:S01]  /*2df0*/  @!P0 LDG.E.64 R106, [R152.64] ;  /* 0x00000024986a8981 */ /* 0x0006a2000c1e1b00 */
[-C--:B------:R-:W-:Y:S01]  /*2e00*/  ISETP.GE.OR P0, PT, R156, R7.reuse, P1 ;  /* 0x000000079c00720c */ /* 0x080fe20000f06670 */
[----:B------:R-:W-:Y:S01]  /*2e10*/  IMAD.SHL.U32 R160, R159, 0x8, RZ ;  /* 0x000000089fa07824 */ /* 0x000fe200078e00ff */
[----:B------:R-:W-:Y:S02]  /*2e20*/  IADD3 R157, R157, c[0x0][0x1d4], RZ ;  /* 0x000075009d9d7a10 */ /* 0x000fe40007ffe0ff */
[----:B------:R-:W-:Y:S02]  /*2e30*/  SEL R109, R109, RZ, P2 ;  /* 0x000000ff6d6d7207 */ /* 0x000fe40001000000 */
[----:B------:R-:W-:Y:S02]  /*2e40*/  ISETP.GE.OR P3, PT, R160, R7, P1 ;  /* 0x00000007a000720c */ /* 0x000fe40000f66670 */
[----:B------:R-:W-:-:S05]  /*2e50*/  SEL R108, R108, RZ, P2 ;  /* 0x000000ff6c6c7207 */ /* 0x000fca0001000000 */
[----:B-1----:R-:W-:-:S04]  /*2e60*/  @!P0 IADD3 R151, P4, R5, R156, RZ ;  /* 0x0000009c05978210 */ /* 0x002fc80007f9e0ff */
[----:B------:R-:W-:Y:S02]  /*2e70*/  @!P0 LEA.HI.X.SX32 R156, R156, R27, 0x1, P4 ;  /* 0x0000001b9c9c8211 */ /* 0x000fe400020f0eff */
[----:B------:R-:W-:-:S04]  /*2e80*/  @!P0 LEA R150, P4, R151, c[0x0][0x198], 0x1 ;  /* 0x0000660097968a11 */ /* 0x000fc800078808ff */
[----:B------:R-:W-:Y:S02]  /*2e90*/  @!P0 LEA.HI.X R151, R151, c[0x0][0x19c], R156, 0x1, P4 ;  /* 0x0000670097978a11 */ /* 0x000fe400020f0c9c */
[----:B---3--:R-:W-:-:S03]  /*2ea0*/  @!P3 IADD3 R153, P4, R5, R160, RZ ;  /* 0x000000a00599b210 */ /* 0x008fc60007f9e0ff */
[----:B------:R1:W3:Y:S01]  /*2eb0*/  @!P0 LDG.E.64 R108, [R150.64] ;  /* 0x00000024966c8981 */ /* 0x0002e2000c1e1b00 */
[----:B------:R-:W-:Y:S02]  /*2ec0*/  @!P3 LEA.HI.X.SX32 R156, R160, R27, 0x1, P4 ;  /* 0x0000001ba09cb211 */ /* 0x000fe400020f0eff */
[----:B------:R-:W-:-:S04]  /*2ed0*/  @!P3 LEA R152, P4, R153, c[0x0][0x198], 0x1 ;  /* 0x000066009998ba11 */ /* 0x000fc800078808ff */
[----:B------:R-:W-:Y:S01]  /*2ee0*/  @!P3 LEA.HI.X R153, R153, c[0x0][0x19c], R156, 0x1, P4 ;  /* 0x000067009999ba11 */ /* 0x000fe200020f0c9c */
[----:B------:R-:W-:-:S05]  /*2ef0*/  IMAD.SHL.U32 R156, R157, 0x8, RZ ;  /* 0x000000089d9c7824 */ /* 0x000fca00078e00ff */
[----:B------:R-:W-:Y:S02]  /*2f00*/  ISETP.GE.OR P4, PT, R156, R7, P1 ;  /* 0x000000079c00720c */ /* 0x000fe40000f86670 */
[----:B------:R-:W-:Y:S02]  /*2f10*/  IADD3 R161, R161, c[0x0][0x1d4], RZ ;  /* 0x00007500a1a17a10 */ /* 0x000fe40007ffe0ff */
[----:B------:R-:W-:-:S09]  /*2f20*/  SEL R111, R111, RZ, P2 ;  /* 0x000000ff6f6f7207 */ /* 0x000fd20001000000 */
[----:B------:R-:W-:-:S04]  /*2f30*/  @!P4 IADD3 R155, P0, R5, R156, RZ ;  /* 0x0000009c059bc210 */ /* 0x000fc80007f1e0ff */
[----:B------:R-:W-:Y:S02]  /*2f40*/  @!P4 LEA.HI.X.SX32 R156, R156, R27, 0x1, P0 ;  /* 0x0000001b9c9cc211 */ /* 0x000fe400000f0eff */
[C---:B------:R-:W-:Y:S02]  /*2f50*/  @!P4 LEA R162, P0, R155.reuse, c[0x0][0x198], 0x1 ;  /* 0x000066009ba2ca11 */ /* 0x040fe400078008ff */
[----:B------:R-:W-:Y:S02]  /*2f60*/  SEL R110, R110, RZ, P2 ;  /* 0x000000ff6e6e7207 */ /* 0x000fe40001000000 */
[----:B------:R-:W-:Y:S01]  /*2f70*/  @!P4 LEA.HI.X R163, R155, c[0x0][0x19c], R156, 0x1, P0 ;  /* 0x000067009ba3ca11 */ /* 0x000fe200000f0c9c */
[----:B------:R-:W-:-:S03]  /*2f80*/  IMAD.SHL.U32 R156, R161, 0x8, RZ ;  /* 0x00000008a19c7824 */ /* 0x000fc600078e00ff */
[----:B------:R0:W2:Y:S01]  /*2f90*/  @!P3 LDG.E.64 R110, [R152.64] ;  /* 0x00000024986eb981 */ /* 0x0000a2000c1e1b00 */
[----:B------:R-:W-:Y:S01]  /*2fa0*/  IMAD R155, R29, 0xd, R158 ;  /* 0x0000000d1d9b7824 */ /* 0x000fe200078e029e */
[----:B------:R-:W-:Y:S02]  /*2fb0*/  ISETP.GE.OR P3, PT, R156, R7, P1 ;  /* 0x000000079c00720c */ /* 0x000fe40000f66670 */
[----:B------:R-:W-:Y:S01]  /*2fc0*/  SEL R113, R113, RZ, P2 ;  /* 0x000000ff71717207 */ /* 0x000fe20001000000 */
[----:B------:R-:W-:Y:S01]  /*2fd0*/  IMAD.SHL.U32 R160, R155, 0x8, RZ ;  /* 0x000000089ba07824 */ /* 0x000fe200078e00ff */
[----:B------:R-:W-:-:S04]  /*2fe0*/  SEL R112, R112, RZ, P2 ;  /* 0x000000ff70707207 */ /* 0x000fc80001000000 */
[----:B------:R-:W-:Y:S02]  /*2ff0*/  ISETP.GE.OR P0, PT, R160, R7, P1 ;  /* 0x00000007a000720c */ /* 0x000fe40000f06670 */
[----:B------:R0:W2:Y:S03]  /*3000*/  @!P4 LDG.E.64 R112, [R162.64] ;  /* 0x00000024a270c981 */ /* 0x0000a6000c1e1b00 */
[----:B-1----:R-:W-:-:S04]  /*3010*/  @!P3 IADD3 R150, P4, R5, R156, RZ ;  /* 0x0000009c0596b210 */ /* 0x002fc80007f9e0ff */
[----:B------:R-:W-:Y:S02]  /*3020*/  @!P3 LEA.HI.X.SX32 R151, R156, R27, 0x1, P4 ;  /* 0x0000001b9c97b211 */ /* 0x000fe400020f0eff */
[----:B0-----:R-:W-:-:S04]  /*3030*/  @!P3 LEA R152, P4, R150, c[0x0][0x198], 0x1 ;  /* 0x000066009698ba11 */ /* 0x001fc800078808ff */
[----:B------:R-:W-:Y:S02]  /*3040*/  @!P3 LEA.HI.X R153, R150, c[0x0][0x19c], R151, 0x1, P4 ;  /* 0x000067009699ba11 */ /* 0x000fe400020f0c97 */
[----:B------:R-:W-:Y:S02]  /*3050*/  @!P0 IADD3 R151, P4, R5, R160, RZ ;  /* 0x000000a005978210 */ /* 0x000fe40007f9e0ff */
[----:B------:R-:W-:Y:S02]  /*3060*/  IADD3 R156, R155, c[0x0][0x1d4], RZ ;  /* 0x000075009b9c7a10 */ /* 0x000fe40007ffe0ff */
[----:B------:R-:W-:Y:S02]  /*3070*/  @!P0 LEA.HI.X.SX32 R160, R160, R27, 0x1, P4 ;  /* 0x0000001ba0a08211 */ /* 0x000fe400020f0eff */
[----:B------:R-:W-:-:S04]  /*3080*/  @!P0 LEA R150, P4, R151, c[0x0][0x198], 0x1 ;  /* 0x0000660097968a11 */ /* 0x000fc800078808ff */
[----:B------:R-:W-:Y:S01]  /*3090*/  @!P0 LEA.HI.X R151, R151, c[0x0][0x19c], R160, 0x1, P4 ;  /* 0x0000670097978a11 */ /* 0x000fe200020f0ca0 */
[----:B------:R-:W-:-:S05]  /*30a0*/  IMAD.SHL.U32 R160, R156, 0x8, RZ ;  /* 0x000000089ca07824 */ /* 0x000fca00078e00ff */
[----:B------:R-:W-:Y:S02]  /*30b0*/  ISETP.GE.OR P4, PT, R160, R7, P1 ;  /* 0x00000007a000720c */ /* 0x000fe40000f86670 */
[----:B------:R-:W-:Y:S02]  /*30c0*/  SEL R115, R115, RZ, P2 ;  /* 0x000000ff73737207 */ /* 0x000fe40001000000 */
[----:B------:R-:W-:Y:S02]  /*30d0*/  SEL R114, R114, RZ, P2 ;  /* 0x000000ff72727207 */ /* 0x000fe40001000000 */
[----:B------:R-:W-:-:S04]  /*30e0*/  IADD3 R154, R154, c[0x0][0x1d4], RZ ;  /* 0x000075009a9a7a10 */ /* 0x000fc80007ffe0ff */
[----:B------:R0:W2:Y:S03]  /*30f0*/  @!P0 LDG.E.64 R114, [R150.64] ;  /* 0x0000002496728981 */ /* 0x0000a6000c1e1b00 */
[----:B------:R-:W-:Y:S01]  /*3100*/  @!P4 IADD3 R155, P0, R5, R160, RZ ;  /* 0x000000a0059bc210 */ /* 0x000fe20007f1e0ff */
[----:B------:R-:W-:-:S03]  /*3110*/  IMAD.SHL.U32 R154, R154, 0x8, RZ ;  /* 0x000000089a9a7824 */ /* 0x000fc600078e00ff */
[----:B------:R-:W-:Y:S02]  /*3120*/  @!P4 LEA.HI.X.SX32 R160, R160, R27, 0x1, P0 ;  /* 0x0000001ba0a0c211 */ /* 0x000fe400000f0eff */
[----:B------:R-:W-:Y:S02]  /*3130*/  @!P4 LEA R162, P0, R155, c[0x0][0x198], 0x1 ;  /* 0x000066009ba2ca11 */ /* 0x000fe400078008ff */
[----:B------:R-:W-:Y:S02]  /*3140*/  SEL R117, R117, RZ, P2 ;  /* 0x000000ff75757207 */ /* 0x000fe40001000000 */
[----:B------:R-:W-:Y:S02]  /*3150*/  SEL R116, R116, RZ, P2 ;  /* 0x000000ff74747207 */ /* 0x000fe40001000000 */
[----:B------:R-:W-:Y:S01]  /*3160*/  @!P4 LEA.HI.X R163, R155, c[0x0][0x19c], R160, 0x1, P0 ;  /* 0x000067009ba3ca11 */ /* 0x000fe200000f0ca0 */
[----:B------:R-:W-:Y:S01]  /*3170*/  IMAD R160, R29, 0x10, R158 ;  /* 0x000000101da07824 */ /* 0x000fe200078e029e */
[----:B------:R-:W-:-:S02]  /*3180*/  ISETP.GE.OR P0, PT, R154, R7, P1 ;  /* 0x000000079a00720c */ /* 0x000fc40000f06670 */
[----:B------:R1:W2:Y:S01]  /*3190*/  @!P3 LDG.E.64 R116, [R152.64] ;  /* 0x000000249874b981 */ /* 0x0002a2000c1e1b00 */
[----:B------:R-:W-:Y:S02]  /*31a0*/  SEL R119, R119, RZ, P2 ;  /* 0x000000ff77777207 */ /* 0x000fe40001000000 */
[----:B------:R-:W-:-:S06]  /*31b0*/  SEL R118, R118, RZ, P2 ;  /* 0x000000ff76767207 */ /* 0x000fcc0001000000 */
[----:B------:R0:W2:Y:S01]  /*31c0*/  @!P4 LDG.E.64 R118, [R162.64] ;  /* 0x00000024a276c981 */ /* 0x0000a2000c1e1b00 */
[----:B-1----:R-:W-:Y:S01]  /*31d0*/  IMAD.SHL.U32 R152, R160, 0x8, RZ ;  /* 0x00000008a0987824 */ /* 0x002fe200078e00ff */
[----:B0-----:R-:W-:-:S04]  /*31e0*/  @!P0 IADD3 R150, P4, R5, R154, RZ ;  /* 0x0000009a05968210 */ /* 0x001fc80007f9e0ff */
[----:B------:R-:W-:Y:S02]  /*31f0*/  ISETP.GE.OR P3, PT, R152, R7, P1 ;  /* 0x000000079800720c */ /* 0x000fe40000f66670 */
[----:B------:R-:W-:Y:S02]  /*3200*/  @!P0 LEA.HI.X.SX32 R151, R154, R27, 0x1, P4 ;  /* 0x0000001b9a978211 */ /* 0x000fe400020f0eff */
[----:B------:R-:W-:Y:S02]  /*3210*/  @!P0 LEA R154, P4, R150, c[0x0][0x198], 0x1 ;  /* 0x00006600969a8a11 */ /* 0x000fe400078808ff */
[----:B------:R-:W-:Y:S02]  /*3220*/  IADD3 R160, R160, c[0x0][0x1d4], RZ ;  /* 0x00007500a0a07a10 */ /* 0x000fe40007ffe0ff */
[----:B------:R-:W-:-:S05]  /*3230*/  @!P0 LEA.HI.X R155, R150, c[0x0][0x19c], R151, 0x1, P4 ;  /* 0x00006700969b8a11 */ /* 0x000fca00020f0c97 */
[----:B------:R-:W-:Y:S01]  /*3240*/  @!P3 IADD3 R150, P4, R5, R152, RZ ;  /* 0x000000980596b210 */ /* 0x000fe20007f9e0ff */
[----:B------:R-:W-:-:S03]  /*3250*/  IMAD.SHL.U32 R162, R160, 0x8, RZ ;  /* 0x00000008a0a27824 */ /* 0x000fc600078e00ff */
[----:B------:R-:W-:Y:S02]  /*3260*/  @!P3 LEA.HI.X.SX32 R151, R152, R27, 0x1, P4 ;  /* 0x0000001b9897b211 */ /* 0x000fe400020f0eff */
[----:B------:R-:W-:-:S04]  /*3270*/  @!P3 LEA R152, P4, R150, c[0x0][0x198], 0x1 ;  /* 0x000066009698ba11 */ /* 0x000fc800078808ff */
[----:B------:R-:W-:Y:S02]  /*3280*/  @!P3 LEA.HI.X R153, R150, c[0x0][0x19c], R151, 0x1, P4 ;  /* 0x000067009699ba11 */ /* 0x000fe400020f0c97 */
[----:B------:R-:W-:Y:S02]  /*3290*/  ISETP.GE.OR P4, PT, R162, R7, P1 ;  /* 0x00000007a200720c */ /* 0x000fe40000f86670 */
[----:B------:R-:W-:Y:S02]  /*32a0*/  SEL R121, R121, RZ, P2 ;  /* 0x000000ff79797207 */ /* 0x000fe40001000000 */
[----:B------:R-:W-:Y:S02]  /*32b0*/  SEL R120, R120, RZ, P2 ;  /* 0x000000ff78787207 */ /* 0x000fe40001000000 */
[----:B------:R-:W-:Y:S02]  /*32c0*/  IADD3 R159, R159, c[0x0][0x1d4], RZ ;  /* 0x000075009f9f7a10 */ /* 0x000fe40007ffe0ff */
[----:B------:R-:W-:-:S02]  /*32d0*/  SEL R125, R125, RZ, P2 ;  /* 0x000000ff7d7d7207 */ /* 0x000fc40001000000 */
[----:B------:R-:W-:Y:S01]  /*32e0*/  SEL R124, R124, RZ, P2 ;  /* 0x000000ff7c7c7207 */ /* 0x000fe20001000000 */
[----:B------:R0:W2:Y:S02]  /*32f0*/  @!P3 LDG.E.64 R120, [R152.64] ;  /* 0x000000249878b981 */ /* 0x0000a4000c1e1b00 */
[----:B------:R-:W-:-:S03]  /*3300*/  @!P4 IADD3 R151, P3, R5, R162, RZ ;  /* 0x000000a20597c210 */ /* 0x000fc60007f7e0ff */
[----:B------:R1:W2:Y:S01]  /*3310*/  @!P0 LDG.E.64 R124, [R154.64] ;  /* 0x000000249a7c8981 */ /* 0x0002a2000c1e1b00 */
[----:B------:R-:W-:Y:S01]  /*3320*/  @!P4 LEA.HI.X.SX32 R162, R162, R27, 0x1, P3 ;  /* 0x0000001ba2a2c211 */ /* 0x000fe200018f0eff */
[----:B0-----:R-:W-:Y:S01]  /*3330*/  IMAD.SHL.U32 R152, R159, 0x8, RZ ;  /* 0x000000089f987824 */ /* 0x001fe200078e00ff */
[----:B------:R-:W-:Y:S01]  /*3340*/  @!P4 LEA R150, P3, R151, c[0x0][0x198], 0x1 ;  /* 0x000066009796ca11 */ /* 0x000fe200078608ff */
[----:B------:R-:W-:-:S03]  /*3350*/  IMAD R159, R29, 0x13, R158 ;  /* 0x000000131d9f7824 */ /* 0x000fc600078e029e */
[-C--:B------:R-:W-:Y:S02]  /*3360*/  ISETP.GE.OR P0, PT, R152, R7.reuse, P1 ;  /* 0x000000079800720c */ /* 0x080fe40000f06670 */
[----:B------:R-:W-:Y:S01]  /*3370*/  @!P4 LEA.HI.X R151, R151, c[0x0][0x19c], R162, 0x1, P3 ;  /* 0x000067009797ca11 */ /* 0x000fe200018f0ca2 */
[----:B------:R-:W-:Y:S01]  /*3380*/  IMAD.SHL.U32 R162, R159, 0x8, RZ ;  /* 0x000000089fa27824 */ /* 0x000fe200078e00ff */
[----:B------:R-:W-:Y:S02]  /*3390*/  SEL R123, R123, RZ, P2 ;  /* 0x000000ff7b7b7207 */ /* 0x000fe40001000000 */
[----:B------:R-:W-:Y:S02]  /*33a0*/  SEL R122, R122, RZ, P2 ;  /* 0x000000ff7a7a7207 */ /* 0x000fe40001000000 */
[----:B------:R-:W-:-:S04]  /*33b0*/  ISETP.GE.OR P3, PT, R162, R7, P1 ;  /* 0x00000007a200720c */ /* 0x000fc80000f66670 */
[----:B------:R0:W2:Y:S01]  /*33c0*/  @!P4 LDG.E.64 R122, [R150.64] ;  /* 0x00000024967ac981 */ /* 0x0000a2000c1e1b00 */
[----:B------:R-:W-:Y:S02]  /*33d0*/  @!P0 IADD3 R153, P4, R5, R152, RZ ;  /* 0x0000009805998210 */ /* 0x000fe40007f9e0ff */
[----:B------:R-:W-:Y:S02]  /*33e0*/  IADD3 R159, R159, c[0x0][0x1d4], RZ ;  /* 0x000075009f9f7a10 */ /* 0x000fe40007ffe0ff */
[----:B0-----:R-:W-:Y:S02]  /*33f0*/  @!P0 LEA.HI.X.SX32 R150, R152, R27, 0x1, P4 ;  /* 0x0000001b98968211 */ /* 0x001fe400020f0eff */
[----:B------:R-:W-:-:S04]  /*3400*/  @!P0 LEA R152, P4, R153, c[0x0][0x198], 0x1 ;  /* 0x0000660099988a11 */ /* 0x000fc800078808ff */
[----:B------:R-:W-:Y:S02]  /*3410*/  @!P0 LEA.HI.X R153, R153, c[0x0][0x19c], R150, 0x1, P4 ;  /* 0x0000670099998a11 */ /* 0x000fe400020f0c96 */
[----:B------:R-:W-:-:S04]  /*3420*/  @!P3 IADD3 R150, P4, R5, R162, RZ ;  /* 0x000000a20596b210 */ /* 0x000fc80007f9e0ff */
[----:B------:R-:W-:Y:S01]  /*3430*/  @!P3 LEA.HI.X.SX32 R151, R162, R27, 0x1, P4 ;  /* 0x0000001ba297b211 */ /* 0x000fe200020f0eff */
[----:B------:R-:W-:Y:S01]  /*3440*/  IMAD.SHL.U32 R162, R159, 0x8, RZ ;  /* 0x000000089fa27824 */ /* 0x000fe200078e00ff */
[----:B-1----:R-:W-:-:S04]  /*3450*/  @!P3 LEA R154, P4, R150, c[0x0][0x198], 0x1 ;  /* 0x00006600969aba11 */ /* 0x002fc800078808ff */
[----:B------:R-:W-:Y:S02]  /*3460*/  @!P3 LEA.HI.X R155, R150, c[0x0][0x19c], R151, 0x1, P4 ;  /* 0x00006700969bba11 */ /* 0x000fe400020f0c97 */
[----:B------:R-:W-:Y:S02]  /*3470*/  ISETP.GE.OR P4, PT, R162, R7, P1 ;  /* 0x00000007a200720c */ /* 0x000fe40000f86670 */
[----:B------:R-:W-:Y:S02]  /*3480*/  SEL R127, R127, RZ, P2 ;  /* 0x000000ff7f7f7207 */ /* 0x000fe40001000000 */
[----:B------:R-:W-:-:S06]  /*3490*/  SEL R126, R126, RZ, P2 ;  /* 0x000000ff7e7e7207 */ /* 0x000fcc0001000000 */
[----:B------:R0:W2:Y:S03]  /*34a0*/  @!P3 LDG.E.64 R126, [R154.64] ;  /* 0x000000249a7eb981 */ /* 0x0000a6000c1e1b00 */
[----:B------:R-:W-:Y:S02]  /*34b0*/  @!P4 IADD3 R151, P3, R5, R162, RZ ;  /* 0x000000a20597c210 */ /* 0x000fe40007f7e0ff */
[----:B------:R-:W-:Y:S02]  /*34c0*/  IADD3 R157, R157, c[0x0][0x1d4], RZ ;  /* 0x000075009d9d7a10 */ /* 0x000fe40007ffe0ff */
[----:B------:R-:W-:Y:S02]  /*34d0*/  @!P4 LEA.HI.X.SX32 R162, R162, R27, 0x1, P3 ;  /* 0x0000001ba2a2c211 */ /* 0x000fe400018f0eff */
[----:B------:R-:W-:Y:S02]  /*34e0*/  @!P4 LEA R150, P3, R151, c[0x0][0x198], 0x1 ;  /* 0x000066009796ca11 */ /* 0x000fe400078608ff */
[----:B------:R-:W-:-:S02]  /*34f0*/  SEL R131, R131, RZ, P2 ;  /* 0x000000ff83837207 */ /* 0x000fc40001000000 */
        /* <DEDUP_REMOVED lines=11> */
[----:B0-----:R-:W-:-:S04]  /*35b0*/  @!P0 IADD3 R154, P4, R5, R162, RZ ;  /* 0x000000a2059a8210 */ /* 0x001fc80007f9e0ff */
[----:B-1----:R-:W-:Y:S02]  /*35c0*/  @!P0 LEA.HI.X.SX32 R151, R162, R27, 0x1, P4 ;  /* 0x0000001ba2978211 */ /* 0x002fe400020f0eff */
[C---:B------:R-:W-:Y:S02]  /*35d0*/  @!P0 LEA R150, P4, R154.reuse, c[0x0][0x198], 0x1 ;  /* 0x000066009a968a11 */ /* 0x040fe400078808ff */
[----:B------:R-:W-:Y:S02]  /*35e0*/  IADD3 R157, R157, c[0x0][0x1d4], RZ ;  /* 0x000075009d9d7a10 */ /* 0x000fe40007ffe0ff */
[----:B------:R-:W-:Y:S02]  /*35f0*/  @!P0 LEA.HI.X R151, R154, c[0x0][0x19c], R151, 0x1, P4 ;  /* 0x000067009a978a11 */ /* 0x000fe400020f0c97 */
[----:B------:R-:W-:Y:S01]  /*3600*/  @!P3 IADD3 R152, P4, R5, R164, RZ ;  /* 0x000000a40598b210 */ /* 0x000fe20007f9e0ff */
[----:B------:R-:W-:-:S03]  /*3610*/  IMAD.SHL.U32 R162, R157, 0x8, RZ ;  /* 0x000000089da27824 */ /* 0x000fc600078e00ff */
[----:B------:R-:W-:Y:S02]  /*3620*/  @!P3 LEA.HI.X.SX32 R153, R164, R27, 0x1, P4 ;  /* 0x0000001ba499b211 */ /* 0x000fe400020f0eff */
[----:B------:R-:W-:-:S04]  /*3630*/  @!P3 LEA R154, P4, R152, c[0x0][0x198], 0x1 ;  /* 0x00006600989aba11 */ /* 0x000fc800078808ff */
        /* <DEDUP_REMOVED lines=44> */
[----:B------:R-:W-:-:S04]  /*3900*/  @!P3 IADD3 R162, P4, R5, R164, RZ ;  /* 0x000000a405a2b210 */ /* 0x000fc80007f9e0ff */
[----:B0-----:R-:W-:Y:S02]  /*3910*/  @!P3 LEA.HI.X.SX32 R151, R164, R27, 0x1, P4 ;  /* 0x0000001ba497b211 */ /* 0x001fe400020f0eff */
[----:B------:R-:W-:-:S04]  /*3920*/  @!P3 LEA R150, P4, R162, c[0x0][0x198], 0x1 ;  /* 0x00006600a296ba11 */ /* 0x000fc800078808ff */
[----:B------:R-:W-:Y:S01]  /*3930*/  @!P3 LEA.HI.X R151, R162, c[0x0][0x19c], R151, 0x1, P4 ;  /* 0x00006700a297ba11 */ /* 0x000fe200020f0c97 */
[----:B------:R-:W-:Y:S01]  /*3940*/  IMAD R162, R29, 0x1c, R158 ;  /* 0x0000001c1da27824 */ /* 0x000fe200078e029e */
[----:B------:R-:W-:Y:S02]  /*3950*/  SEL R21, R21, RZ, P2 ;  /* 0x000000ff15157207 */ /* 0x000fe40001000000 */
[----:B------:R-:W-:Y:S01]  /*3960*/  SEL R20, R20, RZ, P2 ;  /* 0x000000ff14147207 */ /* 0x000fe20001000000 */
[----:B------:R-:W-:-:S05]  /*3970*/  IMAD.SHL.U32 R164, R162, 0x8, RZ ;  /* 0x00000008a2a47824 */ /* 0x000fca00078e00ff */
[----:B------:R0:W2:Y:S01]  /*3980*/  @!P3 LDG.E.64 R20, [R150.64] ;  /* 0x000000249614b981 */ /* 0x0000a2000c1e1b00 */
[----:B------:R-:W-:Y:S01]  /*3990*/  ISETP.GE.OR P3, PT, R164, R7, P1 ;  /* 0x00000007a400720c */ /* 0x000fe20000f66670 */
[----:B------:R-:W-:Y:S01]  /*39a0*/  IMAD R158, R29, 0x1f, R158 ;  /* 0x0000001f1d9e7824 */ /* 0x000fe200078e029e */
[----:B------:R-:W-:-:S11]  /*39b0*/  IADD3 R29, R162, c[0x0][0x1d4], RZ ;  /* 0x00007500a21d7a10 */ /* 0x000fd60007ffe0ff */
[----:B-1----:R-:W-:-:S04]  /*39c0*/  @!P3 IADD3 R154, P4, R5, R164, RZ ;  /* 0x000000a4059ab210 */ /* 0x002fc80007f9e0ff */
[----:B------:R-:W-:Y:S02]  /*39d0*/  @!P3 LEA.HI.X.SX32 R155, R164, R27, 0x1, P4 ;  /* 0x0000001ba49bb211 */ /* 0x000fe400020f0eff */
[----:B------:R-:W-:-:S04]  /*39e0*/  @!P3 LEA R162, P4, R154, c[0x0][0x198], 0x1 ;  /* 0x000066009aa2ba11 */ /* 0x000fc800078808ff */
[----:B------:R-:W-:Y:S01]  /*39f0*/  @!P3 LEA.HI.X R163, R154, c[0x0][0x19c], R155, 0x1, P4 ;  /* 0x000067009aa3ba11 */ /* 0x000fe200020f0c9b */
[----:B------:R-:W-:-:S05]  /*3a00*/  IMAD.SHL.U32 R154, R29, 0x8, RZ ;  /* 0x000000081d9a7824 */ /* 0x000fca00078e00ff */
[----:B------:R-:W-:Y:S02]  /*3a10*/  ISETP.GE.OR P4, PT, R154, R7, P1 ;  /* 0x000000079a00720c */ /* 0x000fe40000f86670 */
[----:B------:R-:W-:Y:S02]  /*3a20*/  SEL R15, R15, RZ, P2 ;  /* 0x000000ff0f0f7207 */ /* 0x000fe40001000000 */
[----:B------:R-:W-:Y:S01]  /*3a30*/  SEL R14, R14, RZ, P2 ;  /* 0x000000ff0e0e7207 */ /* 0x000fe20001000000 */
[----:B------:R-:W-:-:S05]  /*3a40*/  IMAD.SHL.U32 R158, R158, 0x8, RZ ;  /* 0x000000089e9e7824 */ /* 0x000fca00078e00ff */
[----:B------:R-:W3:Y:S01]  /*3a50*/  @!P3 LDG.E.64 R14, [R162.64] ;  /* 0x00000024a20eb981 */ /* 0x000ee2000c1e1b00 */
[----:B------:R-:W-:Y:S02]  /*3a60*/  ISETP.GE.OR P3, PT, R158, R7, P1 ;  /* 0x000000079e00720c */ /* 0x000fe40000f66670 */
[----:B0-----:R-:W-:-:S04]  /*3a70*/  @!P4 IADD3 R150, P5, R5, R154, RZ ;  /* 0x0000009a0596c210 */ /* 0x001fc80007fbe0ff */
[----:B------:R-:W-:Y:S02]  /*3a80*/  @!P4 LEA.HI.X.SX32 R151, R154, R27, 0x1, P5 ;  /* 0x0000001b9a97c211 */ /* 0x000fe400028f0eff */
[----:B------:R-:W-:Y:S02]  /*3a90*/  @!P4 LEA R154, P5, R150, c[0x0][0x198], 0x1 ;  /* 0x00006600969aca11 */ /* 0x000fe400078a08ff */
[----:B------:R-:W-:Y:S02]  /*3aa0*/  SEL R13, R13, RZ, P2 ;  /* 0x000000ff0d0d7207 */ /* 0x000fe40001000000 */
[----:B------:R-:W-:Y:S02]  /*3ab0*/  SEL R12, R12, RZ, P2 ;  /* 0x000000ff0c0c7207 */ /* 0x000fe40001000000 */
[----:B------:R-:W-:-:S05]  /*3ac0*/  @!P4 LEA.HI.X R155, R150, c[0x0][0x19c], R151, 0x1, P5 ;  /* 0x00006700969bca11 */ /* 0x000fca00028f0c97 */
[----:B------:R0:W3:Y:S01]  /*3ad0*/  @!P4 LDG.E.64 R12, [R154.64] ;  /* 0x000000249a0cc981 */ /* 0x0000e2000c1e1b00 */
[----:B------:R-:W-:Y:S02]  /*3ae0*/  @!P3 IADD3 R151, P4, R5, R158, RZ ;  /* 0x0000009e0597b210 */ /* 0x000fe40007f9e0ff */
[----:B------:R-:W-:Y:S02]  /*3af0*/  IADD3 R156, R156, c[0x0][0x1d4], RZ ;  /* 0x000075009c9c7a10 */ /* 0x000fe40007ffe0ff */
[----:B------:R-:W-:Y:S02]  /*3b00*/  @!P3 LEA.HI.X.SX32 R158, R158, R27, 0x1, P4 ;  /* 0x0000001b9e9eb211 */ /* 0x000fe400020f0eff */
[----:B------:R-:W-:Y:S02]  /*3b10*/  @!P3 LEA R150, P4, R151, c[0x0][0x198], 0x1 ;  /* 0x000066009796ba11 */ /* 0x000fe400078808ff */
[----:B------:R-:W-:Y:S02]  /*3b20*/  SEL R11, R11, RZ, P2 ;  /* 0x000000ff0b0b7207 */ /* 0x000fe40001000000 */
[----:B------:R-:W-:Y:S01]  /*3b30*/  SEL R10, R10, RZ, P2 ;  /* 0x000000ff0a0a7207 */ /* 0x000fe20001000000 */
[----:B------:R-:W-:Y:S01]  /*3b40*/  IMAD.SHL.U32 R156, R156, 0x8, RZ ;  /* 0x000000089c9c7824 */ /* 0x000fe200078e00ff */
[----:B------:R-:W-:-:S05]  /*3b50*/  @!P3 LEA.HI.X R151, R151, c[0x0][0x19c], R158, 0x1, P4 ;  /* 0x000067009797ba11 */ /* 0x000fca00020f0c9e */
[----:B------:R1:W3:Y:S01]  /*3b60*/  @!P3 LDG.E.64 R10, [R150.64] ;  /* 0x00000024960ab981 */ /* 0x0002e2000c1e1b00 */
[----:B------:R-:W-:Y:S02]  /*3b70*/  ISETP.GE.OR P3, PT, R156, R7, P1 ;  /* 0x000000079c00720c */ /* 0x000fe40000f66670 */
[----:B------:R-:W-:Y:S02]  /*3b80*/  SEL R9, R9, RZ, P2 ;  /* 0x000000ff09097207 */ /* 0x000fe40001000000 */
[----:B------:R-:W-:Y:S02]  /*3b90*/  SEL R8, R8, RZ, P2 ;  /* 0x000000ff08087207 */ /* 0x000fe40001000000 */
[----:B------:R-:W-:-:S04]  /*3ba0*/  IADD3 R160, R160, c[0x0][0x1d4], RZ ;  /* 0x00007500a0a07a10 */ /* 0x000fc80007ffe0ff */
[----:B------:R4:W3:Y:S01]  /*3bb0*/  @!P0 LDG.E.64 R8, [R152.64] ;  /* 0x0000002498088981 */ /* 0x0008e2000c1e1b00 */
[----:B------:R-:W-:Y:S02]  /*3bc0*/  IMAD.SHL.U32 R160, R160, 0x8, RZ ;  /* 0x00000008a0a07824 */ /* 0x000fe400078e00ff */
[----:B0-----:R-:W-:Y:S02]  /*3bd0*/  @!P3 IADD3 R154, P0, R5, R156, RZ ;  /* 0x0000009c059ab210 */ /* 0x001fe40007f1e0ff */
[----:B------:R-:W-:Y:S02]  /*3be0*/  IADD3 R159, R159, c[0x0][0x1d4], RZ ;  /* 0x000075009f9f7a10 */ /* 0x000fe40007ffe0ff */
[----:B------:R-:W-:Y:S02]  /*3bf0*/  @!P3 LEA.HI.X.SX32 R155, R156, R27, 0x1, P0 ;  /* 0x0000001b9c9bb211 */ /* 0x000fe400000f0eff */
[----:B-1----:R-:W-:Y:S02]  /*3c00*/  @!P3 LEA R150, P0, R154, c[0x0][0x198], 0x1 ;  /* 0x000066009a96ba11 */ /* 0x002fe400078008ff */
[----:B------:R-:W-:-:S02]  /*3c10*/  ISETP.GE.OR P4, PT, R160, R7, P1 ;  /* 0x00000007a000720c */ /* 0x000fc40000f86670 */
[----:B------:R-:W-:Y:S02]  /*3c20*/  SEL R139, R139, RZ, P2 ;  /* 0x000000ff8b8b7207 */ /* 0x000fe40001000000 */
[----:B------:R-:W-:Y:S02]  /*3c30*/  SEL R138, R138, RZ, P2 ;  /* 0x000000ff8a8a7207 */ /* 0x000fe40001000000 */
[----:B------:R-:W-:Y:S01]  /*3c40*/  @!P3 LEA.HI.X R151, R154, c[0x0][0x19c], R155, 0x1, P0 ;  /* 0x000067009a97ba11 */ /* 0x000fe200000f0c9b */
[----:B------:R-:W-:-:S04]  /*3c50*/  IMAD.SHL.U32 R156, R159, 0x8, RZ ;  /* 0x000000089f9c7824 */ /* 0x000fc800078e00ff */
[----:B------:R0:W3:Y:S01]  /*3c60*/  @!P3 LDG.E.64 R138, [R150.64] ;  /* 0x00000024968ab981 */ /* 0x0000e2000c1e1b00 */
[----:B------:R-:W-:Y:S02]  /*3c70*/  ISETP.GE.OR P0, PT, R156, R7, P1 ;  /* 0x000000079c00720c */ /* 0x000fe40000f06670 */
[----:B----4-:R-:W-:-:S04]  /*3c80*/  @!P4 IADD3 R153, P3, R5, R160, RZ ;  /* 0x000000a00599c210 */ /* 0x010fc80007f7e0ff */
[----:B------:R-:W-:Y:S02]  /*3c90*/  @!P4 LEA.HI.X.SX32 R154, R160, R27, 0x1, P3 ;  /* 0x0000001ba09ac211 */ /* 0x000fe400018f0eff */
[----:B------:R-:W-:Y:S02]  /*3ca0*/  @!P4 LEA R152, P3, R153, c[0x0][0x198], 0x1 ;  /* 0x000066009998ca11 */ /* 0x000fe400078608ff */
[----:B------:R-:W-:Y:S02]  /*3cb0*/  SEL R143, R143, RZ, P2 ;  /* 0x000000ff8f8f7207 */ /* 0x000fe40001000000 */
[----:B------:R-:W-:Y:S02]  /*3cc0*/  SEL R142, R142, RZ, P2 ;  /* 0x000000ff8e8e7207 */ /* 0x000fe40001000000 */
[----:B------:R-:W-:Y:S02]  /*3cd0*/  @!P4 LEA.HI.X R153, R153, c[0x0][0x19c], R154, 0x1, P3 ;  /* 0x000067009999ca11 */ /* 0x000fe400018f0c9a */
[----:B------:R-:W-:-:S02]  /*3ce0*/  IADD3 R157, R157, c[0x0][0x1d4], RZ ;  /* 0x000075009d9d7a10 */ /* 0x000fc40007ffe0ff */
[----:B0-----:R-:W-:Y:S01]  /*3cf0*/  @!P0 IADD3 R151, P3, R5, R156, RZ ;  /* 0x0000009c05978210 */ /* 0x001fe20007f7e0ff */
[----:B------:R0:W4:Y:S02]  /*3d00*/  @!P4 LDG.E.64 R142, [R152.64] ;  /* 0x00000024988ec981 */ /* 0x000124000c1e1b00 */
[----:B------:R-:W-:Y:S01]  /*3d10*/  IMAD.SHL.U32 R158, R157, 0x8, RZ ;  /* 0x000000089d9e7824 */ /* 0x000fe200078e00ff */
[----:B------:R-:W-:Y:S02]  /*3d20*/  @!P0 LEA.HI.X.SX32 R154, R156, R27, 0x1, P3 ;  /* 0x0000001b9c9a8211 */ /* 0x000fe400018f0eff */
[----:B------:R-:W-:-:S04]  /*3d30*/  @!P0 LEA R150, P3, R151, c[0x0][0x198], 0x1 ;  /* 0x0000660097968a11 */ /* 0x000fc800078608ff */
[----:B------:R-:W-:Y:S02]  /*3d40*/  @!P0 LEA.HI.X R151, R151, c[0x0][0x19c], R154, 0x1, P3 ;  /* 0x0000670097978a11 */ /* 0x000fe400018f0c9a */
[----:B------:R-:W-:Y:S02]  /*3d50*/  ISETP.GE.OR P3, PT, R158, R7, P1 ;  /* 0x000000079e00720c */ /* 0x000fe40000f66670 */
[----:B------:R-:W-:Y:S02]  /*3d60*/  SEL R141, R141, RZ, P2 ;  /* 0x000000ff8d8d7207 */ /* 0x000fe40001000000 */
[----:B------:R-:W-:Y:S02]  /*3d70*/  SEL R140, R140, RZ, P2 ;  /* 0x000000ff8c8c7207 */ /* 0x000fe40001000000 */
[----:B------:R-:W-:-:S04]  /*3d80*/  IADD3 R161, R161, c[0x0][0x1d4], RZ ;  /* 0x00007500a1a17a10 */ /* 0x000fc80007ffe0ff */
[----:B------:R1:W4:Y:S01]  /*3d90*/  @!P0 LDG.E.64 R140, [R150.64] ;  /* 0x00000024968c8981 */ /* 0x000322000c1e1b00 */
[----:B------:R-:W-:Y:S02]  /*3da0*/  IMAD.SHL.U32 R156, R161, 0x8, RZ ;  /* 0x00000008a19c7824 */ /* 0x000fe400078e00ff */
[----:B0-----:R-:W-:-:S03]  /*3db0*/  @!P3 IADD3 R153, P4, R5, R158, RZ ;  /* 0x0000009e0599b210 */ /* 0x001fc60007f9e0ff */
[----:B------:R-:W-:Y:S02]  /*3dc0*/  ISETP.GE.OR P0, PT, R156, R7, P1 ;  /* 0x000000079c00720c */ /* 0x000fe40000f06670 */
[----:B------:R-:W-:Y:S02]  /*3dd0*/  @!P3 LEA.HI.X.SX32 R154, R158, R27, 0x1, P4 ;  /* 0x0000001b9e9ab211 */ /* 0x000fe400020f0eff */
[----:B------:R-:W-:Y:S02]  /*3de0*/  @!P3 LEA R152, P4, R153, c[0x0][0x198], 0x1 ;  /* 0x000066009998ba11 */ /* 0x000fe400078808ff */
[----:B------:R-:W-:Y:S02]  /*3df0*/  SEL R147, R147, RZ, P2 ;  /* 0x000000ff93937207 */ /* 0x000fe40001000000 */
[----:B------:R-:W-:Y:S02]  /*3e00*/  SEL R146, R146, RZ, P2 ;  /* 0x000000ff92927207 */ /* 0x000fe40001000000 */
[----:B------:R-:W-:-:S02]  /*3e10*/  @!P3 LEA.HI.X R153, R153, c[0x0][0x19c], R154, 0x1, P4 ;  /* 0x000067009999ba11 */ /* 0x000fc400020f0c9a */
[----:B------:R-:W-:-:S03]  /*3e20*/  IADD3 R29, R29, c[0x0][0x1d4], RZ ;  /* 0x000075001d1d7a10 */ /* 0x000fc60007ffe0ff */
[----:B------:R0:W4:Y:S01]  /*3e30*/  @!P3 LDG.E.64 R146, [R152.64] ;  /* 0x000000249892b981 */ /* 0x000122000c1e1b00 */
[----:B-1----:R-:W-:Y:S01]  /*3e40*/  @!P0 IADD3 R150, P3, R5, R156, RZ ;  /* 0x0000009c05968210 */ /* 0x002fe20007f7e0ff */
[----:B------:R-:W-:-:S03]  /*3e50*/  IMAD.SHL.U32 R158, R29, 0x8, RZ ;  /* 0x000000081d9e7824 */ /* 0x000fc600078e00ff */
[----:B------:R-:W-:Y:S02]  /*3e60*/  @!P0 LEA.HI.X.SX32 R29, R156, R27, 0x1, P3 ;  /* 0x0000001b9c1d8211 */ /* 0x000fe400018f0eff */
[----:B------:R-:W-:-:S04]  /*3e70*/  @!P0 LEA R154, P3, R150, c[0x0][0x198], 0x1 ;  /* 0x00006600969a8a11 */ /* 0x000fc800078608ff */
[----:B------:R-:W-:Y:S02]  /*3e80*/  @!P0 LEA.HI.X R155, R150, c[0x0][0x19c], R29, 0x1, P3 ;  /* 0x00006700969b8a11 */ /* 0x000fe400018f0c1d */
[----:B------:R-:W-:Y:S02]  /*3e90*/  ISETP.GE.OR P3, PT, R158, R7, P1 ;  /* 0x000000079e00720c */ /* 0x000fe40000f66670 */
[----:B------:R-:W-:Y:S02]  /*3ea0*/  SEL R145, R145, RZ, P2 ;  /* 0x000000ff91917207 */ /* 0x000fe40001000000 */
[----:B------:R-:W-:-:S06]  /*3eb0*/  SEL R144, R144, RZ, P2 ;  /* 0x000000ff90907207 */ /* 0x000fcc0001000000 */
[----:B------:R1:W4:Y:S03]  /*3ec0*/  @!P0 LDG.E.64 R144, [R154.64] ;  /* 0x000000249a908981 */ /* 0x000326000c1e1b00 */
[----:B------:R-:W-:-:S04]  /*3ed0*/  @!P3 IADD3 R29, P4, R5, R158, RZ ;  /* 0x0000009e051db210 */ /* 0x000fc80007f9e0ff */
[----:B0-----:R-:W-:Y:S02]  /*3ee0*/  @!P3 LEA.HI.X.SX32 R152, R158, R27, 0x1, P4 ;  /* 0x0000001b9e98b211 */ /* 0x001fe400020f0eff */
[----:B------:R-:W-:Y:S02]  /*3ef0*/  @!P3 LEA R150, P4, R29, c[0x0][0x198], 0x1 ;  /* 0x000066001d96ba11 */ /* 0x000fe400078808ff */
[----:B------:R-:W-:Y:S02]  /*3f00*/  SEL R149, R149, RZ, P2 ;  /* 0x000000ff95957207 */ /* 0x000fe40001000000 */
[----:B------:R-:W-:Y:S02]  /*3f10*/  SEL R148, R148, RZ, P2 ;  /* 0x000000ff94947207 */ /* 0x000fe40001000000 */
[----:B------:R-:W-:Y:S02]  /*3f20*/  @!P3 LEA.HI.X R151, R29, c[0x0][0x19c], R152, 0x1, P4 ;  /* 0x000067001d97ba11 */ /* 0x000fe400020f0c98 */
[----:B------:R-:W-:-:S03]  /*3f30*/  ISETP.NE.U32.AND P0, PT, RZ, c[0x0][0x200], PT ;  /* 0x00008000ff007a0c */ /* 0x000fc60003f05070 */
[----:B------:R0:W4:Y:S01]  /*3f40*/  @!P3 LDG.E.64 R148, [R150.64] ;  /* 0x000000249694b981 */ /* 0x000122000c1e1b00 */
[----:B------:R-:W-:-:S13]  /*3f50*/  ISETP.NE.AND.EX P0, PT, RZ, c[0x0][0x204], PT, P0 ;  /* 0x00008100ff007a0c */ /* 0x000fda0003f05300 */
[----:B------:R-:W-:Y:S01]  /*3f60*/  @P0 IMAD R153, R2, c[0x0][0x1d4], RZ ;  /* 0x0000750002990a24 */ /* 0x000fe200078e02ff */
[----:B------:R-:W-:-:S04]  /*3f70*/  @P0 SHF.R.S32.HI R29, RZ, 0x1f, R6 ;  /* 0x0000001fff1d0819 */ /* 0x000fc80000011406 */
[--C-:B-1----:R-:W-:Y:S02]  /*3f80*/  @P0 SHF.R.S32.HI R154, RZ, 0x1f, R153.reuse ;  /* 0x0000001fff9a0819 */ /* 0x102fe40000011499 */
[----:B------:R-:W-:-:S04]  /*3f90*/  @P0 IADD3 R152, P2, P3, R6, c[0x0][0x200], R153 ;  /* 0x0000800006980a10 */ /* 0x000fc80007b5e099 */
[----:B------:R-:W-:-:S05]  /*3fa0*/  @P0 IADD3.X R153, R29, c[0x0][0x204], R154, P2, P3 ;  /* 0x000081001d990a10 */ /* 0x000fca00017e649a */
[----:B------:R-:W4:Y:S01]  /*3fb0*/  @P0 LDG.E.U8 R152, [R152.64] ;  /* 0x0000002498980981 */ /* 0x000f22000c1e1100 */
[----:B--2---:R-:W-:-:S06]  /*3fc0*/  HMUL2 R29, R36, R20 ;  /* 0x00000014241d7232 */ /* 0x004fcc0000000000 */
        /* <DEDUP_REMOVED lines=9> */
[----:B0-----:R-:W-:-:S04]  /*4060*/  HFMA2.MMA R151, R37, R21, -RZ ;  /* 0x0000001525977235 */ /* 0x001fc800001000ff */
[----:B---3--:R-:W-:-:S06]  /*4070*/  HFMA2.MMA R29, R56, R108, R29 ;  /* 0x0000006c381d7235 */ /* 0x008fcc000000001d */
[----:B------:R-:W-:Y:S01]  /*4080*/  HFMA2.MMA R29, R58, R116, R29 ;  /* 0x000000743a1d7235 */ /* 0x000fe2000000001d */
[----:B------:R-:W-:-:S04]  /*4090*/  HFMA2 R151, R39, R101, R151 ;  /* 0x0000006527977231 */ /* 0x000fc80000000097 */
[----:B------:R-:W-:-:S04]  /*40a0*/  HFMA2 R151, R41, R107, R151 ;  /* 0x0000006b29977231 */ /* 0x000fc80000000097 */
[----:B------:R-:W-:Y:S01]  /*40b0*/  HFMA2 R151, R43, R125, R151 ;  /* 0x0000007d2b977231 */ /* 0x000fe20000000097 */
[----:B------:R-:W-:-:S06]  /*40c0*/  HFMA2.MMA R29, R60, R8, R29 ;  /* 0x000000083c1d7235 */ /* 0x000fcc000000001d */
        /* <DEDUP_REMOVED lines=8> */
[----:B------:R-:W-:-:S05]  /*4150*/  HFMA2 R151, R53, R113, R151 ;  /* 0x0000007135977231 */ /* 0x000fca0000000097 */
[----:B------:R-:W-:Y:S01]  /*4160*/  HFMA2.MMA R29, R70, R122, R29 ;  /* 0x0000007a461d7235 */ /* 0x000fe2000000001d */
[----:B------:R-:W-:-:S04]  /*4170*/  HFMA2 R151, R55, R137, R151 ;  /* 0x0000008937977231 */ /* 0x000fc80000000097 */
[----:B------:R-:W-:Y:S01]  /*4180*/  HFMA2 R151, R57, R109, R151 ;  /* 0x0000006d39977231 */ /* 0x000fe20000000097 */
[----:B----4-:R-:W-:-:S03]  /*4190*/  HFMA2.MMA R29, R72, R142, R29 ;  /* 0x0000008e481d7235 */ /* 0x010fc6000000001d */
[----:B------:R-:W-:-:S03]  /*41a0*/  HFMA2 R151, R59, R117, R151 ;  /* 0x000000753b977231 */ /* 0x000fc60000000097 */
[----:B------:R-:W-:Y:S01]  /*41b0*/  HFMA2.MMA R29, R74, R126, R29 ;  /* 0x0000007e4a1d7235 */ /* 0x000fe2000000001d */
[----:B------:R-:W-:-:S04]  /*41c0*/  HFMA2 R151, R61, R9, R151 ;  /* 0x000000093d977231 */ /* 0x000fc80000000097 */
[----:B------:R-:W-:Y:S01]  /*41d0*/  HFMA2 R151, R63, R115, R151 ;  /* 0x000000733f977231 */ /* 0x000fe20000000097 */
[----:B------:R-:W-:-:S03]  /*41e0*/  HFMA2.MMA R29, R76, R128, R29 ;  /* 0x000000804c1d7235 */ /* 0x000fc6000000001d */
        /* <DEDUP_REMOVED lines=29> */
[----:B------:R-:W-:-:S05]  /*43c0*/  HADD2 R29, R29, R151 ;  /* 0x000000971d1d7230 */ /* 0x000fca0000000000 */
[--C-:B------:R-:W-:Y:S02]  /*43d0*/  HADD2.F32 R150, -RZ, R29.reuse.H0_H0 ;  /* 0x2000001dff967230 */ /* 0x100fe40000004100 */
[----:B------:R-:W-:Y:S01]  /*43e0*/  HADD2.F32 R29, -RZ, R29.H1_H1 ;  /* 0x3000001dff1d7230 */ /* 0x000fe20000004100 */
[----:B------:R-:W-:-:S04]  /*43f0*/  LOP3.LUT R155, R18, 0x1, RZ, 0xc0, !PT ;  /* 0x00000001129b7812 */ /* 0x000fc800078ec0ff */
[----:B------:R-:W-:Y:S01]  /*4400*/  FADD.FTZ R156, R150, R29 ;  /* 0x0000001d969c7221 */ /* 0x000fe20000010000 */
[----:B------:R-:W-:Y:S01]  /*4410*/  ISETP.NE.AND P0, PT, R152, RZ, P0 ;  /* 0x000000ff9800720c */ /* 0x000fe20000705270 */
[----:B------:R-:W-:Y:S10]  /*4420*/  BRA.DIV ~URZ, `(.L_x_3538) ;  /* 0x00002ff27f007947 */ /* 0x000ff4000b800000 */
[----:B------:R0:W1:Y:S02]  /*4430*/  SHFL.BFLY PT, R29, R156, 0x1, 0x1f ;  /* 0x0c201f009c1d7f89 */ /* 0x00006400000e0000 */
.L_x_3584:
        /* <DEDUP_REMOVED lines=28> */
.L_x_3540:
[----:B------:R-:W-:Y:S05]  /*4600*/  BSYNC B1 ;  /* 0x0000000000017941 */ /* 0x000fea0003800000 */
.L_x_3539:
[----:B------:R-:W-:-:S04]  /*4610*/  IADD3 R6, R6, 0x40, RZ ;  /* 0x0000004006067810 */ /* 0x000fc80007ffe0ff */
[----:B------:R-:W-:-:S13]  /*4620*/  ISETP.GE.AND P0, PT, R6, R3, PT ;  /* 0x000000030600720c */ /* 0x000fda0003f06270 */
[----:B0----5:R-:W-:Y:S01]  /*4630*/  @P0 CALL.REL.NOINC `(.L_x_3537) ;  /* 0x0000001000000944 */ /* 0x021fe20003c00000 */
[----:B------:R-:W-:Y:S05]  /*4640*/  BRA `(.L_x_3541) ;  /* 0xffffe38000007947 */ /* 0x000fea000383ffff */
.L_x_3537:
[----:B------:R-:W-:Y:S05]  /*4650*/  BSYNC B0 ;  /* 0x0000000000007941 */ /* 0x000fea0003800000 */
.L_x_3536:
[----:B------:R-:W-:Y:S05]  /*4660*/  BRA.DIV ~URZ, `(.L_x_3542) ;  /* 0x00002e227f007947 */ /* 0x000fea000b800000 */
[----:B------:R0:W4:Y:S02]  /*4670*/  SHFL.BFLY PT, R3, R0, 0x10, 0x1f ;  /* 0x0e001f0000037f89 */ /* 0x00012400000e0000 */
.L_x_3585:
[----:B----4-:R-:W-:Y:S01]  /*4680*/  FMNMX.FTZ R5, R3, R0, !PT ;  /* 0x0000000003057209 */ /* 0x010fe20007810000 */
[----:B------:R-:W-:Y:S05]  /*4690*/  BRA.DIV ~URZ, `(.L_x_3543) ;  /* 0x00002e727f007947 */ /* 0x000fea000b800000 */
[----:B0--3--:R-:W0:Y:S02]  /*46a0*/  SHFL.BFLY PT, R0, R5, 0x8, 0x1f ;  /* 0x0d001f0005007f89 */ /* 0x009e2400000e0000 */
[----:B0-----:R-:W-:-:S05]  /*46b0*/  FMNMX.FTZ R0, R5, R0, !PT ;  /* 0x0000000005007209 */ /* 0x001fca0007810000 */
[----:B------:R-:W0:Y:S02]  /*46c0*/  SHFL.BFLY PT, R3, R0, 0x4, 0x1f ;  /* 0x0c801f0000037f89 */ /* 0x000e2400000e0000 */
[----:B0-----:R-:W-:-:S05]  /*46d0*/  FMNMX.FTZ R3, R0, R3, !PT ;  /* 0x0000000300037209 */ /* 0x001fca0007810000 */
[----:B------:R0:W3:Y:S02]  /*46e0*/  SHFL.BFLY PT, R6, R3, 0x2, 0x1f ;  /* 0x0c401f0003067f89 */ /* 0x0000e400000e0000 */
.L_x_3586:
        /* <DEDUP_REMOVED lines=27> */
.L_x_3549:
        /* <DEDUP_REMOVED lines=13> */
.L_x_3547:
[----:B------:R-:W4:Y:S02]  /*4970*/  LDS R3, [R12] ;  /* 0x000000000c037984 */ /* 0x000f240000000800 */
[----:B---34-:R-:W-:-:S04]  /*4980*/  FADD.FTZ R3, -R10, R3 ;  /* 0x000000030a037221 */ /* 0x018fc80000010100 */
[----:B------:R-:W-:-:S06]  /*4990*/  FMUL.FTZ R3, R3, 1.4426950216293334961 ;  /* 0x3fb8aa3b03037820 */ /* 0x000fcc0000410000 */
[----:B------:R-:W3:Y:S02]  /*49a0*/  MUFU.EX2 R3, R3 ;  /* 0x0000000300037308 */ /* 0x000ee40000000800 */
.L_x_3548:
[----:B------:R-:W-:Y:S05]  /*49b0*/  BSYNC B1 ;  /* 0x0000000000017941 */ /* 0x000fea0003800000 */
.L_x_3546:
[----:B---3--:R3:W-:Y:S01]  /*49c0*/  STS [R12], R3 ;  /* 0x000000030c007388 */ /* 0x0087e20000000800 */
[----:B------:R-:W-:Y:S01]  /*49d0*/  IADD3 R0, R0, 0x80, RZ ;  /* 0x0000008000007810 */ /* 0x000fe20007ffe0ff */
[----:B------:R-:W-:-:S03]  /*49e0*/  FADD.FTZ R8, R3, R8 ;  /* 0x0000000803087221 */ /* 0x000fc60000010000 */
[----:B------:R-:W-:-:S13]  /*49f0*/  ISETP.GT.AND P1, PT, R0, R17, PT ;  /* 0x000000110000720c */ /* 0x000fda0003f24270 */
[----:B---3--:R-:W-:Y:S05]  /*4a00*/  @!P1 BRA `(.L_x_3549) ;  /* 0xfffffe9000009947 */ /* 0x008fea000383ffff */
.L_x_3545:
[----:B------:R-:W-:Y:S05]  /*4a10*/  BSYNC B0 ;  /* 0x0000000000007941 */ /* 0x000fea0003800000 */
.L_x_3544:
[----:B------:R-:W4:Y:S01]  /*4a20*/  SHFL.BFLY PT, R3, R8, 0x10, 0x1f ;  /* 0x0e001f0008037f89 */ /* 0x000f2200000e0000 */
[----:B0-----:R-:W-:Y:S01]  /*4a30*/  LOP3.LUT P0, R6, R18, 0x1f, RZ, 0xc0, !PT ;  /* 0x0000001f12067812 */ /* 0x001fe2000780c0ff */
[----:B------:R-:W-:Y:S01]  /*4a40*/  IMAD.MOV.U32 R15, RZ, RZ, c[0x0][0x1ec] ;  /* 0x00007b00ff0f7624 */ /* 0x000fe200078e00ff */
[----:B---3--:R-:W0:Y:S01]  /*4a50*/  LDC.U8 R10, c[0x0][0x26c] ;  /* 0x00009b00ff0a7b82 */ /* 0x008e220000000000 */
[----:B------:R-:W-:Y:S01]  /*4a60*/  BSSY B0, `(.L_x_3550) ;  /* 0x0000042000007945 */ /* 0x000fe20003800000 */
[----:B------:R-:W-:Y:S01]  /*4a70*/  ISETP.GT.U32.AND P1, PT, R6, 0x3, PT ;  /* 0x000000030600780c */ /* 0x000fe20003f24070 */
[----:B----4-:R-:W-:-:S08]  /*4a80*/  FADD.FTZ R3, R3, R8 ;  /* 0x0000000803037221 */ /* 0x010fd00000010000 */
[----:B------:R-:W-:Y:S02]  /*4a90*/  @!P0 SHF.R.U32.HI R8, RZ, 0x3, R18 ;  /* 0x00000003ff088819 */ /* 0x000fe40000011612 */
[----:B0-----:R-:W-:Y:S01]  /*4aa0*/  ISETP.NE.AND P4, PT, R10, RZ, PT ;  /* 0x000000ff0a00720c */ /* 0x001fe20003f85270 */
[----:B------:R-:W0:Y:S01]  /*4ab0*/  SHFL.BFLY PT, R0, R3, 0x8, 0x1f ;  /* 0x0d001f0003007f89 */ /* 0x000e2200000e0000 */
[----:B------:R-:W-:Y:S01]  /*4ac0*/  @!P0 LOP3.LUT R8, R8, 0x1ffffffc, RZ, 0xc0, !PT ;  /* 0x1ffffffc08088812 */ /* 0x000fe200078ec0ff */
[----:B------:R-:W-:Y:S01]  /*4ad0*/  CS2R R10, SRZ ;  /* 0x00000000000a7805 */ /* 0x000fe2000001ff00 */
[----:B0-----:R-:W-:Y:S01]  /*4ae0*/  FADD.FTZ R0, R3, R0 ;  /* 0x0000000003007221 */ /* 0x001fe20000010000 */
[----:B------:R-:W-:Y:S02]  /*4af0*/  SHF.R.S32.HI R3, RZ, 0x5, R5 ;  /* 0x00000005ff037819 */ /* 0x000fe40000011405 */
[----:B------:R-:W-:Y:S02]  /*4b00*/  IMNMX R5, R15, c[0x0][0x1d4], PT ;  /* 0x000075000f057a17 */ /* 0x000fe40003800200 */
[----:B------:R-:W0:Y:S02]  /*4b10*/  SHFL.BFLY PT, R7, R0, 0x4, 0x1f ;  /* 0x0c801f0000077f89 */ /* 0x000e2400000e0000 */
[----:B------:R-:W-:Y:S01]  /*4b20*/  IADD3 R5, R5, 0x4, RZ ;  /* 0x0000000405057810 */ /* 0x000fe20007ffe0ff */
[----:B0-----:R-:W-:-:S05]  /*4b30*/  FADD.FTZ R7, R0, R7 ;  /* 0x0000000700077221 */ /* 0x001fca0000010000 */
[----:B------:R-:W0:Y:S02]  /*4b40*/  SHFL.BFLY PT, R2, R7, 0x2, 0x1f ;  /* 0x0c401f0007027f89 */ /* 0x000e2400000e0000 */
[----:B0-----:R-:W-:-:S05]  /*4b50*/  FADD.FTZ R2, R7, R2 ;  /* 0x0000000207027221 */ /* 0x001fca0000010000 */
[----:B------:R-:W0:Y:S02]  /*4b60*/  SHFL.BFLY PT, R9, R2, 0x1, 0x1f ;  /* 0x0c201f0002097f89 */ /* 0x000e2400000e0000 */
[----:B0-----:R-:W-:Y:S01]  /*4b70*/  FADD.FTZ R9, R2, R9 ;  /* 0x0000000902097221 */ /* 0x001fe20000010000 */
[----:B------:R-:W-:-:S04]  /*4b80*/  SHF.R.S32.HI R2, RZ, 0x1f, R17 ;  /* 0x0000001fff027819 */ /* 0x000fc80000011411 */
[----:B------:R-:W-:Y:S01]  /*4b90*/  @!P0 STS [R8+0x10], R9 ;  /* 0x0000100908008388 */ /* 0x000fe20000000800 */
[----:B------:R-:W-:-:S03]  /*4ba0*/  LEA.HI R2, R2, R17, RZ, 0x2 ;  /* 0x0000001102027211 */ /* 0x000fc600078f10ff */
[----:B------:R-:W-:Y:S01]  /*4bb0*/  BAR.SYNC.DEFER_BLOCKING 0x0 ;  /* 0x0000000000007b1d */ /* 0x000fe20000010000 */
[----:B------:R-:W-:Y:S02]  /*4bc0*/  LOP3.LUT R2, R2, 0xfffffffc, RZ, 0xc0, !PT ;  /* 0xfffffffc02027812 */ /* 0x000fe400078ec0ff */
[C---:B------:R-:W-:Y:S01]  /*4bd0*/  ISETP.GT.AND P0, PT, R21.reuse, 0x1b, PT ;  /* 0x0000001b1500780c */ /* 0x040fe20003f04270 */
[----:B------:R-:W-:Y:S02]  /*4be0*/  IMAD.SHL.U32 R21, R21, 0x8, RZ ;  /* 0x0000000815157824 */ /* 0x000fe400078e00ff */
[----:B------:R-:W-:-:S05]  /*4bf0*/  IMAD.IADD R2, R17, 0x1, -R2 ;  /* 0x0000000111027824 */ /* 0x000fca00078e0a02 */
[----:B------:R-:W-:Y:S02]  /*4c00*/  ISETP.NE.OR P3, PT, R3, R2, P0 ;  /* 0x000000020300720c */ /* 0x000fe40000765670 */
[----:B------:R-:W-:-:S04]  /*4c10*/  SHF.R.S32.HI R2, RZ, 0x1f, R5 ;  /* 0x0000001fff027819 */ /* 0x000fc80000011405 */
[----:B------:R-:W-:Y:S01]  /*4c20*/  LEA.HI R5, R2, R5, RZ, 0x2 ;  /* 0x0000000502057211 */ /* 0x000fe200078f10ff */
        /* <DEDUP_REMOVED lines=8> */
[----:B------:R-:W-:-:S03]  /*4cb0*/  CS2R R8, SRZ ;  /* 0x0000000000087805 */ /* 0x000fc6000001ff00 */
[----:B------:R-:W0:Y:S02]  /*4cc0*/  SHFL.BFLY PT, R7, R0, 0x1, 0x1f ;  /* 0x0c201f0000077f89 */ /* 0x000e2400000e0000 */
[----:B0-----:R-:W-:Y:S02]  /*4cd0*/  FADD.FTZ R2, R0, R7 ;  /* 0x0000000700027221 */ /* 0x001fe40000010000 */
[----:B------:R-:W-:Y:S01]  /*4ce0*/  IMAD.SHL.U32 R0, R5, 0x4, RZ ;  /* 0x0000000405007824 */ /* 0x000fe200078e00ff */
[----:B------:R-:W-:-:S03]  /*4cf0*/  CS2R R6, SRZ ;  /* 0x0000000000067805 */ /* 0x000fc6000001ff00 */
[----:B------:R-:W0:Y:S01]  /*4d00*/  SHFL.IDX PT, R2, R2, RZ, 0x1f ;  /* 0x00001fff02027589 */ /* 0x000e2200000e0000 */
[----:B------:R-:W-:Y:S01]  /*4d10*/  LOP3.LUT R0, R0, 0xfffffff0, RZ, 0xc0, !PT ;  /* 0xfffffff000007812 */ /* 0x000fe200078ec0ff */
[----:B------:R-:W-:Y:S05]  /*4d20*/  @P2 BRA `(.L_x_3551) ;  /* 0x0000015000002947 */ /* 0x000fea0003800000 */
[----:B0-----:R-:W-:Y:S02]  /*4d30*/  FADD.FTZ R14, R2, 9.9999999747524270788e-07 ;  /* 0x358637bd020e7421 */ /* 0x001fe40000010000 */
[----:B------:R-:W-:Y:S02]  /*4d40*/  @P4 IMAD R2, R22, c[0x0][0x268], R15 ;  /* 0x00009a0016024a24 */ /* 0x000fe400078e020f */
[----:B-1----:R0:W1:Y:S02]  /*4d50*/  MUFU.RCP R32, R14 ;  /* 0x0000000e00207308 */ /* 0x0020640000001000 */
[----:B------:R-:W-:Y:S01]  /*4d60*/  @P4 IMAD R5, R2, c[0x0][0x1d4], RZ ;  /* 0x0000750002054a24 */ /* 0x000fe200078e02ff */
[----:B------:R-:W-:-:S03]  /*4d70*/  IADD3 R2, R0, 0x220, RZ ;  /* 0x0000022000027810 */ /* 0x000fc60007ffe0ff */
[--C-:B------:R-:W-:Y:S01]  /*4d80*/  @P4 IMAD.MOV.U32 R6, RZ, RZ, R5.reuse ;  /* 0x000000ffff064224 */ /* 0x100fe200078e0005 */
[----:B------:R-:W-:-:S03]  /*4d90*/  @P4 SHF.R.S32.HI R7, RZ, 0x1f, R5 ;  /* 0x0000001fff074819 */ /* 0x000fc60000011405 */
.L_x_3552:
[C---:B------:R-:W-:Y:S01]  /*4da0*/  IMAD.IADD R27, R25.reuse, 0x1, -R26 ;  /* 0x00000001191b7824 */ /* 0x040fe200078e0a1a */
[----:B0-----:R-:W-:-:S04]  /*4db0*/  @P4 IADD3 R15, P2, R25, R6, RZ ;  /* 0x00000006190f4210 */ /* 0x001fc80007f5e0ff */
[----:B------:R-:W3:Y:S01]  /*4dc0*/  LDS R5, [R27.X4+0x220] ;  /* 0x000220001b057984 */ /* 0x000ee20000004800 */
[----:B-----5:R-:W-:Y:S02]  /*4dd0*/  @P4 LEA.HI.X.SX32 R28, R25, R7, 0x1, P2 ;  /* 0x00000007191c4211 */ /* 0x020fe400010f0eff */
[----:B0-----:R-:W-:Y:S02]  /*4de0*/  @P4 LEA R14, P2, R15, c[0x0][0x260], 0x2 ;  /* 0x000098000f0e4a11 */ /* 0x001fe400078410ff */
[----:B------:R-:W-:Y:S02]  /*4df0*/  IADD3 R25, R25, 0x80, RZ ;  /* 0x0000008019197810 */ /* 0x000fe40007ffe0ff */
[----:B------:R-:W-:Y:S02]  /*4e00*/  @P4 LEA.HI.X R15, R15, c[0x0][0x264], R28, 0x2, P2 ;  /* 0x000099000f0f4a11 */ /* 0x000fe400010f141c */
[----:B------:R-:W-:Y:S01]  /*4e10*/  ISETP.GT.AND P2, PT, R25, R17, PT ;  /* 0x000000111900720c */ /* 0x000fe20003f44270 */
[----:B-1-3--:R-:W-:-:S02]  /*4e20*/  FMUL.FTZ R29, R5, R32 ;  /* 0x00000020051d7220 */ /* 0x00afc40000410000 */
[----:B------:R-:W-:-:S03]  /*4e30*/  IMAD R5, R27, 0x2, R2 ;  /* 0x000000021b057824 */ /* 0x000fc600078e0202 */
[----:B------:R-:W-:Y:S01]  /*4e40*/  F2FP.PACK_AB R20, RZ, R29 ;  /* 0x0000001dff14723e */ /* 0x000fe200000000ff */
[----:B------:R0:W-:Y:S04]  /*4e50*/  @P4 STG.E [R14.64], R29 ;  /* 0x0000001d0e004986 */ /* 0x0001e8000c101924 */
[----:B------:R0:W-:Y:S02]  /*4e60*/  STS.U16 [R5], R20 ;  /* 0x0000001405007388 */ /* 0x0001e40000000400 */
[----:B------:R-:W-:Y:S05]  /*4e70*/  @!P2 BRA `(.L_x_3552) ;  /* 0xffffff200000a947 */ /* 0x000fea000383ffff */
.L_x_3551:
[----:B------:R-:W-:Y:S05]  /*4e80*/  BSYNC B0 ;  /* 0x0000000000007941 */ /* 0x000fea0003800000 */
.L_x_3550:
[----:B------:R3:W5:Y:S01]  /*4e90*/  @!P1 LDG.E.128 R8, [R12.64] ;  /* 0x000000240c089981 */ /* 0x000762000c1e1d00 */
[----:B------:R-:W-:Y:S01]  /*4ea0*/  BSSY B0, `(.L_x_3553) ;  /* 0x000014e000007945 */ /* 0x000fe20003800000 */
[----:B0-----:R-:W-:Y:S01]  /*4eb0*/  IMAD R2, R22, c[0x0][0x1d4], RZ ;  /* 0x0000750016027a24 */ /* 0x001fe200078e02ff */
[----:B------:R-:W-:Y:S01]  /*4ec0*/  CS2R R44, SRZ ;  /* 0x00000000002c7805 */ /* 0x000fe2000001ff00 */
[----:B------:R-:W-:Y:S01]  /*4ed0*/  CS2R R42, SRZ ;  /* 0x00000000002a7805 */ /* 0x000fe2000001ff00 */
[----:B------:R-:W-:Y:S01]  /*4ee0*/  CS2R R40, SRZ ;  /* 0x0000000000287805 */ /* 0x000fe2000001ff00 */
[----:B-----5:R-:W-:Y:S01]  /*4ef0*/  CS2R R28, SRZ ;  /* 0x00000000001c7805 */ /* 0x020fe2000001ff00 */
[----:B------:R-:W-:Y:S06]  /*4f00*/  BAR.SYNC.DEFER_BLOCKING 0x0 ;  /* 0x0000000000007b1d */ /* 0x000fec0000010000 */
[----:B------:R-:W-:Y:S05]  /*4f10*/  @P0 BRA `(.L_x_3554) ;  /* 0x0000146000000947 */ /* 0x000fea0003800000 */
[----:B---3--:R-:W-:Y:S01]  /*4f20*/  IMAD.IADD R20, R26, 0x1, R3 ;  /* 0x000000011a147824 */ /* 0x008fe200078e0203 */
[----:B------:R-:W-:Y:S01]  /*4f30*/  IMNMX R58, R17, c[0x0][0x1d4], PT ;  /* 0x00007500113a7a17 */ /* 0x000fe20003800200 */
[----:B------:R-:W-:Y:S01]  /*4f40*/  IMAD R25, R4, c[0x0][0x1d4], R21 ;  /* 0x0000750004197a24 */ /* 0x000fe200078e0215 */
[----:B------:R-:W-:Y:S01]  /*4f50*/  BSSY B1, `(.L_x_3555) ;  /* 0x0000097000017945 */ /* 0x000fe20003800000 */
[----:B------:R-:W-:Y:S01]  /*4f60*/  IMAD.MOV.U32 R45, RZ, RZ, RZ ;  /* 0x000000ffff2d7224 */ /* 0x000fe200078e00ff */
[----:B------:R-:W-:-:S02]  /*4f70*/  ISETP.GE.AND P1, PT, R20, R58, PT ;  /* 0x0000003a1400720c */ /* 0x000fc40003f26270 */
[----:B------:R-:W-:-:S11]  /*4f80*/  SHF.R.S32.HI R27, RZ, 0x1f, R25 ;  /* 0x0000001fff1b7819 */ /* 0x000fd60000011419 */
[----:B------:R-:W-:Y:S05]  /*4f90*/  @P1 BRA `(.L_x_3556) ;  /* 0x0000092000001947 */ /* 0x000fea0003800000 */
[----:B------:R-:W-:Y:S01]  /*4fa0*/  IADD3 R4, -R26, -0x2, -R3 ;  /* 0xfffffffe1a047810 */ /* 0x000fe20007ffe903 */
[----:B------:R-:W-:Y:S01]  /*4fb0*/  BSSY B2, `(.L_x_3557) ;  /* 0x0000032000027945 */ /* 0x000fe20003800000 */
[----:B------:R-:W-:Y:S01]  /*4fc0*/  LOP3.LUT R5, RZ, R58, RZ, 0x33, !PT ;  /* 0x0000003aff057212 */ /* 0x000fe200078e33ff */
[----:B------:R-:W-:Y:S01]  /*4fd0*/  CS2R R40, SRZ ;  /* 0x0000000000287805 */ /* 0x000fe2000001ff00 */
[----:B------:R-:W-:Y:S01]  /*4fe0*/  IMAD.MOV.U32 R49, RZ, RZ, R20 ;  /* 0x000000ffff317224 */ /* 0x000fe200078e0014 */
[----:B------:R-:W-:Y:S01]  /*4ff0*/  CS2R R42, SRZ ;  /* 0x00000000002a7805 */ /* 0x000fe2000001ff00 */
[----:B------:R-:W-:Y:S01]  /*5000*/  CS2R R28, SRZ ;  /* 0x00000000001c7805 */ /* 0x000fe2000001ff00 */
[----:B------:R-:W-:Y:S01]  /*5010*/  IMAD.IADD R5, R4, 0x1, -R5 ;  /* 0x0000000104057824 */ /* 0x000fe200078e0a05 */
[----:B------:R-:W-:-:S04]  /*5020*/  CS2R R44, SRZ ;  /* 0x00000000002c7805 */ /* 0x000fc8000001ff00 */
[C---:B------:R-:W-:Y:S02]  /*5030*/  LEA.HI R4, R5.reuse, 0x1, RZ, 0x1e ;  /* 0x0000000105047811 */ /* 0x040fe400078ff0ff */
[----:B------:R-:W-:Y:S02]  /*5040*/  ISETP.GE.U32.AND P1, PT, R5, 0xc, PT ;  /* 0x0000000c0500780c */ /* 0x000fe40003f26070 */
[----:B------:R-:W-:-:S13]  /*5050*/  LOP3.LUT P2, R4, R4, 0x3, RZ, 0xc0, !PT ;  /* 0x0000000304047812 */ /* 0x000fda000784c0ff */
[----:B------:R-:W-:Y:S05]  /*5060*/  @!P2 BRA `(.L_x_3558) ;  /* 0x000002600000a947 */ /* 0x000fea0003800000 */
[----:B------:R-:W-:Y:S02]  /*5070*/  IMAD R6, R20, 0xe0, RZ ;  /* 0x000000e014067824 */ /* 0x000fe400078e02ff */
[----:B------:R-:W-:Y:S02]  /*5080*/  IMAD.MOV.U32 R12, RZ, RZ, R4 ;  /* 0x000000ffff0c7224 */ /* 0x000fe400078e0004 */
[----:B------:R-:W-:Y:S01]  /*5090*/  IMAD R4, R3, 0x2, R0 ;  /* 0x0000000203047824 */ /* 0x000fe200078e0200 */
[----:B------:R-:W-:Y:S01]  /*50a0*/  IADD3 R47, P2, R25, R6, RZ ;  /* 0x00000006192f7210 */ /* 0x000fe20007f5e0ff */
[----:B------:R-:W-:Y:S02]  /*50b0*/  IMAD.MOV.U32 R40, RZ, RZ, RZ ;  /* 0x000000ffff287224 */ /* 0x000fe400078e00ff */
[----:B------:R-:W-:Y:S01]  /*50c0*/  IMAD.MOV.U32 R49, RZ, RZ, R20 ;  /* 0x000000ffff317224 */ /* 0x000fe200078e0014 */
[----:B------:R-:W-:Y:S02]  /*50d0*/  LEA.HI.X.SX32 R6, R6, R27, 0x1, P2 ;  /* 0x0000001b06067211 */ /* 0x000fe400010f0eff */
[----:B--2---:R-:W-:-:S02]  /*50e0*/  LEA R36, P2, R47, c[0x0][0x1a0], 0x1 ;  /* 0x000068002f247a11 */ /* 0x004fc400078408ff */
[----:B------:R-:W-:Y:S02]  /*50f0*/  IADD3 R13, R4, 0x220, RZ ;  /* 0x00000220040d7810 */ /* 0x000fe40007ffe0ff */
[----:B------:R-:W-:-:S03]  /*5100*/  LEA.HI.X R47, R47, c[0x0][0x1a4], R6, 0x1, P2 ;  /* 0x000069002f2f7a11 */ /* 0x000fc600010f0c06 */
.L_x_3559:
[----:B------:R-:W-:Y:S01]  /*5110*/  IMAD.MOV.U32 R4, RZ, RZ, R36 ;  /* 0x000000ffff047224 */ /* 0x000fe200078e0024 */
[----:B------:R0:W2:Y:S01]  /*5120*/  LDS.U16 R14, [R13] ;  /* 0x000000000d0e7984 */ /* 0x0000a20000000400 */
[----:B------:R-:W-:-:S06]  /*5130*/  IMAD.MOV.U32 R5, RZ, RZ, R47 ;  /* 0x000000ffff057224 */ /* 0x000fcc00078e002f */
[----:B------:R-:W3:Y:S01]  /*5140*/  LDG.E.128 R4, [R4.64] ;  /* 0x0000002404047981 */ /* 0x000ee2000c1e1d00 */
[----:B------:R-:W-:Y:S02]  /*5150*/  IADD3 R12, R12, -0x1, RZ ;  /* 0xffffffff0c0c7810 */ /* 0x000fe40007ffe0ff */
[----:B------:R-:W-:Y:S02]  /*5160*/  IADD3 R36, P4, R36, 0x700, RZ ;  /* 0x0000070024247810 */ /* 0x000fe40007f9e0ff */
[----:B------:R-:W-:Y:S02]  /*5170*/  ISETP.NE.AND P2, PT, R12, RZ, PT ;  /* 0x000000ff0c00720c */ /* 0x000fe40003f45270 */
[----:B------:R-:W-:Y:S01]  /*5180*/  IADD3 R49, R49, 0x4, RZ ;  /* 0x0000000431317810 */ /* 0x000fe20007ffe0ff */
[----:B------:R-:W-:Y:S01]  /*5190*/  IMAD.X R47, RZ, RZ, R47, P4 ;  /* 0x000000ffff2f7224 */ /* 0x000fe200020e062f */
[----:B0-----:R-:W-:Y:S01]  /*51a0*/  IADD3 R13, R13, 0x8, RZ ;  /* 0x000000080d0d7810 */ /* 0x001fe20007ffe0ff */
[----:B--2---:R-:W-:-:S02]  /*51b0*/  HADD2.F32 R14, -RZ, R14.H0_H0 ;  /* 0x2000000eff0e7230 */ /* 0x004fc40000004100 */
[----:B---3--:R-:W-:Y:S02]  /*51c0*/  HADD2.F32 R39, -RZ, R7.H0_H0 ;  /* 0x20000007ff277230 */ /* 0x008fe40000004100 */
[--C-:B------:R-:W-:Y:S02]  /*51d0*/  HADD2.F32 R15, -RZ, R4.reuse.H0_H0 ;  /* 0x20000004ff0f7230 */ /* 0x100fe40000004100 */
[----:B-1----:R-:W-:Y:S01]  /*51e0*/  HADD2.F32 R32, -RZ, R4.H1_H1 ;  /* 0x30000004ff207230 */ /* 0x002fe20000004100 */
        /* <DEDUP_REMOVED lines=14> */
.L_x_3558:
[----:B------:R-:W-:Y:S05]  /*52d0*/  BSYNC B2 ;  /* 0x0000000000027941 */ /* 0x000fea0003800000 */
.L_x_3557:
[----:B------:R-:W-:Y:S05]  /*52e0*/  @!P1 BRA `(.L_x_3556) ;  /* 0x000005d000009947 */ /* 0x000fea0003800000 */
[C---:B------:R-:W-:Y:S02]  /*52f0*/  IMAD R5, R49.reuse, 0x2, R0 ;  /* 0x0000000231057824 */ /* 0x040fe400078e0200 */
[----:B------:R-:W-:-:S03]  /*5300*/  IMAD R4, R49, 0xe0, RZ ;  /* 0x000000e031047824 */ /* 0x000fc600078e02ff */
[----:B------:R-:W-:Y:S02]  /*5310*/  IADD3 R5, R5, 0x10, RZ ;  /* 0x0000001005057810 */ /* 0x000fe40007ffe0ff */
[----:B------:R-:W-:-:S03]  /*5320*/  IADD3 R57, P1, R25, R4, RZ ;  /* 0x0000000419397210 */ /* 0x000fc60007f3e0ff */
[----:B------:R-:W-:Y:S01]  /*5330*/  IMAD R5, R26, -0x2, R5 ;  /* 0xfffffffe1a057824 */ /* 0x000fe200078e0205 */
[----:B------:R-:W-:Y:S02]  /*5340*/  LEA.HI.X.SX32 R4, R4, R27, 0x1, P1 ;  /* 0x0000001b04047211 */ /* 0x000fe400008f0eff */
[----:B------:R-:W-:Y:S02]  /*5350*/  LEA R56, P1, R57, c[0x0][0x1a0], 0x1 ;  /* 0x0000680039387a11 */ /* 0x000fe400078208ff */
[----:B------:R-:W-:Y:S02]  /*5360*/  IADD3 R48, R5, 0x220, RZ ;  /* 0x0000022005307810 */ /* 0x000fe40007ffe0ff */
[----:B------:R-:W-:-:S03]  /*5370*/  LEA.HI.X R57, R57, c[0x0][0x1a4], R4, 0x1, P1 ;  /* 0x0000690039397a11 */ /* 0x000fc600008f0c04 */
.L_x_3560:
[----:B------:R-:W-:Y:S01]  /*5380*/  IMAD.MOV.U32 R46, RZ, RZ, R56 ;  /* 0x000000ffff2e7224 */ /* 0x000fe200078e0038 */
[----:B------:R-:W0:Y:S01]  /*5390*/  LDS.U16 R50, [R48+-0x10] ;  /* 0xfffff00030327984 */ /* 0x000e220000000400 */
[----:B------:R-:W-:-:S03]  /*53a0*/  IMAD.MOV.U32 R47, RZ, RZ, R57 ;  /* 0x000000ffff2f7224 */ /* 0x000fc600078e0039 */
[----:B------:R-:W3:Y:S04]  /*53b0*/  LDS.U16 R54, [R48+-0x8] ;  /* 0xfffff80030367984 */ /* 0x000ee80000000400 */
[----:B--2---:R-:W2:Y:S04]  /*53c0*/  LDG.E.128 R36, [R46.64] ;  /* 0x000000242e247981 */ /* 0x004ea8000c1e1d00 */
[----:B-1----:R1:W4:Y:S04]  /*53d0*/  LDG.E.128 R32, [R46.64+0x700] ;  /* 0x000700242e207981 */ /* 0x002328000c1e1d00 */
[----:B------:R1:W5:Y:S04]  /*53e0*/  LDG.E.128 R12, [R46.64+0xe00] ;  /* 0x000e00242e0c7981 */ /* 0x000368000c1e1d00 */
[----:B------:R1:W4:Y:S01]  /*53f0*/  LDG.E.128 R4, [R46.64+0x1500] ;  /* 0x001500242e047981 */ /* 0x000322000c1e1d00 */
[----:B------:R-:W-:-:S02]  /*5400*/  IADD3 R56, P1, R46, 0x1c00, RZ ;  /* 0x00001c002e387810 */ /* 0x000fc40007f3e0ff */
[----:B------:R-:W-:Y:S01]  /*5410*/  IADD3 R49, R49, 0x10, RZ ;  /* 0x0000001031317810 */ /* 0x000fe20007ffe0ff */
[----:B------:R-:W1:Y:S02]  /*5420*/  LDS.U16 R55, [R48] ;  /* 0x0000000030377984 */ /* 0x000e640000000400 */
[----:B------:R-:W-:Y:S01]  /*5430*/  IMAD.X R57, RZ, RZ, R47, P1 ;  /* 0x000000ffff397224 */ /* 0x000fe200008e062f */
[----:B------:R-:W-:Y:S01]  /*5440*/  ISETP.GE.AND P1, PT, R49, R58, PT ;  /* 0x0000003a3100720c */ /* 0x000fe20003f26270 */
[----:B0-----:R-:W-:Y:S02]  /*5450*/  HADD2.F32 R50, -RZ, R50.H0_H0 ;  /* 0x20000032ff327230 */ /* 0x001fe40000004100 */
[----:B---3--:R-:W-:Y:S02]  /*5460*/  HADD2.F32 R54, -RZ, R54.H0_H0 ;  /* 0x20000036ff367230 */ /* 0x008fe40000004100 */
[----:B--2---:R-:W-:Y:S02]  /*5470*/  HADD2.F32 R51, -RZ, R36.H0_H0 ;  /* 0x20000024ff337230 */ /* 0x004fe40000004100 */
[----:B------:R-:W-:-:S02]  /*5480*/  HADD2.F32 R52, -RZ, R37.H0_H0 ;  /* 0x20000025ff347230 */ /* 0x000fc40000004100 */
[----:B------:R-:W-:Y:S01]  /*5490*/  HADD2.F32 R36, -RZ, R36.H1_H1 ;  /* 0x30000024ff247230 */ /* 0x000fe20000004100 */
[C---:B------:R-:W-:Y:S01]  /*54a0*/  FFMA.FTZ R51, R50.reuse, R51, R40 ;  /* 0x0000003332337223 */ /* 0x040fe20000010028 */
[----:B------:R-:W-:Y:S01]  /*54b0*/  HADD2.F32 R37, -RZ, R37.H1_H1 ;  /* 0x30000025ff257230 */ /* 0x000fe20000004100 */
[----:B------:R-:W0:Y:S01]  /*54c0*/  LDS.U16 R40, [R48+0x8] ;  /* 0x0000080030287984 */ /* 0x000e220000000400 */
[--C-:B-1----:R-:W-:Y:S01]  /*54d0*/  HADD2.F32 R46, -RZ, R38.reuse.H0_H0 ;  /* 0x20000026ff2e7230 */ /* 0x102fe20000004100 */
[C---:B------:R-:W-:Y:S01]  /*54e0*/  FFMA.FTZ R36, R50.reuse, R36, R43 ;  /* 0x0000002432247223 */ /* 0x040fe2000001002b */
[----:B------:R-:W-:Y:S01]  /*54f0*/  HADD2.F32 R47, -RZ, R38.H1_H1 ;  /* 0x30000026ff2f7230 */ /* 0x000fe20000004100 */
[C---:B------:R-:W-:Y:S01]  /*5500*/  FFMA.FTZ R52, R50.reuse, R52, R29 ;  /* 0x0000003432347223 */ /* 0x040fe2000001001d */
[--C-:B------:R-:W-:Y:S01]  /*5510*/  HADD2.F32 R53, -RZ, R39.reuse.H0_H0 ;  /* 0x20000027ff357230 */ /* 0x100fe20000004100 */
[C---:B------:R-:W-:Y:S01]  /*5520*/  FFMA.FTZ R37, R50.reuse, R37, R28 ;  /* 0x0000002532257223 */ /* 0x040fe2000001001c */
[----:B------:R-:W-:Y:S01]  /*5530*/  HADD2.F32 R39, -RZ, R39.H1_H1 ;  /* 0x30000027ff277230 */ /* 0x000fe20000004100 */
[C---:B------:R-:W-:Y:S01]  /*5540*/  FFMA.FTZ R46, R50.reuse, R46, R41 ;  /* 0x0000002e322e7223 */ /* 0x040fe20000010029 */
[--C-:B----4-:R-:W-:Y:S01]  /*5550*/  HADD2.F32 R28, -RZ, R32.reuse.H0_H0 ;  /* 0x20000020ff1c7230 */ /* 0x110fe20000004100 */
[C---:B------:R-:W-:Y:S01]  /*5560*/  FFMA.FTZ R47, R50.reuse, R47, R42 ;  /* 0x0000002f322f7223 */ /* 0x040fe2000001002a */
[----:B------:R-:W-:Y:S01]  /*5570*/  HADD2.F32 R29, -RZ, R32.H1_H1 ;  /* 0x30000020ff1d7230 */ /* 0x000fe20000004100 */
[C---:B------:R-:W-:Y:S01]  /*5580*/  FFMA.FTZ R39, R50.reuse, R39, R45 ;  /* 0x0000002732277223 */ /* 0x040fe2000001002d */
[--C-:B------:R-:W-:Y:S01]  /*5590*/  HADD2.F32 R41, -RZ, R33.reuse.H0_H0 ;  /* 0x20000021ff297230 */ /* 0x100fe20000004100 */
[----:B------:R-:W-:Y:S01]  /*55a0*/  FFMA.FTZ R53, R50, R53, R44 ;  /* 0x0000003532357223 */ /* 0x000fe2000001002c */
        /* <DEDUP_REMOVED lines=10> */
[----:B------:R-:W-:Y:S01]  /*5650*/  HADD2.F32 R36, -RZ, R55.H0_H0 ;  /* 0x20000037ff247230 */ /* 0x000fe20000004100 */
[C---:B------:R-:W-:Y:S01]  /*5660*/  FFMA.FTZ R43, R54.reuse, R43, R46 ;  /* 0x0000002b362b7223 */ /* 0x040fe2000001002e */
[----:B-----5:R-:W-:Y:S01]  /*5670*/  HADD2.F32 R37, -RZ, R12.H0_H0 ;  /* 0x2000000cff257230 */ /* 0x020fe20000004100 */
[C---:B------:R-:W-:Y:S01]  /*5680*/  FFMA.FTZ R35, R54.reuse, R35, R39 ;  /* 0x0000002336237223 */ /* 0x040fe20000010027 */
[----:B------:R-:W-:Y:S01]  /*5690*/  HADD2.F32 R38, -RZ, R13.H0_H0 ;  /* 0x2000000dff267230 */ /* 0x000fe20000004100 */
        /* <DEDUP_REMOVED lines=9> */
[----:B------:R-:W-:Y:S01]  /*5730*/  HADD2.F32 R39, -RZ, R14.H0_H0 ;  /* 0x2000000eff277230 */ /* 0x000fe20000004100 */
[C---:B------:R-:W-:Y:S01]  /*5740*/  FFMA.FTZ R12, R36.reuse, R12, R29 ;  /* 0x0000000c240c7223 */ /* 0x040fe2000001001d */
[----:B------:R-:W-:Y:S01]  /*5750*/  HADD2.F32 R15, -RZ, R15.H1_H1 ;  /* 0x3000000fff0f7230 */ /* 0x000fe20000004100 */
[C---:B------:R-:W-:Y:S01]  /*5760*/  FFMA.FTZ R13, R36.reuse, R13, R33 ;  /* 0x0000000d240d7223 */ /* 0x040fe20000010021 */
[----:B0-----:R-:W-:Y:S01]  /*5770*/  HADD2.F32 R45, -RZ, R40.H0_H0 ;  /* 0x20000028ff2d7230 */ /* 0x001fe20000004100 */
[C---:B------:R-:W-:Y:S01]  /*5780*/  FFMA.FTZ R39, R36.reuse, R39, R43 ;  /* 0x0000002724277223 */ /* 0x040fe2000001002b */
[----:B------:R-:W-:Y:S01]  /*5790*/  HADD2.F32 R40, -RZ, R4.H0_H0 ;  /* 0x20000004ff287230 */ /* 0x000fe20000004100 */
[----:B------:R-:W-:Y:S01]  /*57a0*/  FFMA.FTZ R15, R36, R15, R35 ;  /* 0x0000000f240f7223 */ /* 0x000fe20000010023 */
[----:B------:R-:W-:Y:S01]  /*57b0*/  HADD2.F32 R36, -RZ, R6.H0_H0 ;  /* 0x20000006ff247230 */ /* 0x000fe20000004100 */
[----:B------:R-:W-:Y:S01]  /*57c0*/  IADD3 R48, R48, 0x20, RZ ;  /* 0x0000002030307810 */ /* 0x000fe20007ffe0ff */
        /* <DEDUP_REMOVED lines=15> */
.L_x_3556:
[----:B------:R-:W-:Y:S05]  /*58c0*/  BSYNC B1 ;  /* 0x0000000000017941 */ /* 0x000fea0003800000 */
.L_x_3555:
[----:B------:R-:W-:-:S13]  /*58d0*/  ISETP.GE.AND P1, PT, R20, R17, PT ;  /* 0x000000111400720c */ /* 0x000fda0003f26270 */
[----:B------:R-:W-:Y:S05]  /*58e0*/  @P1 BRA `(.L_x_3554) ;  /* 0x00000a9000001947 */ /* 0x000fea0003800000 */
[----:B------:R-:W-:Y:S01]  /*58f0*/  LOP3.LUT R4, RZ, R3, RZ, 0x33, !PT ;  /* 0x00000003ff047212 */ /* 0x000fe200078e33ff */
[----:B------:R-:W-:Y:S03]  /*5900*/  BSSY B1, `(.L_x_3561) ;  /* 0x0000038000017945 */ /* 0x000fe60003800000 */
[----:B-1----:R-:W-:-:S04]  /*5910*/  IADD3 R34, -R26, R17, R4 ;  /* 0x000000111a227210 */ /* 0x002fc80007ffe104 */
        /* <DEDUP_REMOVED lines=32> */
[----:B------:R-:W3:Y:S01]  /*5b20*/  LDG.E.128 R4, [R4.64] ;  /* 0x0000002404047981 */ /* 0x000ee2000c1e1d00 */
[----:B--2---:R-:W-:-:S05]  /*5b30*/  IMAD R36, R3, 0x2, R0 ;  /* 0x0000000203247824 */ /* 0x004fca00078e0200 */
[----:B------:R-:W0:Y:S02]  /*5b40*/  LDS.U16 R12, [R36+0x220] ;  /* 0x00022000240c7984 */ /* 0x000e240000000400 */
[----:B0-----:R-:W-:Y:S02]  /*5b50*/  HADD2.F32 R12, -RZ, R12.H0_H0 ;  /* 0x2000000cff0c7230 */ /* 0x001fe40000004100 */
[----:B---3--:R-:W-:Y:S02]  /*5b60*/  HADD2.F32 R37, -RZ, R7.H0_H0 ;  /* 0x20000007ff257230 */ /* 0x008fe40000004100 */
[--C-:B------:R-:W-:Y:S02]  /*5b70*/  HADD2.F32 R13, -RZ, R4.reuse.H0_H0 ;  /* 0x20000004ff0d7230 */ /* 0x100fe40000004100 */
        /* <DEDUP_REMOVED lines=14> */
.L_x_3564:
[----:B------:R-:W-:Y:S05]  /*5c60*/  BSYNC B2 ;  /* 0x0000000000027941 */ /* 0x000fea0003800000 */
.L_x_3563:
[----:B------:R-:W-:Y:S02]  /*5c70*/  IADD3 R20, R20, 0x4, RZ ;  /* 0x0000000414147810 */ /* 0x000fe40007ffe0ff */
.L_x_3562:
[----:B------:R-:W-:Y:S05]  /*5c80*/  BSYNC B1 ;  /* 0x0000000000017941 */ /* 0x000fea0003800000 */
.L_x_3561:
[----:B------:R-:W-:-:S13]  /*5c90*/  LOP3.LUT P1, RZ, R34, 0xfffffffc, RZ, 0xc0, !PT ;  /* 0xfffffffc22ff7812 */ /* 0x000fda000782c0ff */
[----:B------:R-:W-:Y:S05]  /*5ca0*/  @!P1 BRA `(.L_x_3554) ;  /* 0x000006d000009947 */ /* 0x000fea0003800000 */
[----:B------:R-:W-:Y:S02]  /*5cb0*/  IMAD R5, R20, 0x2, R0 ;  /* 0x0000000214057824 */ /* 0x000fe400078e0200 */
[----:B------:R-:W-:Y:S02]  /*5cc0*/  IMAD.MOV.U32 R6, RZ, RZ, RZ ;  /* 0x000000ffff067224 */ /* 0x000fe400078e00ff */
[----:B------:R-:W-:Y:S02]  /*5cd0*/  IMAD R35, R26, -0x2, R5 ;  /* 0xfffffffe1a237824 */ /* 0x000fe400078e0205 */
.L_x_3569:
[C---:B------:R-:W-:Y:S01]  /*5ce0*/  ISETP.GE.AND P2, PT, R20.reuse, c[0x0][0x1d4], PT ;  /* 0x0000750014007a0c */ /* 0x040fe20003f46270 */
[----:B------:R-:W-:Y:S01]  /*5cf0*/  BSSY B1, `(.L_x_3565) ;  /* 0x0000033000017945 */ /* 0x000fe20003800000 */
[----:B--2---:R-:W-:Y:S01]  /*5d00*/  IADD3 R39, R20, 0x4, RZ ;  /* 0x0000000414277810 */ /* 0x004fe20007ffe0ff */
        /* <DEDUP_REMOVED lines=34> */
[--C-:B------:R-:W-:Y:S02]  /*5f30*/  HADD2.F32 R34, -RZ, R13.reuse.H0_H0 ;  /* 0x2000000dff227230 */ /* 0x100fe40000004100 */
        /* <DEDUP_REMOVED lines=14> */
.L_x_3566:
[----:B------:R-:W-:Y:S05]  /*6020*/  BSYNC B1 ;  /* 0x0000000000017941 */ /* 0x000fea0003800000 */
.L_x_3565:
        /* <DEDUP_REMOVED lines=48> */
.L_x_3568:
[----:B------:R-:W-:Y:S05]  /*6330*/  BSYNC B1 ;  /* 0x0000000000017941 */ /* 0x000fea0003800000 */
.L_x_3567:
[----:B------:R-:W-:Y:S02]  /*6340*/  IADD3 R20, R20, 0x8, RZ ;  /* 0x0000000814147810 */ /* 0x000fe40007ffe0ff */
[----:B------:R-:W-:Y:S02]  /*6350*/  IADD3 R6, R6, 0x10, RZ ;  /* 0x0000001006067810 */ /* 0x000fe40007ffe0ff */
[----:B------:R-:W-:-:S13]  /*6360*/  ISETP.GE.AND P1, PT, R20, R17, PT ;  /* 0x000000111400720c */ /* 0x000fda0003f26270 */
[----:B------:R-:W-:Y:S05]  /*6370*/  @!P1 BRA `(.L_x_3569) ;  /* 0xfffff96000009947 */ /* 0x000fea000383ffff */
.L_x_3554:
[----:B---3--:R-:W-:Y:S05]  /*6380*/  BSYNC B0 ;  /* 0x0000000000007941 */ /* 0x008fea0003800000 */
.L_x_3553:
        /* <DEDUP_REMOVED lines=12> */
[----:B-1----:R0:W5:Y:S01]  /*6450*/  @P3 LDG.E.128 R32, [R12.64] ;  /* 0x000000240c203981 */ /* 0x002162000c1e1d00 */
        /* <DEDUP_REMOVED lines=12> */
[----:B------:R-:W3:Y:S03]  /*6520*/  LDG.E R31, [R30.64+0x4] ;  /* 0x000004241e1f7981 */ /* 0x000ee6000c1e1900 */
[----:B------:R-:W-:-:S05]  /*6530*/  LEA.HI.X.SX32 R13, R24, c[0x0][0x18c], 0x1, P2 ;  /* 0x00006300180d7a11 */ /* 0x000fca00010f0eff */
[----:B------:R-:W4:Y:S02]  /*6540*/  LDG.E.64 R26, [R12.64] ;  /* 0x000000240c1a7981 */ /* 0x000f24000c1e1b00 */
[C-C-:B----4-:R-:W-:Y:S02]  /*6550*/  SHF.R.U64 R23, R26.reuse, 0x10, R27.reuse ;  /* 0x000000101a177819 */ /* 0x150fe4000000121b */
        /* <DEDUP_REMOVED lines=8> */
[----:B------:R-:W3:Y:S08]  /*65e0*/  I2F.S8 R17, R27 ;  /* 0x0000001b00117306 */ /* 0x000ef00000001400 */
[----:B------:R3:W0:Y:S08]  /*65f0*/  I2F.S8 R13, R23 ;  /* 0x00000017000d7306 */ /* 0x0006300000001400 */
[----:B------:R-:W4:Y:S08]  /*6600*/  I2F.S16 R20, R20 ;  /* 0x0000001400147306 */ /* 0x000f300000101400 */
[----:B------:R-:W2:Y:S08]  /*6610*/  I2F.S16 R0, R0 ;  /* 0x0000000000007306 */ /* 0x000eb00000101400 */
[----:B------:R-:W1:Y:S08]  /*6620*/  I2F.S8 R2, R26 ;  /* 0x0000001a00027306 */ /* 0x000e700000001400 */
[----:B------:R-:W0:Y:S08]  /*6630*/  I2F.S8 R19, R19 ;  /* 0x0000001300137306 */ /* 0x000e300000001400 */
[----:B------:R-:W1:Y:S08]  /*6640*/  I2F.S16 R16, R16 ;  /* 0x0000001000107306 */ /* 0x000e700000101400 */
[----:B------:R-:W1:Y:S01]  /*6650*/  I2F.S16 R12, R12 ;  /* 0x0000000c000c7306 */ /* 0x000e620000101400 */
[----:B---3--:R-:W-:-:S02]  /*6660*/  FMUL.FTZ R23, R17, R31 ;  /* 0x0000001f11177220 */ /* 0x008fc40000410000 */
[-C--:B0-----:R-:W-:Y:S02]  /*6670*/  FMUL.FTZ R17, R13, R31.reuse ;  /* 0x0000001f0d117220 */ /* 0x081fe40000410000 */
[-C--:B----4-:R-:W-:Y:S02]  /*6680*/  FMUL.FTZ R24, R20, R31.reuse ;  /* 0x0000001f14187220 */ /* 0x090fe40000410000 */
[-C--:B--2---:R-:W-:Y:S02]  /*6690*/  FMUL.FTZ R13, R0, R31.reuse ;  /* 0x0000001f000d7220 */ /* 0x084fe40000410000 */
        /* <DEDUP_REMOVED lines=8> */
.L_x_3572:
        /* <DEDUP_REMOVED lines=26> */
.L_x_3571:
[----:B0-----:R-:W-:Y:S05]  /*68c0*/  BSYNC B0 ;  /* 0x0000000000007941 */ /* 0x001fea0003800000 */
.L_x_3570:
        /* <DEDUP_REMOVED lines=16> */
.L_x_3574:
[----:B------:R-:W-:Y:S01]  /*69d0*/  WARPSYNC 0xffffffff ;  /* 0xffffffff00007948 */ /* 0x000fe20003800000 */
[----:B------:R-:W-:Y:S06]  /*69e0*/  BAR.SYNC.DEFER_BLOCKING 0x0 ;  /* 0x0000000000007b1d */ /* 0x000fec0000010000 */
[----:B------:R-:W-:Y:S01]  /*69f0*/  BSSY B0, `(.L_x_3575) ;  /* 0x0000013000007945 */ /* 0x000fe20003800000 */
[----:B------:R-:W-:Y:S05]  /*6a00*/  @P2 BRA `(.L_x_3576) ;  /* 0x0000011000002947 */ /* 0x000fea0003800000 */
[----:B0-----:R-:W0:Y:S02]  /*6a10*/  LDS.128 R4, [R3] ;  /* 0x0000000003047984 */ /* 0x001e240000000c00 */
[----:B0-----:R-:W-:-:S02]  /*6a20*/  HADD2.F32 R9, -RZ, R4.H0_H0 ;  /* 0x20000004ff097230 */ /* 0x001fc40000004100 */
[--C-:B------:R-:W-:Y:S02]  /*6a30*/  HADD2.F32 R0, -RZ, R5.reuse.H0_H0 ;  /* 0x20000005ff007230 */ /* 0x100fe40000004100 */
        /* <DEDUP_REMOVED lines=14> */
.L_x_3576:
[----:B------:R-:W-:Y:S05]  /*6b20*/  BSYNC B0 ;  /* 0x0000000000007941 */ /* 0x000fea0003800000 */
.L_x_3575:
        /* <DEDUP_REMOVED lines=8> */
.L_x_3578:
[----:B------:R-:W-:Y:S05]  /*6bb0*/  BSYNC B0 ;  /* 0x0000000000007941 */ /* 0x000fea0003800000 */
.L_x_3577:
        /* <DEDUP_REMOVED lines=20> */
.L_x_3580:
[----:B------:R-:W-:Y:S05]  /*6d00*/  BSYNC B0 ;  /* 0x0000000000007941 */ /* 0x000fea0003800000 */
.L_x_3579:
[----:B------:R-:W-:Y:S06]  /*6d10*/  BAR.SYNC.DEFER_BLOCKING 0x0 ;  /* 0x0000000000007b1d */ /* 0x000fec0000010000 */
.L_x_3573:
        /* <DEDUP_REMOVED lines=17> */
.L_x_3581:
[----:B------:R-:W-:Y:S02]  /*6e30*/  IMAD.MOV.U32 R2, RZ, RZ, c[0x0][0x250] ;  /* 0x00009400ff027624 */ /* 0x000fe400078e00ff */
[----:B------:R-:W-:-:S05]  /*6e40*/  IMAD.MOV.U32 R3, RZ, RZ, c[0x0][0x254] ;  /* 0x00009500ff037624 */ /* 0x000fca00078e00ff */
[----:B------:R-:W3:Y:S01]  /*6e50*/  LDG.E R2, [R2.64] ;  /* 0x0000002402027981 */ /* 0x000ee2000c1e1900 */
[----:B------:R-:W-:Y:S02]  /*6e60*/  IMAD R21, R22, 0xe0, R21 ;  /* 0x000000e016157824 */ /* 0x000fe400078e0215 */
[C---:B---3--:R-:W-:Y:S02]  /*6e70*/  FMUL.FTZ R43, R2.reuse, R43 ;  /* 0x0000002b022b7220 */ /* 0x048fe40000410000 */
[C---:B------:R-:W-:Y:S02]  /*6e80*/  FMUL.FTZ R29, R2.reuse, R29 ;  /* 0x0000001d021d7220 */ /* 0x040fe40000410000 */
[C---:B------:R-:W-:Y:S02]  /*6e90*/  FMUL.FTZ R28, R2.reuse, R28 ;  /* 0x0000001c021c7220 */ /* 0x040fe40000410000 */
[----:B------:R-:W0:Y:S01]  /*6ea0*/  F2I.S8.NTZ R43, R43 ;  /* 0x0000002b002b7305 */ /* 0x000e220000202100 */
[----:B------:R-:W-:-:S02]  /*6eb0*/  FMUL.FTZ R41, R2, R41 ;  /* 0x0000002902297220 */ /* 0x000fc40000410000 */
[C---:B------:R-:W-:Y:S02]  /*6ec0*/  FMUL.FTZ R42, R2.reuse, R42 ;  /* 0x0000002a022a7220 */ /* 0x040fe40000410000 */
[C---:B------:R-:W-:Y:S02]  /*6ed0*/  FMUL.FTZ R40, R2.reuse, R40 ;  /* 0x0000002802287220 */ /* 0x040fe40000410000 */
[C---:B------:R-:W-:Y:S01]  /*6ee0*/  FMUL.FTZ R44, R2.reuse, R44 ;  /* 0x0000002c022c7220 */ /* 0x040fe20000410000 */
[----:B------:R-:W3:Y:S01]  /*6ef0*/  F2I.S8.NTZ R29, R29 ;  /* 0x0000001d001d7305 */ /* 0x000ee20000202100 */
[----:B------:R-:W-:-:S07]  /*6f00*/  FMUL.FTZ R2, R2, R45 ;  /* 0x0000002d02027220 */ /* 0x000fce0000410000 */
[----:B------:R-:W4:Y:S01]  /*6f10*/  F2I.S8.NTZ R28, R28 ;  /* 0x0000001c001c7305 */ /* 0x000f220000202100 */
[----:B0-----:R-:W-:-:S04]  /*6f20*/  PRMT R0, R43, 0x8880, RZ ;  /* 0x000088802b007816 */ /* 0x001fc800000000ff */
[----:B------:R-:W-:-:S03]  /*6f30*/  PRMT R0, R0, 0x7710, RZ ;  /* 0x0000771000007816 */ /* 0x000fc600000000ff */
[----:B------:R-:W0:Y:S01]  /*6f40*/  F2I.S8.NTZ R41, R41 ;  /* 0x0000002900297305 */ /* 0x000e220000202100 */
[----:B---3--:R-:W-:Y:S02]  /*6f50*/  PRMT R3, R29, 0x8880, RZ ;  /* 0x000088801d037816 */ /* 0x008fe400000000ff */
[----:B------:R-:W-:Y:S02]  /*6f60*/  LOP3.LUT R9, R0, 0xff, RZ, 0xc0, !PT ;  /* 0x000000ff00097812 */ /* 0x000fe400078ec0ff */
[----:B------:R-:W-:Y:S02]  /*6f70*/  PRMT R3, R3, 0x7710, RZ ;  /* 0x0000771003037816 */ /* 0x000fe400000000ff */
[----:B----4-:R-:W-:Y:S01]  /*6f80*/  PRMT R4, R28, 0x8880, RZ ;  /* 0x000088801c047816 */ /* 0x010fe200000000ff */
[----:B------:R-:W3:Y:S01]  /*6f90*/  F2I.S8.NTZ R42, R42 ;  /* 0x0000002a002a7305 */ /* 0x000ee20000202100 */
[----:B------:R-:W-:Y:S02]  /*6fa0*/  LOP3.LUT R7, R3, 0xff, RZ, 0xc0, !PT ;  /* 0x000000ff03077812 */ /* 0x000fe400078ec0ff */
[----:B------:R-:W-:-:S02]  /*6fb0*/  PRMT R4, R4, 0x7710, RZ ;  /* 0x0000771004047816 */ /* 0x000fc400000000ff */
[----:B------:R-:W-:Y:S02]  /*6fc0*/  SHF.L.U64.HI R3, R9, 0x8, RZ ;  /* 0x0000000809037819 */ /* 0x000fe400000102ff */
[----:B------:R-:W-:Y:S01]  /*6fd0*/  LOP3.LUT R6, R4, 0xff, RZ, 0xc0, !PT ;  /* 0x000000ff04067812 */ /* 0x000fe200078ec0ff */
[----:B------:R-:W4:Y:S01]  /*6fe0*/  F2I.S8.NTZ R40, R40 ;  /* 0x0000002800287305 */ /* 0x000f220000202100 */
[----:B0-----:R-:W-:Y:S02]  /*6ff0*/  PRMT R0, R41, 0x8880, RZ ;  /* 0x0000888029007816 */ /* 0x001fe400000000ff */
[----:B------:R-:W-:Y:S02]  /*7000*/  SHF.L.U64.HI R4, R7, 0x10, RZ ;  /* 0x0000001007047819 */ /* 0x000fe400000102ff */
[----:B------:R-:W-:Y:S02]  /*7010*/  SHF.L.U64.HI R5, R6, 0x18, RZ ;  /* 0x0000001806057819 */ /* 0x000fe400000102ff */
[----:B------:R-:W-:Y:S01]  /*7020*/  PRMT R0, R0, 0x7710, RZ ;  /* 0x0000771000007816 */ /* 0x000fe200000000ff */
[----:B------:R-:W0:Y:S01]  /*7030*/  F2I.S8.NTZ R44, R44 ;  /* 0x0000002c002c7305 */ /* 0x000e220000202100 */
[----:B------:R-:W-:-:S02]  /*7040*/  LOP3.LUT R5, R5, R4, R3, 0xfe, !PT ;  /* 0x0000000405057212 */ /* 0x000fc400078efe03 */
[----:B---3--:R-:W-:Y:S02]  /*7050*/  PRMT R3, R42, 0x8880, RZ ;  /* 0x000088802a037816 */ /* 0x008fe400000000ff */
[----:B------:R-:W-:Y:S02]  /*7060*/  LOP3.LUT R0, R0, 0xff, RZ, 0xc0, !PT ;  /* 0x000000ff00007812 */ /* 0x000fe400078ec0ff */
[----:B------:R-:W-:Y:S01]  /*7070*/  PRMT R3, R3, 0x7710, RZ ;  /* 0x0000771003037816 */ /* 0x000fe200000000ff */
[----:B------:R-:W3:Y:S01]  /*7080*/  F2I.S8.NTZ R2, R2 ;  /* 0x0000000200027305 */ /* 0x000ee20000202100 */
[----:B----4-:R-:W-:Y:S02]  /*7090*/  PRMT R40, R40, 0x8880, RZ ;  /* 0x0000888028287816 */ /* 0x010fe400000000ff */
        /* <DEDUP_REMOVED lines=9> */
[----:B---3--:R-:W-:Y:S02]  /*7130*/  PRMT R2, R2, 0x8880, RZ ;  /* 0x0000888002027816 */ /* 0x008fe400000000ff */
        /* <DEDUP_REMOVED lines=9> */
.L_x_3532:
[----:B------:R-:W-:Y:S01]  /*71d0*/  IMAD.MOV.U32 R29, RZ, RZ, R3 ;  /* 0x000000ffff1d7224 */ /* 0x000fe200078e0003 */
[----:B------:R-:W-:Y:S01]  /*71e0*/  MOV R150, 0x7230 ;  /* 0x0000723000967802 */ /* 0x000fe20000000f00 */
[----:B------:R-:W-:Y:S02]  /*71f0*/  IMAD.MOV.U32 R152, RZ, RZ, 0x10 ;  /* 0x00000010ff987424 */ /* 0x000fe400078e00ff */
[----:B------:R-:W-:Y:S02]  /*7200*/  IMAD.MOV.U32 R153, RZ, RZ, 0x1f ;  /* 0x0000001fff997424 */ /* 0x000fe400078e00ff */
[----:B------:R-:W-:Y:S02]  /*7210*/  IMAD.MOV.U32 R154, RZ, RZ, -0x1 ;  /* 0xffffffffff9a7424 */ /* 0x000fe400078e00ff */
[----:B0----5:R-:W-:Y:S05]  /*7220*/  CALL.REL.NOINC `($__internal_14_$__cuda_sm70_shflsync_bfly_p) ;  /* 0x0000044000007944 */ /* 0x021fea0003c00000 */
[----:B-1----:R-:W-:Y:S01]  /*7230*/  IMAD.MOV.U32 R0, RZ, RZ, R29 ;  /* 0x000000ffff007224 */ /* 0x002fe200078e001d */
[----:B0-----:R-:W-:Y:S05]  /*7240*/  BRA `(.L_x_3582) ;  /* 0xffffb25000007947 */ /* 0x001fea000383ffff */
.L_x_3533:
[----:B------:R-:W-:Y:S01]  /*7250*/  IMAD.MOV.U32 R29, RZ, RZ, R6 ;  /* 0x000000ffff1d7224 */ /* 0x000fe200078e0006 */
[----:B------:R-:W-:Y:S01]  /*7260*/  MOV R150, 0x72b0 ;  /* 0x000072b000967802 */ /* 0x000fe20000000f00 */
[----:B------:R-:W-:-:S02]  /*7270*/  IMAD.MOV.U32 R152, RZ, RZ, 0x8 ;  /* 0x00000008ff987424 */ /* 0x000fc400078e00ff */
[----:B------:R-:W-:Y:S02]  /*7280*/  IMAD.MOV.U32 R153, RZ, RZ, 0x1f ;  /* 0x0000001fff997424 */ /* 0x000fe400078e00ff */
[----:B------:R-:W-:Y:S02]  /*7290*/  IMAD.MOV.U32 R154, RZ, RZ, -0x1 ;  /* 0xffffffffff9a7424 */ /* 0x000fe400078e00ff */
[----:B01---5:R-:W-:Y:S05]  /*72a0*/  CALL.REL.NOINC `($__internal_14_$__cuda_sm70_shflsync_bfly_p) ;  /* 0x000003c000007944 */ /* 0x023fea0003c00000 */
[----:B-1----:R-:W-:Y:S01]  /*72b0*/  FADD.FTZ R6, R6, R29 ;  /* 0x0000001d06067221 */ /* 0x002fe20000010000 */
[----:B------:R-:W-:Y:S01]  /*72c0*/  MOV R150, 0x7320 ;  /* 0x0000732000967802 */ /* 0x000fe20000000f00 */
[----:B0-----:R-:W-:Y:S02]  /*72d0*/  IMAD.MOV.U32 R152, RZ, RZ, 0x4 ;  /* 0x00000004ff987424 */ /* 0x001fe400078e00ff */
[----:B------:R-:W-:Y:S02]  /*72e0*/  IMAD.MOV.U32 R153, RZ, RZ, 0x1f ;  /* 0x0000001fff997424 */ /* 0x000fe400078e00ff */
[----:B------:R-:W-:Y:S02]  /*72f0*/  IMAD.MOV.U32 R154, RZ, RZ, -0x1 ;  /* 0xffffffffff9a7424 */ /* 0x000fe400078e00ff */
[----:B------:R-:W-:-:S02]  /*7300*/  IMAD.MOV.U32 R29, RZ, RZ, R6 ;  /* 0x000000ffff1d7224 */ /* 0x000fc400078e0006 */
[----:B------:R-:W-:Y:S05]  /*7310*/  CALL.REL.NOINC `($__internal_14_$__cuda_sm70_shflsync_bfly_p) ;  /* 0x0000035000007944 */ /* 0x000fea0003c00000 */
[----:B-1----:R-:W-:Y:S01]  /*7320*/  FADD.FTZ R4, R6, R29 ;  /* 0x0000001d06047221 */ /* 0x002fe20000010000 */
[----:B------:R-:W-:Y:S01]  /*7330*/  MOV R150, 0x7390 ;  /* 0x0000739000967802 */ /* 0x000fe20000000f00 */
[----:B0-----:R-:W-:-:S02]  /*7340*/  IMAD.MOV.U32 R152, RZ, RZ, 0x2 ;  /* 0x00000002ff987424 */ /* 0x001fc400078e00ff */
[----:B------:R-:W-:Y:S02]  /*7350*/  IMAD.MOV.U32 R153, RZ, RZ, 0x1f ;  /* 0x0000001fff997424 */ /* 0x000fe400078e00ff */
[----:B------:R-:W-:Y:S02]  /*7360*/  IMAD.MOV.U32 R154, RZ, RZ, -0x1 ;  /* 0xffffffffff9a7424 */ /* 0x000fe400078e00ff */
[----:B------:R-:W-:Y:S02]  /*7370*/  IMAD.MOV.U32 R29, RZ, RZ, R4 ;  /* 0x000000ffff1d7224 */ /* 0x000fe400078e0004 */
[----:B------:R-:W-:Y:S05]  /*7380*/  CALL.REL.NOINC `($__internal_14_$__cuda_sm70_shflsync_bfly_p) ;  /* 0x000002e000007944 */ /* 0x000fea0003c00000 */
[----:B-1----:R-:W-:Y:S01]  /*7390*/  FADD.FTZ R4, R4, R29 ;  /* 0x0000001d04047221 */ /* 0x002fe20000010000 */
[----:B------:R-:W-:Y:S01]  /*73a0*/  MOV R150, 0x7400 ;  /* 0x0000740000967802 */ /* 0x000fe20000000f00 */
[----:B0-----:R-:W-:Y:S02]  /*73b0*/  IMAD.MOV.U32 R152, RZ, RZ, 0x1 ;  /* 0x00000001ff987424 */ /* 0x001fe400078e00ff */
[----:B------:R-:W-:Y:S02]  /*73c0*/  IMAD.MOV.U32 R153, RZ, RZ, 0x1f ;  /* 0x0000001fff997424 */ /* 0x000fe400078e00ff */
[----:B------:R-:W-:-:S02]  /*73d0*/  IMAD.MOV.U32 R154, RZ, RZ, -0x1 ;  /* 0xffffffffff9a7424 */ /* 0x000fc400078e00ff */
[----:B------:R-:W-:Y:S02]  /*73e0*/  IMAD.MOV.U32 R29, RZ, RZ, R4 ;  /* 0x000000ffff1d7224 */ /* 0x000fe400078e0004 */
[----:B------:R-:W-:Y:S05]  /*73f0*/  CALL.REL.NOINC `($__internal_14_$__cuda_sm70_shflsync_bfly_p) ;  /* 0x0000027000007944 */ /* 0x000fea0003c00000 */
[----:B-1----:R-:W-:Y:S01]  /*7400*/  IMAD.MOV.U32 R5, RZ, RZ, R29 ;  /* 0x000000ffff057224 */ /* 0x002fe200078e001d */
[----:B0-----:R-:W-:Y:S05]  /*7410*/  BRA `(.L_x_3583) ;  /* 0xffffb11000007947 */ /* 0x001fea000383ffff */
.L_x_3538:
[----:B------:R-:W-:Y:S01]  /*7420*/  IMAD.MOV.U32 R29, RZ, RZ, R156 ;  /* 0x000000ffff1d7224 */ /* 0x000fe200078e009c */
[----:B------:R-:W-:Y:S01]  /*7430*/  MOV R150, 0x7480 ;  /* 0x0000748000967802 */ /* 0x000fe20000000f00 */
[----:B------:R-:W-:Y:S02]  /*7440*/  IMAD.MOV.U32 R152, RZ, RZ, 0x1 ;  /* 0x00000001ff987424 */ /* 0x000fe400078e00ff */
[----:B------:R-:W-:Y:S02]  /*7450*/  IMAD.MOV.U32 R153, RZ, RZ, 0x1f ;  /* 0x0000001fff997424 */ /* 0x000fe400078e00ff */
[----:B------:R-:W-:Y:S02]  /*7460*/  IMAD.MOV.U32 R154, RZ, RZ, -0x1 ;  /* 0xffffffffff9a7424 */ /* 0x000fe400078e00ff */
[----:B-----5:R-:W-:Y:S05]  /*7470*/  CALL.REL.NOINC `($__internal_14_$__cuda_sm70_shflsync_bfly_p) ;  /* 0x000001f000007944 */ /* 0x020fea0003c00000 */
[----:B01----:R-:W-:Y:S05]  /*7480*/  BRA `(.L_x_3584) ;  /* 0xffffcfb000007947 */ /* 0x003fea000383ffff */
.L_x_3542:
[----:B------:R-:W-:Y:S01]  /*7490*/  IMAD.MOV.U32 R29, RZ, RZ, R0 ;  /* 0x000000ffff1d7224 */ /* 0x000fe200078e0000 */
[----:B------:R-:W-:Y:S01]  /*74a0*/  MOV R150, 0x74f0 ;  /* 0x000074f000967802 */ /* 0x000fe20000000f00 */
[----:B------:R-:W-:Y:S02]  /*74b0*/  IMAD.MOV.U32 R152, RZ, RZ, 0x10 ;  /* 0x00000010ff987424 */ /* 0x000fe400078e00ff */
[----:B------:R-:W-:-:S02]  /*74c0*/  IMAD.MOV.U32 R153, RZ, RZ, 0x1f ;  /* 0x0000001fff997424 */ /* 0x000fc400078e00ff */
[----:B------:R-:W-:Y:S02]  /*74d0*/  IMAD.MOV.U32 R154, RZ, RZ, -0x1 ;  /* 0xffffffffff9a7424 */ /* 0x000fe400078e00ff */
[----:B-123-5:R-:W-:Y:S05]  /*74e0*/  CALL.REL.NOINC `($__internal_14_$__cuda_sm70_shflsync_bfly_p) ;  /* 0x0000018000007944 */ /* 0x02efea0003c00000 */
[----:B-1----:R-:W-:Y:S01]  /*74f0*/  IMAD.MOV.U32 R3, RZ, RZ, R29 ;  /* 0x000000ffff037224 */ /* 0x002fe200078e001d */
[----:B0-----:R-:W-:Y:S05]  /*7500*/  BRA `(.L_x_3585) ;  /* 0xffffd17000007947 */ /* 0x001fea000383ffff */
.L_x_3543:
[----:B------:R-:W-:Y:S01]  /*7510*/  IMAD.MOV.U32 R29, RZ, RZ, R5 ;  /* 0x000000ffff1d7224 */ /* 0x000fe200078e0005 */
[----:B------:R-:W-:Y:S01]  /*7520*/  MOV R150, 0x7570 ;  /* 0x0000757000967802 */ /* 0x000fe20000000f00 */
[----:B------:R-:W-:Y:S02]  /*7530*/  IMAD.MOV.U32 R152, RZ, RZ, 0x8 ;  /* 0x00000008ff987424 */ /* 0x000fe400078e00ff */
[----:B------:R-:W-:Y:S02]  /*7540*/  IMAD.MOV.U32 R153, RZ, RZ, 0x1f ;  /* 0x0000001fff997424 */ /* 0x000fe400078e00ff */
[----:B------:R-:W-:Y:S02]  /*7550*/  IMAD.MOV.U32 R154, RZ, RZ, -0x1 ;  /* 0xffffffffff9a7424 */ /* 0x000fe400078e00ff */
[----:B0123-5:R-:W-:Y:S05]  /*7560*/  CALL.REL.NOINC `($__internal_14_$__cuda_sm70_shflsync_bfly_p) ;  /* 0x0000010000007944 */ /* 0x02ffea0003c00000 */
[----:B-1----:R-:W-:Y:S01]  /*7570*/  FMNMX.FTZ R0, R5, R29, !PT ;  /* 0x0000001d05007209 */ /* 0x002fe20007810000 */
[----:B0-----:R-:W-:Y:S01]  /*7580*/  IMAD.MOV.U32 R152, RZ, RZ, 0x4 ;  /* 0x00000004ff987424 */ /* 0x001fe200078e00ff */
[----:B------:R-:W-:Y:S01]  /*7590*/  MOV R150, 0x75e0 ;  /* 0x000075e000967802 */ /* 0x000fe20000000f00 */
[----:B------:R-:W-:-:S02]  /*75a0*/  IMAD.MOV.U32 R153, RZ, RZ, 0x1f ;  /* 0x0000001fff997424 */ /* 0x000fc400078e00ff */
[----:B------:R-:W-:Y:S02]  /*75b0*/  IMAD.MOV.U32 R154, RZ, RZ, -0x1 ;  /* 0xffffffffff9a7424 */ /* 0x000fe400078e00ff */
[----:B------:R-:W-:Y:S02]  /*75c0*/  IMAD.MOV.U32 R29, RZ, RZ, R0 ;  /* 0x000000ffff1d7224 */ /* 0x000fe400078e0000 */
[----:B------:R-:W-:Y:S05]  /*75d0*/  CALL.REL.NOINC `($__internal_14_$__cuda_sm70_shflsync_bfly_p) ;  /* 0x0000009000007944 */ /* 0x000fea0003c00000 */
[----:B-1----:R-:W-:Y:S01]  /*75e0*/  FMNMX.FTZ R3, R0, R29, !PT ;  /* 0x0000001d00037209 */ /* 0x002fe20007810000 */
[----:B0-----:R-:W-:Y:S01]  /*75f0*/  IMAD.MOV.U32 R152, RZ, RZ, 0x2 ;  /* 0x00000002ff987424 */ /* 0x001fe200078e00ff */
[----:B------:R-:W-:Y:S01]  /*7600*/  MOV R150, 0x7650 ;  /* 0x0000765000967802 */ /* 0x000fe20000000f00 */
[----:B------:R-:W-:Y:S02]  /*7610*/  IMAD.MOV.U32 R153, RZ, RZ, 0x1f ;  /* 0x0000001fff997424 */ /* 0x000fe400078e00ff */
[----:B------:R-:W-:Y:S02]  /*7620*/  IMAD.MOV.U32 R154, RZ, RZ, -0x1 ;  /* 0xffffffffff9a7424 */ /* 0x000fe400078e00ff */
[----:B------:R-:W-:Y:S02]  /*7630*/  IMAD.MOV.U32 R29, RZ, RZ, R3 ;  /* 0x000000ffff1d7224 */ /* 0x000fe400078e0003 */
[----:B------:R-:W-:Y:S05]  /*7640*/  CALL.REL.NOINC `($__internal_14_$__cuda_sm70_shflsync_bfly_p) ;  /* 0x0000002000007944 */ /* 0x000fea0003c00000 */
[----:B-1----:R-:W-:Y:S01]  /*7650*/  IMAD.MOV.U32 R6, RZ, RZ, R29 ;  /* 0x000000ffff067224 */ /* 0x002fe200078e001d */
[----:B0-----:R-:W-:Y:S05]  /*7660*/  BRA `(.L_x_3586) ;  /* 0xffffd08000007947 */ /* 0x001fea000383ffff */
        .weak           $__internal_14_$__cuda_sm70_shflsync_bfly_p
        .type           $__internal_14_$__cuda_sm70_shflsync_bfly_p,@function
        .size           $__internal_14_$__cuda_sm70_shflsync_bfly_p,(.L_x_4320 - $__internal_14_$__cuda_sm70_shflsync_bfly_p)
$__internal_14_$__cuda_sm70_shflsync_bfly_p:
[----:B------:R-:W-:Y:S01]  /*7670*/  IMAD.MOV.U32 R151, RZ, RZ, 0x0 ;  /* 0x00000000ff977424 */ /* 0x000fe200078e00ff */
[----:B------:R-:W-:Y:S04]  /*7680*/  WARPSYNC R154 ;  /* 0x0000009a00007348 */ /* 0x000fe80003800000 */
[----:B------:R0:W1:Y:S01]  /*7690*/  SHFL.BFLY PT, R29, R29, R152, R153 ;  /* 0x0c0000981d1d7389 */ /* 0x00006200000e0099 */
[----:B------:R-:W-:Y:S05]  /*76a0*/  RET.REL.NODEC R150 `(_ZN4mmha33masked_multihead_attention_kernelItLi224ELi256ELi2ELi32ELi128ELb0ELb0EEEv26Multihead_attention_paramsIT_XT5_EE) ;  /* 0xffff895096007950 */ /* 0x000fea0003c3ffff */
.L_x_3587:
        /* <DEDUP_REMOVED lines=13> */
.L_x_4320:


//--------------------- .text._ZN4mmha33masked_multihead_attention_kernelItLi224ELi256ELi4ELi32ELi64ELb0ELb0EEEv26Multihead_attention_paramsIT_XT5_EE --------------------------
	.section	.text._ZN4mmha33masked_multihead_attention_kernelItLi224ELi256ELi4ELi32ELi64ELb0ELb0EEEv26Multihead_attention_paramsIT_XT5_EE,"ax",@progbits
	.sectioninfo	@"SHI_REGISTERS=96"
	.align	128
        .global         _ZN4mmha33masked_multihead_attention_kernelItLi224ELi256ELi4ELi32ELi64ELb0ELb0EEEv26Multihead_attention_paramsIT_XT5_EE
        .type           _ZN4mmha33masked_multihead_attention_kernelItLi224ELi256ELi4ELi32ELi64ELb0ELb0EEEv26Multihead_attention_paramsIT_XT5_EE,@function
        .size           _ZN4mmha33masked_multihead_attention_kernelItLi224ELi256ELi4ELi32ELi64ELb0ELb0EEEv26Multihead_attention_paramsIT_XT5_EE,(.L_x_4321 - _ZN4mmha33masked_multihead_attention_kernelItLi224ELi256ELi4ELi32ELi64ELb0ELb0EEEv26Multihead_attention_paramsIT_XT5_EE)
        .other          _ZN4mmha33masked_multihead_attention_kernelItLi224ELi256ELi4ELi32ELi64ELb0ELb0EEEv26Multihead_attention_paramsIT_XT5_EE,@"STO_CUDA_ENTRY STV_DEFAULT"
_ZN4mmha33masked_multihead_attention_kernelItLi224ELi256ELi4ELi32ELi64ELb0ELb0EEEv26Multihead_attention_paramsIT_XT5_EE:
.text._ZN4mmha33masked_multihead_attention_kernelItLi224ELi256ELi4ELi32ELi64ELb0ELb0EEEv26Multihead_attention_paramsIT_XT5_EE:
        /* <DEDUP_REMOVED lines=11> */
.L_x_3588:
        /* <DEDUP_REMOVED lines=53> */
[----:B-1----:R-:W-:-:S04]  /*0400*/  IMAD R19, R29, c[0x0][0x1d8], R22 ;  /* 0x000076001d137a24 */ /* 0x002fc800078e0216 */
[----:B------:R-:W-:Y:S02]  /*0410*/  IMAD R43, R19, 0xe0, RZ ;  /* 0x000000e0132b7824 */ /* 0x000fe400078e02ff */
[----:B------:R-:W-:Y:S02]  /*0420*/  IMAD.SHL.U32 R26, R23, 0x8, RZ ;  /* 0x00000008171a7824 */ /* 0x000fe400078e00ff */
[----:B------:R-:W-:Y:S01]  /*0430*/  IMAD R31, R20, c[0x0][0x24c], RZ ;  /* 0x00009300141f7a24 */ /* 0x000fe200078e02ff */
[----:B------:R-:W-:Y:S01]  /*0440*/  ISETP.NE.AND P1, PT, R0, c[0x0][0x258], PT ;  /* 0x0000960000007a0c */ /* 0x000fe20003f25270 */
        /* <DEDUP_REMOVED lines=9> */
[----:B------:R-:W-:Y:S01]  /*04e0*/  ISETP.GT.U32.AND P0, PT, R7, R18, PT ;  /* 0x000000120700720c */ /* 0x000fe20003f04070 */
[----:B------:R-:W-:Y:S01]  /*04f0*/  IMAD R5, R22, 0xe0, RZ ;  /* 0x000000e016057824 */ /* 0x000fe200078e02ff */
[----:B------:R-:W-:-:S11]  /*0500*/  ISETP.GE.AND P2, PT, R25, RZ, PT ;  /* 0x000000ff1900720c */ /* 0x000fd60003f46270 */
[----:B------:R-:W-:-:S05]  /*0510*/  @!P0 IMAD.IADD R18, R18, 0x1, -R7 ;  /* 0x0000000112128824 */ /* 0x000fca00078e0a07 */
[----:B------:R-:W-:Y:S01]  /*0520*/  ISETP.GT.U32.AND P0, PT, R7, R18, PT ;  /* 0x000000120700720c */ /* 0x000fe20003f04070 */
[----:B------:R-:W-:-:S05]  /*0530*/  IMAD R4, R29, c[0x0][0x1c8], R5 ;  /* 0x000072001d047a24 */ /* 0x000fca00078e0205 */
[----:B------:R-:W-:Y:S01]  /*0540*/  SEL R17, R43, R4, !P3 ;  /* 0x000000042b117207 */ /* 0x000fe20005800000 */
[----:B------:R-:W-:Y:S01]  /*0550*/  IMAD.IADD R5, R5, 0x1, R26 ;  /* 0x0000000105057824 */ /* 0x000fe200078e021a */
[----:B------:R-:W-:-:S05]  /*0560*/  IADD3 R16, R25, -c[0x0][0x1d4], R20 ;  /* 0x8000750019107a10 */ /* 0x000fca0007ffe014 */
[----:B------:R-:W-:Y:S01]  /*0570*/  @!P0 IMAD.IADD R18, R18, 0x1, -R7 ;  /* 0x0000000112128824 */ /* 0x000fe200078e0a07 */
[----:B------:R-:W-:Y:S01]  /*0580*/  ISETP.NE.AND P0, PT, RZ, c[0x0][0x1d4], PT ;  /* 0x00007500ff007a0c */ /* 0x000fe20003f05270 */
[----:B------:R-:W-:Y:S02]  /*0590*/  IMAD.IADD R11, R26, 0x1, R17 ;  /* 0x000000011a0b7824 */ /* 0x000fe400078e0211 */
        /* <DEDUP_REMOVED lines=42> */
.L_x_3590:
[----:B------:R-:W-:Y:S05]  /*0840*/  BSYNC B0 ;  /* 0x0000000000007941 */ /* 0x000fea0003800000 */
.L_x_3589:
        /* <DEDUP_REMOVED lines=13> */
.L_x_3592:
[----:B------:R-:W-:-:S04]  /*0920*/  IADD3 R2, P0, R11, c[0x0][0x178], RZ ;  /* 0x00005e000b027a10 */ /* 0x000fc80007f1e0ff */
[----:B------:R-:W-:Y:S02]  /*0930*/  LEA.HI.X.SX32 R3, R11, c[0x0][0x17c], 0x1, P0 ;  /* 0x00005f000b037a11 */ /* 0x000fe400000f0eff */
[----:B------:R-:W2:Y:S04]  /*0940*/  LDG.E R11, [R30.64] ;  /* 0x000000241e0b7981 */ /* 0x000ea8000c1e1900 */
[----:B------:R-:W3:Y:S02]  /*0950*/  LDG.E.64 R2, [R2.64] ;  /* 0x0000002402027981 */ /* 0x000ee4000c1e1b00 */
[C---:B---3--:R-:W-:Y:S02]  /*0960*/  PRMT R7, R2.reuse, 0x9910, RZ ;  /* 0x0000991002077816 */ /* 0x048fe400000000ff */
[----:B------:R-:W-:Y:S01]  /*0970*/  PRMT R13, R3, 0x9910, RZ ;  /* 0x00009910030d7816 */ /* 0x000fe200000000ff */
[----:B------:R0:W-:Y:S01]  /*0980*/  I2F.S8 R4, R2 ;  /* 0x0000000200047306 */ /* 0x0001e20000001400 */
[----:B------:R-:W-:-:S02]  /*0990*/  SHF.R.U64 R12, R2, 0x10, R3 ;  /* 0x00000010020c7819 */ /* 0x000fc40000001203 */
        /* <DEDUP_REMOVED lines=26> */
.L_x_3593:
[----:B------:R-:W-:Y:S05]  /*0b40*/  BSYNC B0 ;  /* 0x0000000000007941 */ /* 0x000fea0003800000 */
.L_x_3591:
[C---:B------:R-:W-:Y:S02]  /*0b50*/  ISETP.GT.AND P4, PT, R23.reuse, 0x1f, PT ;  /* 0x0000001f1700780c */ /* 0x040fe40003f84270 */
[----:B------:R-:W-:Y:S01]  /*0b60*/  ISETP.EQ.U32.AND P0, PT, RZ, c[0x0][0x240], PT ;  /* 0x00009000ff007a0c */ /* 0x000fe20003f02070 */
[----:B------:R-:W-:Y:S01]  /*0b70*/  CS2R R12, SRZ ;  /* 0x00000000000c7805 */ /* 0x000fe2000001ff00 */
[----:B------:R-:W-:Y:S01]  /*0b80*/  ISETP.GT.AND P3, PT, R23, 0x1b, PT ;  /* 0x0000001b1700780c */ /* 0x000fe20003f64270 */
[----:B------:R-:W-:Y:S01]  /*0b90*/  CS2R R14, SRZ ;  /* 0x00000000000e7805 */ /* 0x000fe2000001ff00 */
[----:B------:R-:W-:-:S02]  /*0ba0*/  ISETP.EQ.U32.AND P2, PT, RZ, c[0x0][0x180], PT ;  /* 0x00006000ff007a0c */ /* 0x000fc40003f42070 */
[----:B------:R-:W-:Y:S02]  /*0bb0*/  ISETP.EQ.U32.AND P1, PT, RZ, c[0x0][0x170], PT ;  /* 0x00005c00ff007a0c */ /* 0x000fe40003f22070 */
        /* <DEDUP_REMOVED lines=9> */
[-C--:B------:R-:W-:Y:S01]  /*0c50*/  @!P1 IMAD.WIDE R2, R5, R0.reuse, c[0x0][0x170] ;  /* 0x00005c0005029625 */ /* 0x080fe200078e0200 */
[----:B------:R-:W2:Y:S03]  /*0c60*/  @!P2 LDG.E.128 R8, [R44.64] ;  /* 0x000000242c08a981 */ /* 0x000ea6000c1e1d00 */
[----:B------:R-:W-:Y:S01]  /*0c70*/  @!P0 IMAD R5, R7, 0xe0, R26 ;  /* 0x000000e007058824 */ /* 0x000fe200078e021a */
[----:B------:R0:W3:Y:S01]  /*0c80*/  @!P1 LDG.E.128 R12, [R2.64] ;  /* 0x00000024020c9981 */ /* 0x0000e2000c1e1d00 */
[----:B------:R-:W-:Y:S02]  /*0c90*/  ISETP.NE.U32.AND P1, PT, RZ, c[0x0][0x1f8], PT ;  /* 0x00007e00ff007a0c */ /* 0x000fe40003f25070 */
[----:B------:R-:W-:Y:S02]  /*0ca0*/  @!P0 IMAD.WIDE R4, R5, R0, c[0x0][0x230] ;  /* 0x00008c0005048625 */ /* 0x000fe400078e0200 */
[----:B------:R-:W-:-:S04]  /*0cb0*/  ISETP.NE.AND.EX P1, PT, RZ, c[0x0][0x1fc], PT, P1 ;  /* 0x00007f00ff007a0c */ /* 0x000fc80003f25310 */
[----:B------:R-:W4:Y:S01]  /*0cc0*/  @!P0 LDG.E.128 R4, [R4.64] ;  /* 0x0000002404048981 */ /* 0x000f22000c1e1d00 */
[----:B0-----:R-:W0:Y:S01]  /*0cd0*/  LDC.U8 R3, c[0x0][0x1e4] ;  /* 0x00007900ff037b82 */ /* 0x001e220000000000 */
[----:B------:R-:W-:Y:S01]  /*0ce0*/  ISETP.LT.AND P3, PT, RZ, c[0x0][0x1e0], PT ;  /* 0x00007800ff007a0c */ /* 0x000fe20003f61270 */
[----:B------:R-:W-:-:S06]  /*0cf0*/  IMAD.MOV.U32 R2, RZ, RZ, RZ ;  /* 0x000000ffff027224 */ /* 0x000fcc00078e00ff */
        /* <DEDUP_REMOVED lines=76> */
.L_x_3596:
        /* <DEDUP_REMOVED lines=145> */
.L_x_3600:
[----:B------:R-:W-:Y:S05]  /*1ad0*/  BSYNC B1 ;  /* 0x0000000000017941 */ /* 0x000fea0003800000 */
.L_x_3599:
[----:B------:R-:W-:Y:S02]  /*1ae0*/  LOP3.LUT R10, R33, 0xffff, RZ, 0xc0, !PT ;  /* 0x0000ffff210a7812 */ /* 0x000fe400078ec0ff */
[----:B------:R-:W-:Y:S02]  /*1af0*/  LOP3.LUT R8, R37, 0xffff, RZ, 0xc0, !PT ;  /* 0x0000ffff25087812 */ /* 0x000fe400078ec0ff */
[----:B------:R-:W-:Y:S01]  /*1b00*/  PRMT R12, R39, 0x7732, RZ ;  /* 0x00007732270c7816 */ /* 0x000fe200000000ff */
[----:B------:R-:W-:Y:S01]  /*1b10*/  IMAD.WIDE.U32 R10, R10, 0x10000, RZ ;  /* 0x000100000a0a7825 */ /* 0x000fe200078e00ff */
[C---:B------:R-:W-:Y:S02]  /*1b20*/  PRMT R13, R38.reuse, 0x7732, RZ ;  /* 0x00007732260d7816 */ /* 0x040fe400000000ff */
[----:B------:R-:W-:Y:S01]  /*1b30*/  PRMT R21, R38, 0x5410, R39 ;  /* 0x0000541026157816 */ /* 0x000fe20000000027 */
[----:B------:R-:W-:Y:S01]  /*1b40*/  IMAD.WIDE.U32 R8, R8, 0x10000, RZ ;  /* 0x0001000008087825 */ /* 0x000fe200078e00ff */
[----:B------:R-:W-:-:S02]  /*1b50*/  LOP3.LUT R14, R10, 0xffff, R32, 0xf8, !PT ;  /* 0x0000ffff0a0e7812 */ /* 0x000fc400078ef820 */
[----:B------:R-:W-:Y:S02]  /*1b60*/  PRMT R15, R34, 0x5410, R35 ;  /* 0x00005410220f7816 */ /* 0x000fe40000000023 */
[----:B------:R-:W-:Y:S02]  /*1b70*/  PRMT R10, R37, 0x7732, RZ ;  /* 0x00007732250a7816 */ /* 0x000fe400000000ff */
[----:B------:R-:W-:Y:S02]  /*1b80*/  LOP3.LUT R9, R21, R9, RZ, 0xfc, !PT ;  /* 0x0000000915097212 */ /* 0x000fe400078efcff */
[----:B------:R-:W-:Y:S02]  /*1b90*/  PRMT R49, R13, 0x5410, R12 ;  /* 0x000054100d317816 */ /* 0x000fe4000000000c */
[----:B------:R-:W-:Y:S02]  /*1ba0*/  PRMT R20, R35, 0x7732, RZ ;  /* 0x0000773223147816 */ /* 0x000fe400000000ff */
[----:B------:R-:W-:-:S02]  /*1bb0*/  PRMT R12, R33, 0x7732, RZ ;  /* 0x00007732210c7816 */ /* 0x000fc400000000ff */
[----:B------:R-:W-:Y:S02]  /*1bc0*/  PRMT R21, R34, 0x7732, RZ ;  /* 0x0000773222157816 */ /* 0x000fe400000000ff */
[----:B------:R-:W-:Y:S01]  /*1bd0*/  PRMT R24, R32, 0x7732, RZ ;  /* 0x0000773220187816 */ /* 0x000fe200000000ff */
[----:B------:R-:W-:Y:S01]  /*1be0*/  IMAD.WIDE.U32 R12, R12, 0x10000, RZ ;  /* 0x000100000c0c7825 */ /* 0x000fe200078e00ff */
[----:B------:R-:W-:Y:S02]  /*1bf0*/  LOP3.LUT R15, R15, R11, RZ, 0xfc, !PT ;  /* 0x0000000b0f0f7212 */ /* 0x000fe400078efcff */
[----:B------:R-:W-:Y:S01]  /*1c00*/  PRMT R45, R36, 0x7732, RZ ;  /* 0x00007732242d7816 */ /* 0x000fe200000000ff */
[----:B------:R-:W-:Y:S01]  /*1c10*/  IMAD.WIDE.U32 R10, R10, 0x10000, RZ ;  /* 0x000100000a0a7825 */ /* 0x000fe200078e00ff */
[----:B------:R-:W-:Y:S02]  /*1c20*/  PRMT R47, R21, 0x5410, R20 ;  /* 0x00005410152f7816 */ /* 0x000fe40000000014 */
[----:B------:R-:W-:Y:S01]  /*1c30*/  LOP3.LUT R8, R8, 0xffff, R36, 0xf8, !PT ;  /* 0x0000ffff08087812 */ /* 0x000fe200078ef824 */
[----:B------:R-:W-:Y:S01]  /*1c40*/  IMAD.MOV.U32 R21, RZ, RZ, R24 ;  /* 0x000000ffff157224 */ /* 0x000fe200078e0018 */
[----:B------:R-:W-:-:S02]  /*1c50*/  LOP3.LUT R11, R49, R11, RZ, 0xfc, !PT ;  /* 0x0000000b310b7212 */ /* 0x000fc400078efcff */
[----:B------:R-:W-:Y:S01]  /*1c60*/  LOP3.LUT R10, R10, R45, RZ, 0xfc, !PT ;  /* 0x0000002d0a0a7212 */ /* 0x000fe200078efcff */
[----:B------:R0:W-:Y:S01]  /*1c70*/  STS.64 [R7], R8 ;  /* 0x0000000807007388 */ /* 0x0001e20000000a00 */
[----:B------:R-:W-:Y:S02]  /*1c80*/  LOP3.LUT R13, R47, R13, RZ, 0xfc, !PT ;  /* 0x0000000d2f0d7212 */ /* 0x000fe400078efcff */
[----:B------:R-:W-:Y:S01]  /*1c90*/  LOP3.LUT R12, R12, R21, RZ, 0xfc, !PT ;  /* 0x000000150c0c7212 */ /* 0x000fe200078efcff */
[----:B------:R0:W-:Y:S04]  /*1ca0*/  STS.64 [R5], R10 ;  /* 0x0000000a05007388 */ /* 0x0001e80000000a00 */
[----:B------:R0:W-:Y:S04]  /*1cb0*/  STS.64 [R4], R14 ;  /* 0x0000000e04007388 */ /* 0x0001e80000000a00 */
[----:B------:R0:W-:Y:S02]  /*1cc0*/  STS.64 [R6], R12 ;  /* 0x0000000c06007388 */ /* 0x0001e40000000a00 */
.L_x_3598:
[----:B------:R-:W-:Y:S05]  /*1cd0*/  BSYNC B0 ;  /* 0x0000000000007941 */ /* 0x000fea0003800000 */
.L_x_3597:
[----:B------:R-:W-:Y:S06]  /*1ce0*/  BAR.SYNC.DEFER_BLOCKING 0x0 ;  /* 0x0000000000007b1d */ /* 0x000fec0000010000 */
[----:B0-----:R0:W1:Y:S04]  /*1cf0*/  @P6 LDS.128 R32, [R0] ;  /* 0x0000000000206984 */ /* 0x0010680000000c00 */
[----:B------:R0:W2:Y:S04]  /*1d00*/  @P6 LDS.128 R36, [R3] ;  /* 0x0000000003246984 */ /* 0x0000a80000000c00 */
[----:B------:R-:W-:Y:S06]  /*1d10*/  BAR.SYNC.DEFER_BLOCKING 0x0 ;  /* 0x0000000000007b1d */ /* 0x000fec0000010000 */
[----:B------:R-:W-:Y:S05]  /*1d20*/  BRA `(.L_x_3595) ;  /* 0x0000063000007947 */ /* 0x000fea0003800000 */
.L_x_3594:
        /* <DEDUP_REMOVED lines=98> */
.L_x_3601:
[----:B------:R-:W-:Y:S05]  /*2350*/  BSYNC B0 ;  /* 0x0000000000007941 */ /* 0x000fea0003800000 */
.L_x_3595:
        /* <DEDUP_REMOVED lines=21> */
.L_x_3651:
        /* <DEDUP_REMOVED lines=9> */
.L_x_3652:
[----:B-1----:R-:W-:Y:S02]  /*2540*/  FADD.FTZ R0, R51, R4 ;  /* 0x0000000433007221 */ /* 0x002fe40000010000 */
.L_x_3603:
[----:B------:R-:W-:Y:S05]  /*2550*/  BSYNC B0 ;  /* 0x0000000000007941 */ /* 0x000fea0003800000 */
.L_x_3602:
        /* <DEDUP_REMOVED lines=16> */
.L_x_3607:
[----:B------:R3:W-:Y:S02]  /*2660*/  STS [R6.X4+0x210], R3 ;  /* 0x0002100306007388 */ /* 0x0007e40000004800 */
.L_x_3606:
        /* <DEDUP_REMOVED lines=18> */
[----:B------:R-:W-:Y:S01]  /*2790*/  IMAD.IADD R0, R23, 0x1, -R0 ;  /* 0x0000000117007824 */ /* 0x000fe200078e0a00 */
[----:B------:R-:W-:Y:S01]  /*27a0*/  IADD3 R57, R57, c[0x0][0x210], RZ ;  /* 0x0000840039397a10 */ /* 0x000fe20007ffe0ff */
[----:B------:R-:W-:Y:S02]  /*27b0*/  IMAD R55, R55, 0xe0, RZ ;  /* 0x000000e037377824 */ /* 0x000fe400078e02ff */
[----:B------:R-:W-:Y:S01]  /*27c0*/  IMAD.SHL.U32 R48, R0, 0x2, RZ ;  /* 0x0000000200307824 */ /* 0x000fe200078e00ff */
[----:B---3--:R0:W3:Y:S03]  /*27d0*/  LDS R6, [R0.X4+0x10] ;  /* 0x0000100000067984 */ /* 0x0080e60000004800 */
[----:B------:R-:W-:Y:S01]  /*27e0*/  IMAD R53, R5, c[0x0][0x1d4], R48 ;  /* 0x0000750005357a24 */ /* 0x000fe200078e0230 */
[----:B------:R0:W4:Y:S04]  /*27f0*/  LDS R7, [R0.X4+0x20] ;  /* 0x0000200000077984 */ /* 0x0001280000004800 */
        /* <DEDUP_REMOVED lines=31> */
.L_x_3614:
[----:B------:R-:W-:Y:S01]  /*29f0*/  IABS R50, c[0x0][0x1d4] ;  /* 0x0000750000327a13 */ /* 0x000fe20000000000 */
[----:B------:R-:W-:Y:S01]  /*2a00*/  IMAD.MOV.U32 R48, RZ, RZ, RZ ;  /* 0x000000ffff307224 */ /* 0x000fe200078e00ff */
[----:B------:R-:W-:-:S02]  /*2a10*/  ISETP.GE.AND P1, PT, R54, RZ, PT ;  /* 0x000000ff3600720c */ /* 0x000fc40003f26270 */
[----:B------:R-:W2:Y:S01]  /*2a20*/  I2F.RP R51, R50 ;  /* 0x0000003200337306 */ /* 0x000ea20000209400 */
[----:B------:R-:W-:-:S04]  /*2a30*/  ISETP.GE.AND P2, PT, R54, R25, PT ;  /* 0x000000193600720c */ /* 0x000fc80003f46270 */
[----:B------:R-:W-:-:S03]  /*2a40*/  SEL R58, R58, RZ, P2 ;  /* 0x000000ff3a3a7207 */ /* 0x000fc60001000000 */
[----:B--2---:R-:W2:Y:S02]  /*2a50*/  MUFU.RCP R51, R51 ;  /* 0x0000003300337308 */ /* 0x004ea40000001000 */
[----:B--2---:R-:W-:-:S06]  /*2a60*/  IADD3 R80, R51, 0xffffffe, RZ ;  /* 0x0ffffffe33507810 */ /* 0x004fcc0007ffe0ff */
[----:B------:R-:W2:Y:S02]  /*2a70*/  F2I.FTZ.U32.TRUNC.NTZ R49, R80 ;  /* 0x0000005000317305 */ /* 0x000ea4000021f000 */
[----:B--2---:R-:W-:-:S04]  /*2a80*/  IMAD.MOV R86, RZ, RZ, -R49 ;  /* 0x000000ffff567224 */ /* 0x004fc800078e0a31 */
[----:B------:R-:W-:-:S04]  /*2a90*/  IMAD R86, R86, R50, RZ ;  /* 0x0000003256567224 */ /* 0x000fc800078e02ff */
[----:B------:R-:W-:Y:S01]  /*2aa0*/  IMAD.HI.U32 R48, R49, R86, R48 ;  /* 0x0000005631307227 */ /* 0x000fe200078e0030 */
[----:B------:R-:W-:-:S05]  /*2ab0*/  IABS R49, R54 ;  /* 0x0000003600317213 */ /* 0x000fca0000000000 */
        /* <DEDUP_REMOVED lines=11> */
[----:B------:R-:W-:-:S04]  /*2b70*/  IADD3 R48, R86, c[0x0][0x1d4], RZ ;  /* 0x0000750056307a10 */ /* 0x000fc80007ffe0ff */
[C---:B------:R-:W-:Y:S01]  /*2b80*/  IADD3 R51, R48.reuse, c[0x0][0x1d4], RZ ;  /* 0x0000750030337a10 */ /* 0x040fe20007ffe0ff */
[----:B------:R-:W-:-:S04]  /*2b90*/  IMAD.SHL.U32 R50, R48, 0x8, RZ ;  /* 0x0000000830327824 */ /* 0x000fc800078e00ff */
[----:B------:R-:W-:Y:S01]  /*2ba0*/  IMAD.SHL.U32 R80, R51, 0x8, RZ ;  /* 0x0000000833507824 */ /* 0x000fe200078e00ff */
[----:B------:R-:W-:-:S13]  /*2bb0*/  ISETP.GE.OR P3, PT, R50, R55, P0 ;  /* 0x000000373200720c */ /* 0x000fda0000766670 */
[----:B------:R-:W-:-:S04]  /*2bc0*/  @!P3 IADD3 R49, P1, R53, R50, RZ ;  /* 0x000000323531b210 */ /* 0x000fc80007f3e0ff */
[----:B------:R-:W-:Y:S02]  /*2bd0*/  @!P3 LEA.HI.X.SX32 R50, R50, R56, 0x1, P1 ;  /* 0x000000383232b211 */ /* 0x000fe400008f0eff */
[----:B------:R-:W-:-:S04]  /*2be0*/  @!P3 LEA R48, P1, R49, c[0x0][0x198], 0x1 ;  /* 0x000066003130ba11 */ /* 0x000fc800078208ff */
[----:B------:R-:W-:Y:S02]  /*2bf0*/  @!P3 LEA.HI.X R49, R49, c[0x0][0x19c], R50, 0x1, P1 ;  /* 0x000067003131ba11 */ /* 0x000fe400008f0c32 */
[----:B------:R-:W-:Y:S02]  /*2c00*/  ISETP.GE.OR P1, PT, R80, R55, P0 ;  /* 0x000000375000720c */ /* 0x000fe40000726670 */
[----:B------:R-:W-:Y:S01]  /*2c10*/  IADD3 R50, R51, c[0x0][0x1d4], RZ ;  /* 0x0000750033327a10 */ /* 0x000fe20007ffe0ff */
[----:B------:R2:W3:Y:S01]  /*2c20*/  @!P3 LDG.E R58, [R48.64] ;  /* 0x00000024303ab981 */ /* 0x0004e2000c1e1900 */
[----:B------:R-:W-:-:S03]  /*2c30*/  SEL R59, R59, RZ, P2 ;  /* 0x000000ff3b3b7207 */ /* 0x000fc60001000000 */
[----:B------:R-:W-:-:S05]  /*2c40*/  IMAD.SHL.U32 R88, R50, 0x8, RZ ;  /* 0x0000000832587824 */ /* 0x000fca00078e00ff */
[----:B------:R-:W-:Y:S02]  /*2c50*/  ISETP.GE.OR P3, PT, R88, R55, P0 ;  /* 0x000000375800720c */ /* 0x000fe40000766670 */
[----:B------:R-:W-:-:S04]  /*2c60*/  @!P1 IADD3 R51, P4, R53, R80, RZ ;  /* 0x0000005035339210 */ /* 0x000fc80007f9e0ff */
[----:B------:R-:W-:Y:S02]  /*2c70*/  @!P1 LEA.HI.X.SX32 R80, R80, R56, 0x1, P4 ;  /* 0x0000003850509211 */ /* 0x000fe400020f0eff */
[----:B------:R-:W-:-:S04]  /*2c80*/  @!P1 LEA R50, P4, R51, c[0x0][0x198], 0x1 ;  /* 0x0000660033329a11 */ /* 0x000fc800078808ff */
[----:B------:R-:W-:-:S05]  /*2c90*/  @!P1 LEA.HI.X R51, R51, c[0x0][0x19c], R80, 0x1, P4 ;  /* 0x0000670033339a11 */ /* 0x000fca00020f0c50 */
[----:B------:R4:W3:Y:S01]  /*2ca0*/  @!P1 LDG.E R59, [R50.64] ;  /* 0x00000024323b9981 */ /* 0x0008e2000c1e1900 */
[----:B------:R-:W-:Y:S02]  /*2cb0*/  @!P3 IADD3 R80, P1, R53, R88, RZ ;  /* 0x000000583550b210 */ /* 0x000fe40007f3e0ff */
[----:B------:R-:W-:Y:S02]  /*2cc0*/  SEL R60, R60, RZ, P2 ;  /* 0x000000ff3c3c7207 */ /* 0x000fe40001000000 */
[----:B--2---:R-:W-:Y:S02]  /*2cd0*/  @!P3 LEA.HI.X.SX32 R49, R88, R56, 0x1, P1 ;  /* 0x000000385831b211 */ /* 0x004fe400008f0eff */
[----:B------:R-:W-:-:S04]  /*2ce0*/  @!P3 LEA R48, P1, R80, c[0x0][0x198], 0x1 ;  /* 0x000066005030ba11 */ /* 0x000fc800078208ff */
[----:B------:R-:W-:Y:S01]  /*2cf0*/  @!P3 LEA.HI.X R49, R80, c[0x0][0x19c], R49, 0x1, P1 ;  /* 0x000067005031ba11 */ /* 0x000fe200008f0c31 */
[----:B------:R-:W-:-:S04]  /*2d00*/  IMAD.MOV.U32 R80, RZ, RZ, c[0x0][0x1d4] ;  /* 0x00007500ff507624 */ /* 0x000fc800078e00ff */
[----:B------:R-:W-:Y:S01]  /*2d10*/  IMAD R90, R80, 0x4, R86 ;  /* 0x00000004505a7824 */ /* 0x000fe200078e0256 */
[----:B------:R2:W3:Y:S01]  /*2d20*/  @!P3 LDG.E R60, [R48.64] ;  /* 0x00000024303cb981 */ /* 0x0004e2000c1e1900 */
[----:B------:R-:W-:Y:S02]  /*2d30*/  SEL R61, R61, RZ, P2 ;  /* 0x000000ff3d3d7207 */ /* 0x000fe40001000000 */
[----:B------:R-:W-:-:S05]  /*2d40*/  IMAD.SHL.U32 R88, R90, 0x8, RZ ;  /* 0x000000085a587824 */ /* 0x000fca00078e00ff */
[----:B------:R-:W-:Y:S02]  /*2d50*/  ISETP.GE.OR P1, PT, R88, R55, P0 ;  /* 0x000000375800720c */ /* 0x000fe40000726670 */
[----:B--2---:R-:W-:-:S11]  /*2d60*/  IADD3 R48, R90, c[0x0][0x1d4], RZ ;  /* 0x000075005a307a10 */ /* 0x004fd60007ffe0ff */
[----:B----4-:R-:W-:-:S04]  /*2d70*/  @!P1 IADD3 R51, P3, R53, R88, RZ ;  /* 0x0000005835339210 */ /* 0x010fc80007f7e0ff */
[----:B------:R-:W-:Y:S02]  /*2d80*/  @!P1 LEA.HI.X.SX32 R88, R88, R56, 0x1, P3 ;  /* 0x0000003858589211 */ /* 0x000fe400018f0eff */
[----:B------:R-:W-:-:S04]  /*2d90*/  @!P1 LEA R50, P3, R51, c[0x0][0x198], 0x1 ;  /* 0x0000660033329a11 */ /* 0x000fc800078608ff */
[----:B------:R-:W-:Y:S01]  /*2da0*/  @!P1 LEA.HI.X R51, R51, c[0x0][0x19c], R88, 0x1, P3 ;  /* 0x0000670033339a11 */ /* 0x000fe200018f0c58 */
[----:B------:R-:W-:-:S04]  /*2db0*/  IMAD.SHL.U32 R88, R48, 0x8, RZ ;  /* 0x0000000830587824 */ /* 0x000fc800078e00ff */
[----:B------:R2:W4:Y:S01]  /*2dc0*/  @!P1 LDG.E R61, [R50.64] ;  /* 0x00000024323d9981 */ /* 0x000522000c1e1900 */
[----:B------:R-:W-:Y:S02]  /*2dd0*/  ISETP.GE.OR P1, PT, R88, R55, P0 ;  /* 0x000000375800720c */ /* 0x000fe40000726670 */
[----:B------:R-:W-:Y:S02]  /*2de0*/  IADD3 R48, R48, c[0x0][0x1d4], RZ ;  /* 0x0000750030307a10 */ /* 0x000fe40007ffe0ff */
[----:B------:R-:W-:-:S03]  /*2df0*/  SEL R62, R62, RZ, P2 ;  /* 0x000000ff3e3e7207 */ /* 0x000fc60001000000 */
[----:B------:R-:W-:-:S06]  /*2e00*/  IMAD.SHL.U32 R90, R48, 0x8, RZ ;  /* 0x00000008305a7824 */ /* 0x000fcc00078e00ff */
[----:B------:R-:W-:-:S04]  /*2e10*/  @!P1 IADD3 R49, P3, R53, R88, RZ ;  /* 0x0000005835319210 */ /* 0x000fc80007f7e0ff */
[----:B------:R-:W-:Y:S02]  /*2e20*/  @!P1 LEA.HI.X.SX32 R88, R88, R56, 0x1, P3 ;  /* 0x0000003858589211 */ /* 0x000fe400018f0eff */
[----:B------:R-:W-:-:S04]  /*2e30*/  @!P1 LEA R48, P3, R49, c[0x0][0x198], 0x1 ;  /* 0x0000660031309a11 */ /* 0x000fc800078608ff */
[----:B------:R-:W-:Y:S02]  /*2e40*/  @!P1 LEA.HI.X R49, R49, c[0x0][0x19c], R88, 0x1, P3 ;  /* 0x0000670031319a11 */ /* 0x000fe400018f0c58 */
[----:B------:R-:W-:-:S03]  /*2e50*/  ISETP.GE.OR P3, PT, R90, R55, P0 ;  /* 0x000000375a00720c */ /* 0x000fc60000766670 */
[----:B------:R1:W3:Y:S01]  /*2e60*/  @!P1 LDG.E R62, [R48.64] ;  /* 0x00000024303e9981 */ /* 0x0002e2000c1e1900 */
[----:B------:R-:W-:-:S09]  /*2e70*/  SEL R63, R63, RZ, P2 ;  /* 0x000000ff3f3f7207 */ /* 0x000fd20001000000 */
[----:B--2---:R-:W-:-:S04]  /*2e80*/  @!P3 IADD3 R51, P1, R53, R90, RZ ;  /* 0x0000005a3533b210 */ /* 0x004fc80007f3e0ff */
[----:B------:R-:W-:Y:S01]  /*2e90*/  @!P3 LEA.HI.X.SX32 R88, R90, R56, 0x1, P1 ;  /* 0x000000385a58b211 */ /* 0x000fe200008f0eff */
[----:B------:R-:W-:Y:S01]  /*2ea0*/  IMAD R90, R80, 0x7, R86 ;  /* 0x00000007505a7824 */ /* 0x000fe200078e0256 */
[----:B------:R-:W-:-:S03]  /*2eb0*/  @!P3 LEA R50, P1, R51, c[0x0][0x198], 0x1 ;  /* 0x000066003332ba11 */ /* 0x000fc600078208ff */
[----:B------:R-:W-:Y:S01]  /*2ec0*/  IMAD.SHL.U32 R92, R90, 0x8, RZ ;  /* 0x000000085a5c7824 */ /* 0x000fe200078e00ff */
[----:B------:R-:W-:-:S04]  /*2ed0*/  @!P3 LEA.HI.X R51, R51, c[0x0][0x19c], R88, 0x1, P1 ;  /* 0x000067003333ba11 */ /* 0x000fc800008f0c58 */
[----:B------:R-:W-:Y:S01]  /*2ee0*/  ISETP.GE.OR P1, PT, R92, R55, P0 ;  /* 0x000000375c00720c */ /* 0x000fe20000726670 */
[----:B------:R2:W3:Y:S01]  /*2ef0*/  @!P3 LDG.E R63, [R50.64] ;  /* 0x00000024323fb981 */ /* 0x0004e2000c1e1900 */
[----:B------:R-:W-:Y:S02]  /*2f00*/  IADD3 R90, R90, c[0x0][0x1d4], RZ ;  /* 0x000075005a5a7a10 */ /* 0x000fe40007ffe0ff */
[----:B------:R-:W-:-:S09]  /*2f10*/  SEL R64, R64, RZ, P2 ;  /* 0x000000ff40407207 */ /* 0x000fd20001000000 */
[----:B------:R-:W-:-:S04]  /*2f20*/  @!P1 IADD3 R88, P3, R53, R92, RZ ;  /* 0x0000005c35589210 */ /* 0x000fc80007f7e0ff */
[----:B-1----:R-:W-:Y:S02]  /*2f30*/  @!P1 LEA.HI.X.SX32 R49, R92, R56, 0x1, P3 ;  /* 0x000000385c319211 */ /* 0x002fe400018f0eff */
[----:B------:R-:W-:-:S04]  /*2f40*/  @!P1 LEA R48, P3, R88, c[0x0][0x198], 0x1 ;  /* 0x0000660058309a11 */ /* 0x000fc800078608ff */
[----:B------:R-:W-:Y:S01]  /*2f50*/  @!P1 LEA.HI.X R49, R88, c[0x0][0x19c], R49, 0x1, P3 ;  /* 0x0000670058319a11 */ /* 0x000fe200018f0c31 */
[----:B------:R-:W-:-:S04]  /*2f60*/  IMAD.SHL.U32 R88, R90, 0x8, RZ ;  /* 0x000000085a587824 */ /* 0x000fc800078e00ff */
[----:B------:R1:W3:Y:S01]  /*2f70*/  @!P1 LDG.E R64, [R48.64] ;  /* 0x0000002430409981 */ /* 0x0002e2000c1e1900 */
[----:B------:R-:W-:Y:S02]  /*2f80*/  ISETP.GE.OR P1, PT, R88, R55, P0 ;  /* 0x000000375800720c */ /* 0x000fe40000726670 */
[----:B--2---:R-:W-:Y:S02]  /*2f90*/  IADD3 R50, R90, c[0x0][0x1d4], RZ ;  /* 0x000075005a327a10 */ /* 0x004fe40007ffe0ff */
        /* <DEDUP_REMOVED lines=9> */
[----:B-1----:R-:W-:-:S04]  /*3030*/  @!P3 IADD3 R49, P1, R53, R90, RZ ;  /* 0x0000005a3531b210 */ /* 0x002fc80007f3e0ff */
        /* <DEDUP_REMOVED lines=10> */
[----:B--2---:R-:W-:Y:S02]  /*30e0*/  @!P1 LEA.HI.X.SX32 R51, R92, R56, 0x1, P3 ;  /* 0x000000385c339211 */ /* 0x004fe400018f0eff */
[----:B------:R-:W-:-:S04]  /*30f0*/  @!P1 LEA R50, P3, R88, c[0x0][0x198], 0x1 ;  /* 0x0000660058329a11 */ /* 0x000fc800078608ff */
[----:B------:R-:W-:Y:S01]  /*3100*/  @!P1 LEA.HI.X R51, R88, c[0x0][0x19c], R51, 0x1, P3 ;  /* 0x0000670058339a11 */ /* 0x000fe200018f0c33 */
[----:B------:R-:W-:-:S04]  /*3110*/  IMAD.SHL.U32 R88, R90, 0x8, RZ ;  /* 0x000000085a587824 */ /* 0x000fc800078e00ff */
[----:B------:R2:W3:Y:S01]  /*3120*/  @!P1 LDG.E R67, [R50.64] ;  /* 0x0000002432439981 */ /* 0x0004e2000c1e1900 */
[----:B------:R-:W-:Y:S02]  /*3130*/  ISETP.GE.OR P1, PT, R88, R55, P0 ;  /* 0x000000375800720c */ /* 0x000fe40000726670 */
[----:B-1----:R-:W-:Y:S02]  /*3140*/  IADD3 R48, R90, c[0x0][0x1d4], RZ ;  /* 0x000075005a307a10 */ /* 0x002fe40007ffe0ff */
        /* <DEDUP_REMOVED lines=116> */
[----:B0-----:R-:W-:-:S09]  /*3890*/  SEL R0, R0, RZ, P2 ;  /* 0x000000ff00007207 */ /* 0x001fd20001000000 */
[----:B--2---:R-:W-:-:S04]  /*38a0*/  @!P3 IADD3 R51, P1, R53, R90, RZ ;  /* 0x0000005a3533b210 */ /* 0x004fc80007f3e0ff */
[----:B------:R-:W-:Y:S01]  /*38b0*/  @!P3 LEA.HI.X.SX32 R88, R90, R56, 0x1, P1 ;  /* 0x000000385a58b211 */ /* 0x000fe200008f0eff */
[----:B------:R-:W-:Y:S01]  /*38c0*/  IMAD R90, R80, 0x19, R86 ;  /* 0x00000019505a7824 */ /* 0x000fe200078e0256 */
[----:B------:R-:W-:-:S03]  /*38d0*/  @!P3 LEA R50, P1, R51, c[0x0][0x198], 0x1 ;  /* 0x000066003332ba11 */ /* 0x000fc600078208ff */
[----:B------:R-:W-:Y:S01]  /*38e0*/  IMAD.SHL.U32 R92, R90, 0x8, RZ ;  /* 0x000000085a5c7824 */ /* 0x000fe200078e00ff */
[----:B------:R-:W-:-:S04]  /*38f0*/  @!P3 LEA.HI.X R51, R51, c[0x0][0x19c], R88, 0x1, P1 ;  /* 0x000067003333ba11 */ /* 0x000fc800008f0c58 */
[----:B------:R-:W-:Y:S01]  /*3900*/  ISETP.GE.OR P1, PT, R92, R55, P0 ;  /* 0x000000375c00720c */ /* 0x000fe20000726670 */
[----:B------:R0:W2:Y:S01]  /*3910*/  @!P3 LDG.E R0, [R50.64] ;  /* 0x000000243200b981 */ /* 0x0000a2000c1e1900 */
[----:B------:R-:W-:Y:S02]  /*3920*/  IADD3 R90, R90, c[0x0][0x1d4], RZ ;  /* 0x000075005a5a7a10 */ /* 0x000fe40007ffe0ff */
[----:B------:R-:W-:-:S09]  /*3930*/  SEL R85, R85, RZ, P2 ;  /* 0x000000ff55557207 */ /* 0x000fd20001000000 */
[----:B------:R-:W-:-:S04]  /*3940*/  @!P1 IADD3 R88, P3, R53, R92, RZ ;  /* 0x0000005c35589210 */ /* 0x000fc80007f7e0ff */
[----:B-1----:R-:W-:Y:S02]  /*3950*/  @!P1 LEA.HI.X.SX32 R49, R92, R56, 0x1, P3 ;  /* 0x000000385c319211 */ /* 0x002fe400018f0eff */
[----:B------:R-:W-:-:S04]  /*3960*/  @!P1 LEA R48, P3, R88, c[0x0][0x198], 0x1 ;  /* 0x0000660058309a11 */ /* 0x000fc800078608ff */
[----:B------:R-:W-:Y:S01]  /*3970*/  @!P1 LEA.HI.X R49, R88, c[0x0][0x19c], R49, 0x1, P3 ;  /* 0x0000670058319a11 */ /* 0x000fe200018f0c31 */
[C---:B------:R-:W-:Y:S01]  /*3980*/  IMAD.SHL.U32 R88, R90.reuse, 0x8, RZ ;  /* 0x000000085a587824 */ /* 0x040fe200078e00ff */
[----:B0-----:R-:W-:-:S03]  /*3990*/  IADD3 R50, R90, c[0x0][0x1d4], RZ ;  /* 0x000075005a327a10 */ /* 0x001fc60007ffe0ff */
[----:B------:R0:W2:Y:S01]  /*39a0*/  @!P1 LDG.E R85, [R48.64] ;  /* 0x0000002430559981 */ /* 0x0000a2000c1e1900 */
[----:B------:R-:W-:Y:S01]  /*39b0*/  ISETP.GE.OR P3, PT, R88, R55, P0 ;  /* 0x000000375800720c */ /* 0x000fe20000766670 */
[----:B------:R-:W-:Y:S01]  /*39c0*/  IMAD.SHL.U32 R90, R50, 0x8, RZ ;  /* 0x00000008325a7824 */ /* 0x000fe200078e00ff */
[----:B------:R-:W-:-:S11]  /*39d0*/  SEL R78, R78, RZ, P2 ;  /* 0x000000ff4e4e7207 */ /* 0x000fd60001000000 */
[----:B------:R-:W-:-:S04]  /*39e0*/  @!P3 IADD3 R51, P1, R53, R88, RZ ;  /* 0x000000583533b210 */ /* 0x000fc80007f3e0ff */
[----:B------:R-:W-:Y:S02]  /*39f0*/  @!P3 LEA.HI.X.SX32 R88, R88, R56, 0x1, P1 ;  /* 0x000000385858b211 */ /* 0x000fe400008f0eff */
[----:B------:R-:W-:-:S04]  /*3a00*/  @!P3 LEA R50, P1, R51, c[0x0][0x198], 0x1 ;  /* 0x000066003332ba11 */ /* 0x000fc800078208ff */
[----:B------:R-:W-:Y:S02]  /*3a10*/  @!P3 LEA.HI.X R51, R51, c[0x0][0x19c], R88, 0x1, P1 ;  /* 0x000067003333ba11 */ /* 0x000fe400008f0c58 */
[----:B------:R-:W-:-:S03]  /*3a20*/  ISETP.GE.OR P1, PT, R90, R55, P0 ;  /* 0x000000375a00720c */ /* 0x000fc60000726670 */
[----:B------:R1:W2:Y:S01]  /*3a30*/  @!P3 LDG.E R78, [R50.64] ;  /* 0x00000024324eb981 */ /* 0x0002a2000c1e1900 */
[----:B------:R-:W-:-:S09]  /*3a40*/  SEL R89, R89, RZ, P2 ;  /* 0x000000ff59597207 */ /* 0x000fd20001000000 */
[----:B0-----:R-:W-:-:S04]  /*3a50*/  @!P1 IADD3 R49, P3, R53, R90, RZ ;  /* 0x0000005a35319210 */ /* 0x001fc80007f7e0ff */
[----:B------:R-:W-:Y:S01]  /*3a60*/  @!P1 LEA.HI.X.SX32 R88, R90, R56, 0x1, P3 ;  /* 0x000000385a589211 */ /* 0x000fe200018f0eff */
[----:B------:R-:W-:Y:S01]  /*3a70*/  IMAD.SHL.U32 R90, R86, 0x8, RZ ;  /* 0x00000008565a7824 */ /* 0x000fe200078e00ff */
[----:B------:R-:W-:-:S04]  /*3a80*/  @!P1 LEA R48, P3, R49, c[0x0][0x198], 0x1 ;  /* 0x0000660031309a11 */ /* 0x000fc800078608ff */
[----:B------:R-:W-:Y:S02]  /*3a90*/  @!P1 LEA.HI.X R49, R49, c[0x0][0x19c], R88, 0x1, P3 ;  /* 0x0000670031319a11 */ /* 0x000fe400018f0c58 */
[----:B------:R-:W-:-:S03]  /*3aa0*/  ISETP.GE.OR P3, PT, R90, R55, P0 ;  /* 0x000000375a00720c */ /* 0x000fc60000766670 */
[----:B------:R0:W2:Y:S01]  /*3ab0*/  @!P1 LDG.E R89, [R48.64] ;  /* 0x0000002430599981 */ /* 0x0000a2000c1e1900 */
[----:B------:R-:W-:-:S09]  /*3ac0*/  SEL R87, R87, RZ, P2 ;  /* 0x000000ff57577207 */ /* 0x000fd20001000000 */
[----:B------:R-:W-:-:S04]  /*3ad0*/  @!P3 IADD3 R88, P1, R53, R90, RZ ;  /* 0x0000005a3558b210 */ /* 0x000fc80007f3e0ff */
[----:B------:R-:W-:Y:S02]  /*3ae0*/  @!P3 LEA.HI.X.SX32 R90, R90, R56, 0x1, P1 ;  /* 0x000000385a5ab211 */ /* 0x000fe400008f0eff */
[----:B-1----:R-:W-:-:S04]  /*3af0*/  @!P3 LEA R50, P1, R88, c[0x0][0x198], 0x1 ;  /* 0x000066005832ba11 */ /* 0x002fc800078208ff */
[----:B------:R-:W-:-:S05]  /*3b00*/  @!P3 LEA.HI.X R51, R88, c[0x0][0x19c], R90, 0x1, P1 ;  /* 0x000067005833ba11 */ /* 0x000fca00008f0c5a */
[----:B------:R1:W2:Y:S01]  /*3b10*/  @!P3 LDG.E R87, [R50.64] ;  /* 0x000000243257b981 */ /* 0x0002a2000c1e1900 */
[--C-:B------:R-:W-:Y:S01]  /*3b20*/  IMAD R88, R80, 0x1c, R86.reuse ;  /* 0x0000001c50587824 */ /* 0x100fe200078e0256 */
[----:B------:R-:W-:Y:S01]  /*3b30*/  SEL R82, R82, RZ, P2 ;  /* 0x000000ff52527207 */ /* 0x000fe20001000000 */
[----:B------:R-:W-:Y:S02]  /*3b40*/  IMAD R80, R80, 0x1f, R86 ;  /* 0x0000001f50507824 */ /* 0x000fe400078e0256 */
[C---:B------:R-:W-:Y:S01]  /*3b50*/  IMAD.SHL.U32 R90, R88.reuse, 0x8, RZ ;  /* 0x00000008585a7824 */ /* 0x040fe200078e00ff */
[----:B------:R-:W-:-:S04]  /*3b60*/  IADD3 R88, R88, c[0x0][0x1d4], RZ ;  /* 0x0000750058587a10 */ /* 0x000fc80007ffe0ff */
[----:B------:R-:W-:-:S13]  /*3b70*/  ISETP.GE.OR P3, PT, R90, R55, P0 ;  /* 0x000000375a00720c */ /* 0x000fda0000766670 */
[----:B0-----:R-:W-:-:S04]  /*3b80*/  @!P3 IADD3 R49, P1, R53, R90, RZ ;  /* 0x0000005a3531b210 */ /* 0x001fc80007f3e0ff */
[----:B------:R-:W-:Y:S02]  /*3b90*/  @!P3 LEA.HI.X.SX32 R86, R90, R56, 0x1, P1 ;  /* 0x000000385a56b211 */ /* 0x000fe400008f0eff */
[----:B------:R-:W-:-:S04]  /*3ba0*/  @!P3 LEA R48, P1, R49, c[0x0][0x198], 0x1 ;  /* 0x000066003130ba11 */ /* 0x000fc800078208ff */
[----:B------:R-:W-:Y:S01]  /*3bb0*/  @!P3 LEA.HI.X R49, R49, c[0x0][0x19c], R86, 0x1, P1 ;  /* 0x000067003131ba11 */ /* 0x000fe200008f0c56 */
[C---:B------:R-:W-:Y:S01]  /*3bc0*/  IMAD.SHL.U32 R86, R88.reuse, 0x8, RZ ;  /* 0x0000000858567824 */ /* 0x040fe200078e00ff */
[----:B-1----:R-:W-:-:S03]  /*3bd0*/  IADD3 R50, R88, c[0x0][0x1d4], RZ ;  /* 0x0000750058327a10 */ /* 0x002fc60007ffe0ff */
[----:B------:R0:W4:Y:S01]  /*3be0*/  @!P3 LDG.E R82, [R48.64] ;  /* 0x000000243052b981 */ /* 0x000122000c1e1900 */
[----:B------:R-:W-:Y:S01]  /*3bf0*/  ISETP.GE.OR P1, PT, R86, R55, P0 ;  /* 0x000000375600720c */ /* 0x000fe20000726670 */
[----:B------:R-:W-:-:S05]  /*3c00*/  IMAD.SHL.U32 R88, R50, 0x8, RZ ;  /* 0x0000000832587824 */ /* 0x000fca00078e00ff */
[----:B------:R-:W-:-:S07]  /*3c10*/  ISETP.GE.OR P3, PT, R88, R55, P0 ;  /* 0x000000375800720c */ /* 0x000fce0000766670 */
[----:B------:R-:W-:-:S04]  /*3c20*/  @!P1 IADD3 R51, P4, R53, R86, RZ ;  /* 0x0000005635339210 */ /* 0x000fc80007f9e0ff */
[----:B------:R-:W-:Y:S02]  /*3c30*/  @!P1 LEA.HI.X.SX32 R86, R86, R56, 0x1, P4 ;  /* 0x0000003856569211 */ /* 0x000fe400020f0eff */
[----:B------:R-:W-:-:S04]  /*3c40*/  @!P1 LEA R50, P4, R51, c[0x0][0x198], 0x1 ;  /* 0x0000660033329a11 */ /* 0x000fc800078808ff */
[----:B------:R-:W-:Y:S01]  /*3c50*/  @!P1 LEA.HI.X R51, R51, c[0x0][0x19c], R86, 0x1, P4 ;  /* 0x0000670033339a11 */ /* 0x000fe200020f0c56 */
[----:B------:R-:W-:Y:S01]  /*3c60*/  IMAD.SHL.U32 R86, R80, 0x8, RZ ;  /* 0x0000000850567824 */ /* 0x000fe200078e00ff */
[----:B------:R-:W-:Y:S02]  /*3c70*/  SEL R91, R91, RZ, P2 ;  /* 0x000000ff5b5b7207 */ /* 0x000fe40001000000 */
[----:B0-----:R-:W-:Y:S02]  /*3c80*/  @!P3 IADD3 R49, P4, R53, R88, RZ ;  /* 0x000000583531b210 */ /* 0x001fe40007f9e0ff */
[----:B------:R-:W-:Y:S02]  /*3c90*/  ISETP.GE.OR P0, PT, R86, R55, P0 ;  /* 0x000000375600720c */ /* 0x000fe40000706670 */
[----:B------:R-:W-:Y:S01]  /*3ca0*/  @!P3 LEA.HI.X.SX32 R80, R88, R56, 0x1, P4 ;  /* 0x000000385850b211 */ /* 0x000fe200020f0eff */
[----:B------:R0:W4:Y:S01]  /*3cb0*/  @!P1 LDG.E R91, [R50.64] ;  /* 0x00000024325b9981 */ /* 0x000122000c1e1900 */
[----:B------:R-:W-:-:S02]  /*3cc0*/  @!P3 LEA R48, P4, R49, c[0x0][0x198], 0x1 ;  /* 0x000066003130ba11 */ /* 0x000fc400078808ff */
[----:B------:R-:W-:Y:S02]  /*3cd0*/  ISETP.NE.U32.AND P1, PT, RZ, c[0x0][0x200], PT ;  /* 0x00008000ff007a0c */ /* 0x000fe40003f25070 */
[----:B------:R-:W-:Y:S02]  /*3ce0*/  SEL R84, R84, RZ, P2 ;  /* 0x000000ff54547207 */ /* 0x000fe40001000000 */
[----:B------:R-:W-:Y:S02]  /*3cf0*/  @!P3 LEA.HI.X R49, R49, c[0x0][0x19c], R80, 0x1, P4 ;  /* 0x000067003131ba11 */ /* 0x000fe400020f0c50 */
[----:B------:R-:W-:-:S03]  /*3d00*/  ISETP.NE.AND.EX P1, PT, RZ, c[0x0][0x204], PT, P1 ;  /* 0x00008100ff007a0c */ /* 0x000fc60003f25310 */
[----:B------:R1:W4:Y:S01]  /*3d10*/  @!P3 LDG.E R84, [R48.64] ;  /* 0x000000243054b981 */ /* 0x000322000c1e1900 */
[----:B0-----:R-:W-:-:S04]  /*3d20*/  @!P0 IADD3 R50, P3, R53, R86, RZ ;  /* 0x0000005635328210 */ /* 0x001fc80007f7e0ff */
[----:B------:R-:W-:Y:S02]  /*3d30*/  @!P0 LEA.HI.X.SX32 R80, R86, R56, 0x1, P3 ;  /* 0x0000003856508211 */ /* 0x000fe400018f0eff */
[----:B------:R-:W-:Y:S02]  /*3d40*/  SEL R93, R93, RZ, P2 ;  /* 0x000000ff5d5d7207 */ /* 0x000fe40001000000 */
[----:B-1----:R-:W-:Y:S01]  /*3d50*/  @!P0 LEA R48, P3, R50, c[0x0][0x198], 0x1 ;  /* 0x0000660032308a11 */ /* 0x002fe200078608ff */
[----:B------:R-:W-:-:S03]  /*3d60*/  @P1 IMAD R51, R29, c[0x0][0x1d4], RZ ;  /* 0x000075001d331a24 */ /* 0x000fc600078e02ff */
[----:B------:R-:W-:Y:S02]  /*3d70*/  @!P0 LEA.HI.X R49, R50, c[0x0][0x19c], R80, 0x1, P3 ;  /* 0x0000670032318a11 */ /* 0x000fe400018f0c50 */
[--C-:B------:R-:W-:Y:S02]  /*3d80*/  @P1 SHF.R.S32.HI R80, RZ, 0x1f, R51.reuse ;  /* 0x0000001fff501819 */ /* 0x100fe40000011433 */
[----:B------:R-:W-:Y:S01]  /*3d90*/  @P1 IADD3 R50, P3, P4, R54, c[0x0][0x200], R51 ;  /* 0x0000800036321a10 */ /* 0x000fe20007c7e033 */
[----:B------:R2:W4:Y:S01]  /*3da0*/  @!P0 LDG.E R93, [R48.64] ;  /* 0x00000024305d8981 */ /* 0x000522000c1e1900 */
[----:B------:R-:W-:-:S04]  /*3db0*/  @P1 SHF.R.S32.HI R51, RZ, 0x1f, R54 ;  /* 0x0000001fff331819 */ /* 0x000fc80000011436 */
[----:B------:R-:W-:-:S05]  /*3dc0*/  @P1 IADD3.X R51, R51, c[0x0][0x204], R80, P3, P4 ;  /* 0x0000810033331a10 */ /* 0x000fca0001fe8450 */
[----:B------:R-:W4:Y:S01]  /*3dd0*/  @P1 LDG.E.U8 R50, [R50.64] ;  /* 0x0000002432321981 */ /* 0x000f22000c1e1100 */
[----:B--2---:R-:W-:-:S04]  /*3de0*/  HMUL2 R49, R6, R87 ;  /* 0x0000005706317232 */ /* 0x004fc80000000000 */
[----:B---3--:R-:W-:-:S06]  /*3df0*/  HFMA2 R49, R7, R58, R49 ;  /* 0x0000003a07317231 */ /* 0x008fcc0000000031 */
[----:B------:R-:W-:-:S10]  /*3e00*/  HFMA2.MMA R49, R8, R59, R49 ;  /* 0x0000003b08317235 */ /* 0x000fd40000000031 */
[----:B------:R-:W-:-:S06]  /*3e10*/  HFMA2 R49, R9, R60, R49 ;  /* 0x0000003c09317231 */ /* 0x000fcc0000000031 */
        /* <DEDUP_REMOVED lines=27> */
[----:B------:R-:W-:-:S05]  /*3fd0*/  HFMA2 R49, R52, R93, R49 ;  /* 0x0000005d34317231 */ /* 0x000fca0000000031 */
[--C-:B------:R-:W-:Y:S02]  /*3fe0*/  HADD2.F32 R48, -RZ, R49.reuse.H0_H0 ;  /* 0x20000031ff307230 */ /* 0x100fe40000004100 */
[----:B------:R-:W-:Y:S01]  /*3ff0*/  HADD2.F32 R49, -RZ, R49.H1_H1 ;  /* 0x30000031ff317230 */ /* 0x000fe20000004100 */
[----:B------:R-:W-:Y:S02]  /*4000*/  ISETP.NE.AND P0, PT, R50, RZ, P1 ;  /* 0x000000ff3200720c */ /* 0x000fe40000f05270 */
[----:B------:R-:W-:Y:S02]  /*4010*/  LOP3.LUT P1, RZ, R23, 0x3, RZ, 0xc0, !PT ;  /* 0x0000000317ff7812 */ /* 0x000fe4000782c0ff */
[----:B------:R-:W-:Y:S01]  /*4020*/  FADD.FTZ R86, R48, R49 ;  /* 0x0000003130567221 */ /* 0x000fe20000010000 */
[----:B------:R-:W-:Y:S08]  /*4030*/  BRA.DIV ~URZ, `(.L_x_3610) ;  /* 0x00002db27f007947 */ /* 0x000ff0000b800000 */
[----:B------:R0:W1:Y:S02]  /*4040*/  SHFL.BFLY PT, R51, R86, 0x2, 0x1f ;  /* 0x0c401f0056337f89 */ /* 0x00006400000e0000 */
.L_x_3653:
[----:B01----:R-:W-:Y:S01]  /*4050*/  FADD.FTZ R86, R86, R51 ;  /* 0x0000003356567221 */ /* 0x003fe20000010000 */
[----:B------:R-:W-:Y:S05]  /*4060*/  BRA.DIV ~URZ, `(.L_x_3611) ;  /* 0x00002de27f007947 */ /* 0x000fea000b800000 */
[----:B------:R0:W1:Y:S02]  /*4070*/  SHFL.BFLY PT, R51, R86, 0x1, 0x1f ;  /* 0x0c201f0056337f89 */ /* 0x00006400000e0000 */
.L_x_3654:
        /* <DEDUP_REMOVED lines=10> */
[----:B------:R-:W-:-:S04]  /*4120*/  @P2 IMAD R49, R49, c[0x0][0x220], R54 ;  /* 0x0000880031312a24 */ /* 0x000fc800078e0236 */
[----:B------:R-:W-:-:S04]  /*4130*/  @P2 IMAD.WIDE R50, R49, R50, c[0x0][0x218] ;  /* 0x0000860031322625 */ /* 0x000fc800078e0232 */
[----:B------:R-:W-:Y:S02]  /*4140*/  @P1 IMAD.MOV.U32 R49, RZ, RZ, 0x2 ;  /* 0x00000002ff311424 */ /* 0x000fe400078e00ff */
[----:B------:R-:W2:Y:S02]  /*4150*/  @P2 LDG.E.U16 R50, [R50.64] ;  /* 0x0000002432322981 */ /* 0x000ea4000c1e1500 */
[----:B------:R-:W-:-:S06]  /*4160*/  @P1 IMAD.WIDE R48, R22, R49, c[0x0][0x228] ;  /* 0x00008a0016301625 */ /* 0x000fcc00078e0231 */
[----:B------:R-:W3:Y:S01]  /*4170*/  @P1 LDG.E.U16 R48, [R48.64] ;  /* 0x0000002430301981 */ /* 0x000ee2000c1e1500 */
[----:B------:R-:W-:Y:S01]  /*4180*/  @P1 ISETP.GE.AND P3, PT, R54, R57, PT ;  /* 0x000000393600120c */ /* 0x000fe20003f66270 */
[----:B------:R-:W-:-:S03]  /*4190*/  FMUL.FTZ R80, R80, c[0x0][0x1f0] ;  /* 0x00007c0050507a20 */ /* 0x000fc60000410000 */
[----:B0----5:R-:W-:-:S04]  /*41a0*/  @P1 SEL R86, R2, RZ, !P3 ;  /* 0x000000ff02561207 */ /* 0x021fc80005800000 */
[----:B------:R-:W-:-:S06]  /*41b0*/  @P1 IADD3 R88, R86, R54, -R25 ;  /* 0x0000003656581210 */ /* 0x000fcc0007ffe819 */
[----:B------:R-:W0:Y:S01]  /*41c0*/  @P1 I2F R88, R88 ;  /* 0x0000005800581306 */ /* 0x000e220000201400 */
[----:B--2---:R-:W-:-:S05]  /*41d0*/  @P2 HADD2.F32 R86, -RZ, R50.H0_H0 ;  /* 0x20000032ff562230 */ /* 0x004fca0000004100 */
[----:B------:R-:W-:Y:S01]  /*41e0*/  @P2 FADD.FTZ R80, R80, R86 ;  /* 0x0000005650502221 */ /* 0x000fe20000010000 */
[----:B---3--:R-:W-:-:S05]  /*41f0*/  @P1 HADD2.F32 R51, -RZ, R48.H0_H0 ;  /* 0x20000030ff331230 */ /* 0x008fca0000004100 */
[----:B0-----:R-:W-:Y:S02]  /*4200*/  @P1 FFMA.FTZ R80, R88, R51, R80 ;  /* 0x0000003358501223 */ /* 0x001fe40000010050 */
[----:B------:R-:W-:-:S03]  /*4210*/  IMAD.IADD R51, R54, 0x1, -R16 ;  /* 0x0000000136337824 */ /* 0x000fc600078e0a10 */
[----:B------:R-:W-:Y:S02]  /*4220*/  @!P0 FMNMX.FTZ R3, R3, R80, !PT ;  /* 0x0000005003038209 */ /* 0x000fe40007810000 */
[----:B------:R0:W-:Y:S04]  /*4230*/  STS [R51.X4+0x210], R80 ;  /* 0x0002105033007388 */ /* 0x0001e80000004800 */
.L_x_3613:
[----:B------:R-:W-:Y:S05]  /*4240*/  BSYNC B1 ;  /* 0x0000000000017941 */ /* 0x000fea0003800000 */
.L_x_3612:
[----:B------:R-:W-:-:S04]  /*4250*/  IADD3 R54, R54, 0x10, RZ ;  /* 0x0000001036367810 */ /* 0x000fc80007ffe0ff */
[----:B------:R-:W-:-:S13]  /*4260*/  ISETP.GE.AND P0, PT, R54, R4, PT ;  /* 0x000000043600720c */ /* 0x000fda0003f06270 */
[----:B0----5:R-:W-:Y:S01]  /*4270*/  @P0 CALL.REL.NOINC `(.L_x_3609) ;  /* 0x0000001000000944 */ /* 0x021fe20003c00000 */
[----:B------:R-:W-:Y:S05]  /*4280*/  BRA `(.L_x_3614) ;  /* 0xffffe76000007947 */ /* 0x000fea000383ffff */
.L_x_3609:
[----:B------:R-:W-:Y:S05]  /*4290*/  BSYNC B0 ;  /* 0x0000000000007941 */ /* 0x000fea0003800000 */
.L_x_3608:
[----:B------:R-:W-:Y:S01]  /*42a0*/  SHF.R.S32.HI R4, RZ, 0x1f, R23 ;  /* 0x0000001fff047819 */ /* 0x000fe20000011417 */
[----:B------:R-:W-:Y:S05]  /*42b0*/  BRA.DIV ~URZ, `(.L_x_3615) ;  /* 0x00002bf27f007947 */ /* 0x000fea000b800000 */
[----:B------:R0:W4:Y:S02]  /*42c0*/  SHFL.BFLY PT, R51, R3, 0x10, 0x1f ;  /* 0x0e001f0003337f89 */ /* 0x00012400000e0000 */
.L_x_3655:
[----:B----4-:R-:W-:Y:S01]  /*42d0*/  FMNMX.FTZ R86, R51, R3, !PT ;  /* 0x0000000333567209 */ /* 0x010fe20007810000 */
[----:B------:R-:W-:Y:S05]  /*42e0*/  BRA.DIV ~URZ, `(.L_x_3616) ;  /* 0x00002c327f007947 */ /* 0x000fea000b800000 */
[----:B------:R-:W4:Y:S02]  /*42f0*/  SHFL.BFLY PT, R0, R86, 0x8, 0x1f ;  /* 0x0d001f0056007f89 */ /* 0x000f2400000e0000 */
[----:B----4-:R-:W-:-:S05]  /*4300*/  FMNMX.FTZ R0, R86, R0, !PT ;  /* 0x0000000056007209 */ /* 0x010fca0007810000 */
[----:B------:R4:W0:Y:S02]  /*4310*/  SHFL.BFLY PT, R51, R0, 0x4, 0x1f ;  /* 0x0c801f0000337f89 */ /* 0x00082400000e0000 */
.L_x_3656:
[----:B------:R-:W-:Y:S01]  /*4320*/  LEA.HI R4, R4, R23, RZ, 0x5 ;  /* 0x0000001704047211 */ /* 0x000fe200078f28ff */
[----:B------:R-:W-:Y:S03]  /*4330*/  WARPSYNC 0xffffffff ;  /* 0xffffffff00007948 */ /* 0x000fe60003800000 */
[----:B-----5:R-:W-:-:S05]  /*4340*/  LOP3.LUT R2, R4, 0xffffffe0, RZ, 0xc0, !PT ;  /* 0xffffffe004027812 */ /* 0x020fca00078ec0ff */
[----:B---3--:R-:W-:-:S05]  /*4350*/  IMAD.IADD R6, R23, 0x1, -R2 ;  /* 0x0000000117067824 */ /* 0x008fca00078e0a02 */
[----:B------:R-:W-:-:S13]  /*4360*/  ISETP.NE.AND P0, PT, R6, RZ, PT ;  /* 0x000000ff0600720c */ /* 0x000fda0003f05270 */
[----:B0-----:R-:W-:Y:S02]  /*4370*/  @!P0 FMNMX.FTZ R51, R51, R0, !PT ;  /* 0x0000000033338209 */ /* 0x001fe40007810000 */
[----:B----4-:R-:W-:-:S05]  /*4380*/  @!P0 SHF.R.S32.HI R0, RZ, 0x5, R4 ;  /* 0x00000005ff008819 */ /* 0x010fca0000011404 */
        /* <DEDUP_REMOVED lines=17> */
.L_x_3622:
        /* <DEDUP_REMOVED lines=13> */
.L_x_3620:
[----:B------:R-:W4:Y:S02]  /*4570*/  LDS R2, [R11] ;  /* 0x000000000b027984 */ /* 0x000f240000000800 */
[----:B---34-:R-:W-:-:S04]  /*4580*/  FADD.FTZ R2, -R9, R2 ;  /* 0x0000000209027221 */ /* 0x018fc80000010100 */
[----:B------:R-:W-:-:S04]  /*4590*/  FMUL.FTZ R2, R2, 1.4426950216293334961 ;  /* 0x3fb8aa3b02027820 */ /* 0x000fc80000410000 */
[----:B------:R3:W4:Y:S03]  /*45a0*/  MUFU.EX2 R8, R2 ;  /* 0x0000000200087308 */ /* 0x0007260000000800 */
.L_x_3621:
[----:B------:R-:W-:Y:S05]  /*45b0*/  BSYNC B1 ;  /* 0x0000000000017941 */ /* 0x000fea0003800000 */
.L_x_3619:
[----:B----4-:R4:W-:Y:S01]  /*45c0*/  STS [R11], R8 ;  /* 0x000000080b007388 */ /* 0x0109e20000000800 */
[----:B------:R-:W-:Y:S01]  /*45d0*/  IADD3 R0, R0, 0x40, RZ ;  /* 0x0000004000007810 */ /* 0x000fe20007ffe0ff */
[----:B------:R-:W-:-:S03]  /*45e0*/  FADD.FTZ R7, R8, R7 ;  /* 0x0000000708077221 */ /* 0x000fc60000010000 */
[----:B------:R-:W-:-:S13]  /*45f0*/  ISETP.GT.AND P1, PT, R0, R25, PT ;  /* 0x000000190000720c */ /* 0x000fda0003f24270 */
[----:B----4-:R-:W-:Y:S05]  /*4600*/  @!P1 BRA `(.L_x_3622) ;  /* 0xfffffe9000009947 */ /* 0x010fea000383ffff */
.L_x_3618:
[----:B------:R-:W-:Y:S05]  /*4610*/  BSYNC B0 ;  /* 0x0000000000007941 */ /* 0x000fea0003800000 */
.L_x_3617:
[----:B------:R-:W4:Y:S01]  /*4620*/  SHFL.BFLY PT, R0, R7, 0x10, 0x1f ;  /* 0x0e001f0007007f89 */ /* 0x000f2200000e0000 */
[----:B------:R-:W-:Y:S01]  /*4630*/  LOP3.LUT P0, R10, R23, 0x1f, RZ, 0xc0, !PT ;  /* 0x0000001f170a7812 */ /* 0x000fe2000780c0ff */
[----:B------:R-:W5:Y:S01]  /*4640*/  LDC.U8 R12, c[0x0][0x26c] ;  /* 0x00009b00ff0c7b82 */ /* 0x000f620000000000 */
[----:B------:R-:W-:Y:S01]  /*4650*/  IMAD.MOV.U32 R14, RZ, RZ, c[0x0][0x1ec] ;  /* 0x00007b00ff0e7624 */ /* 0x000fe200078e00ff */
[----:B------:R-:W-:Y:S01]  /*4660*/  BSSY B0, `(.L_x_3623) ;  /* 0x000003f000007945 */ /* 0x000fe20003800000 */
[----:B------:R-:W-:Y:S01]  /*4670*/  ISETP.GT.U32.AND P1, PT, R10, 0x1, PT ;  /* 0x000000010a00780c */ /* 0x000fe20003f24070 */
[----:B----4-:R-:W-:-:S08]  /*4680*/  FADD.FTZ R0, R0, R7 ;  /* 0x0000000700007221 */ /* 0x010fd00000010000 */
[----:B------:R-:W-:Y:S02]  /*4690*/  @!P0 SHF.R.U32.HI R7, RZ, 0x3, R23 ;  /* 0x00000003ff078819 */ /* 0x000fe40000011617 */
[----:B-----5:R-:W-:Y:S01]  /*46a0*/  ISETP.NE.AND P4, PT, R12, RZ, PT ;  /* 0x000000ff0c00720c */ /* 0x020fe20003f85270 */
[----:B0-----:R-:W0:Y:S01]  /*46b0*/  SHFL.BFLY PT, R3, R0, 0x8, 0x1f ;  /* 0x0d001f0000037f89 */ /* 0x001e2200000e0000 */
[----:B------:R-:W-:Y:S01]  /*46c0*/  @!P0 LOP3.LUT R7, R7, 0x1ffffffc, RZ, 0xc0, !PT ;  /* 0x1ffffffc07078812 */ /* 0x000fe200078ec0ff */
[----:B0-----:R-:W-:Y:S01]  /*46d0*/  FADD.FTZ R3, R0, R3 ;  /* 0x0000000300037221 */ /* 0x001fe20000010000 */
[----:B------:R-:W-:-:S04]  /*46e0*/  LEA.HI R0, R25, R25, RZ, 0x1 ;  /* 0x0000001919007211 */ /* 0x000fc800078f08ff */
[----:B---3--:R-:W0:Y:S01]  /*46f0*/  SHFL.BFLY PT, R2, R3, 0x4, 0x1f ;  /* 0x0c801f0003027f89 */ /* 0x008e2200000e0000 */
[----:B------:R-:W-:-:S05]  /*4700*/  LOP3.LUT R0, R0, 0xfffffffe, RZ, 0xc0, !PT ;  /* 0xfffffffe00007812 */ /* 0x000fca00078ec0ff */
[----:B------:R-:W-:Y:S02]  /*4710*/  IMAD.IADD R0, R25, 0x1, -R0 ;  /* 0x0000000119007824 */ /* 0x000fe400078e0a00 */
[----:B0-----:R-:W-:Y:S01]  /*4720*/  FADD.FTZ R2, R3, R2 ;  /* 0x0000000203027221 */ /* 0x001fe20000010000 */
[----:B------:R-:W-:-:S04]  /*4730*/  SHF.R.S32.HI R3, RZ, 0x5, R4 ;  /* 0x00000005ff037819 */ /* 0x000fc80000011404 */
[----:B------:R-:W0:Y:S02]  /*4740*/  SHFL.BFLY PT, R9, R2, 0x2, 0x1f ;  /* 0x0c401f0002097f89 */ /* 0x000e2400000e0000 */
[----:B0-----:R-:W-:Y:S01]  /*4750*/  FADD.FTZ R9, R2, R9 ;  /* 0x0000000902097221 */ /* 0x001fe20000010000 */
[----:B------:R-:W-:-:S04]  /*4760*/  IMNMX R2, R14, c[0x0][0x1d4], PT ;  /* 0x000075000e027a17 */ /* 0x000fc80003800200 */
[----:B------:R-:W0:Y:S01]  /*4770*/  SHFL.BFLY PT, R8, R9, 0x1, 0x1f ;  /* 0x0c201f0009087f89 */ /* 0x000e2200000e0000 */
[----:B------:R-:W-:Y:S01]  /*4780*/  IADD3 R2, R2, 0x4, RZ ;  /* 0x0000000402027810 */ /* 0x000fe20007ffe0ff */
[----:B0-----:R-:W-:-:S05]  /*4790*/  FADD.FTZ R8, R9, R8 ;  /* 0x0000000809087221 */ /* 0x001fca0000010000 */
[----:B------:R0:W-:Y:S04]  /*47a0*/  @!P0 STS [R7+0x8], R8 ;  /* 0x0000080807008388 */ /* 0x0001e80000000800 */
[----:B------:R-:W-:Y:S01]  /*47b0*/  BAR.SYNC.DEFER_BLOCKING 0x0 ;  /* 0x0000000000007b1d */ /* 0x000fe20000010000 */
[----:B------:R-:W-:-:S04]  /*47c0*/  ISETP.GT.AND P0, PT, R6, 0x1b, PT ;  /* 0x0000001b0600780c */ /* 0x000fc80003f04270 */
[----:B------:R-:W-:Y:S01]  /*47d0*/  ISETP.NE.OR P3, PT, R3, R0, P0 ;  /* 0x000000000300720c */ /* 0x000fe20000765670 */
[----:B------:R-:W-:Y:S01]  /*47e0*/  IMAD.SHL.U32 R0, R6, 0x8, RZ ;  /* 0x0000000806007824 */ /* 0x000fe200078e00ff */
[----:B0-----:R-:W-:-:S04]  /*47f0*/  SHF.R.S32.HI R7, RZ, 0x1f, R2 ;  /* 0x0000001fff077819 */ /* 0x001fc80000011402 */
[----:B------:R-:W-:Y:S02]  /*4800*/  LEA.HI R4, R7, R2, RZ, 0x2 ;  /* 0x0000000207047211 */ /* 0x000fe400078f10ff */
[----:B------:R-:W-:-:S03]  /*4810*/  CS2R R6, SRZ ;  /* 0x0000000000067805 */ /* 0x000fc6000001ff00 */
[----:B------:R-:W-:-:S05]  /*4820*/  IMAD.SHL.U32 R4, R4, 0x4, RZ ;  /* 0x0000000404047824 */ /* 0x000fca00078e00ff */
[----:B------:R-:W-:Y:S01]  /*4830*/  LOP3.LUT R28, R4, 0xfffffff0, RZ, 0xc0, !PT ;  /* 0xfffffff0041c7812 */ /* 0x000fe200078ec0ff */
        /* <DEDUP_REMOVED lines=8> */
[----:B------:R-:W-:Y:S01]  /*48c0*/  CS2R R10, SRZ ;  /* 0x00000000000a7805 */ /* 0x000fe2000001ff00 */
[----:B------:R-:W-:-:S03]  /*48d0*/  CS2R R8, SRZ ;  /* 0x0000000000087805 */ /* 0x000fc6000001ff00 */
[----:B------:R-:W0:Y:S01]  /*48e0*/  SHFL.IDX PT, R2, R2, RZ, 0x1f ;  /* 0x00001fff02027589 */ /* 0x000e2200000e0000 */
[----:B------:R-:W-:Y:S05]  /*48f0*/  @P2 BRA `(.L_x_3624) ;  /* 0x0000015000002947 */ /* 0x000fea0003800000 */
[----:B0-----:R-:W-:Y:S02]  /*4900*/  FADD.FTZ R4, R2, 9.9999999747524270788e-07 ;  /* 0x358637bd02047421 */ /* 0x001fe40000010000 */
[----:B------:R-:W-:Y:S02]  /*4910*/  @P4 IMAD R2, R19, c[0x0][0x268], R14 ;  /* 0x00009a0013024a24 */ /* 0x000fe400078e020e */
[----:B------:R0:W3:Y:S02]  /*4920*/  MUFU.RCP R29, R4 ;  /* 0x00000004001d7308 */ /* 0x0000e40000001000 */
[----:B------:R-:W-:Y:S01]  /*4930*/  @P4 IMAD R15, R2, c[0x0][0x1d4], RZ ;  /* 0x00007500020f4a24 */ /* 0x000fe200078e02ff */
[----:B------:R-:W-:-:S03]  /*4940*/  IADD3 R2, R28, 0x210, RZ ;  /* 0x000002101c027810 */ /* 0x000fc60007ffe0ff */
[--C-:B------:R-:W-:Y:S01]  /*4950*/  @P4 IMAD.MOV.U32 R6, RZ, RZ, R15.reuse ;  /* 0x000000ffff064224 */ /* 0x100fe200078e000f */
[----:B------:R-:W-:-:S03]  /*4960*/  @P4 SHF.R.S32.HI R7, RZ, 0x1f, R15 ;  /* 0x0000001fff074819 */ /* 0x000fc6000001140f */
.L_x_3625:
[C---:B-1----:R-:W-:Y:S01]  /*4970*/  IMAD.IADD R33, R21.reuse, 0x1, -R16 ;  /* 0x0000000115217824 */ /* 0x042fe200078e0a10 */
[----:B------:R-:W-:-:S04]  /*4980*/  @P4 IADD3 R15, P2, R21, R6, RZ ;  /* 0x00000006150f4210 */ /* 0x000fc80007f5e0ff */
[----:B0-----:R-:W0:Y:S02]  /*4990*/  LDS R4, [R33.X4+0x210] ;  /* 0x0002100021047984 */ /* 0x001e240000004800 */
[----:B0--3--:R-:W-:Y:S01]  /*49a0*/  FMUL.FTZ R35, R4, R29 ;  /* 0x0000001d04237220 */ /* 0x009fe20000410000 */
        /* <DEDUP_REMOVED lines=10> */
.L_x_3624:
[----:B------:R-:W-:Y:S05]  /*4a50*/  BSYNC B0 ;  /* 0x0000000000007941 */ /* 0x000fea0003800000 */
.L_x_3623:
[----:B------:R3:W5:Y:S01]  /*4a60*/  @!P1 LDG.E.128 R8, [R12.64] ;  /* 0x000000240c089981 */ /* 0x000762000c1e1d00 */
[----:B------:R-:W-:Y:S01]  /*4a70*/  BSSY B0, `(.L_x_3626) ;  /* 0x0000154000007945 */ /* 0x000fe20003800000 */
[----:B------:R-:W-:Y:S01]  /*4a80*/  IMAD R45, R19, c[0x0][0x1d4], RZ ;  /* 0x00007500132d7a24 */ /* 0x000fe200078e02ff */
[----:B------:R-:W-:Y:S01]  /*4a90*/  CS2R R20, SRZ ;  /* 0x0000000000147805 */ /* 0x000fe2000001ff00 */
[----:B0-----:R-:W-:-:S02]  /*4aa0*/  IMAD.MOV.U32 R2, RZ, RZ, RZ ;  /* 0x000000ffff027224 */ /* 0x001fc400078e00ff */
[----:B------:R-:W-:Y:S02]  /*4ab0*/  IMAD.MOV.U32 R29, RZ, RZ, RZ ;  /* 0x000000ffff1d7224 */ /* 0x000fe400078e00ff */
[----:B------:R-:W-:Y:S02]  /*4ac0*/  IMAD.MOV.U32 R24, RZ, RZ, RZ ;  /* 0x000000ffff187224 */ /* 0x000fe400078e00ff */
[----:B------:R-:W-:Y:S02]  /*4ad0*/  IMAD.MOV.U32 R41, RZ, RZ, RZ ;  /* 0x000000ffff297224 */ /* 0x000fe400078e00ff */
[----:B------:R-:W-:Y:S02]  /*4ae0*/  IMAD.MOV.U32 R26, RZ, RZ, RZ ;  /* 0x000000ffff1a7224 */ /* 0x000fe400078e00ff */
[----:B------:R-:W-:Y:S01]  /*4af0*/  IMAD.MOV.U32 R43, RZ, RZ, RZ ;  /* 0x000000ffff2b7224 */ /* 0x000fe200078e00ff */
        /* <DEDUP_REMOVED lines=19> */
[C---:B------:R-:W-:Y:S01]  /*4c30*/  LEA.HI R2, R5.reuse, 0x1, RZ, 0x1f ;  /* 0x0000000105027811 */ /* 0x040fe200078ff8ff */
[----:B------:R-:W-:Y:S01]  /*4c40*/  IMAD.MOV.U32 R24, RZ, RZ, RZ ;  /* 0x000000ffff187224 */ /* 0x000fe200078e00ff */
[----:B------:R-:W-:Y:S01]  /*4c50*/  ISETP.GE.U32.AND P1, PT, R5, 0x6, PT ;  /* 0x000000060500780c */ /* 0x000fe20003f26070 */
[----:B------:R-:W-:Y:S01]  /*4c60*/  IMAD.MOV.U32 R29, RZ, RZ, RZ ;  /* 0x000000ffff1d7224 */ /* 0x000fe200078e00ff */
[----:B------:R-:W-:Y:S01]  /*4c70*/  LOP3.LUT P2, R4, R2, 0x3, RZ, 0xc0, !PT ;  /* 0x0000000302047812 */ /* 0x000fe2000784c0ff */
[----:B------:R-:W-:-:S12]  /*4c80*/  IMAD.MOV.U32 R2, RZ, RZ, RZ ;  /* 0x000000ffff027224 */ /* 0x000fd800078e00ff */
[----:B------:R-:W-:Y:S05]  /*4c90*/  @!P2 BRA `(.L_x_3631) ;  /* 0x000002600000a947 */ /* 0x000fea0003800000 */
[----:B------:R-:W-:Y:S02]  /*4ca0*/  IMAD R5, R40, 0xe0, RZ ;  /* 0x000000e028057824 */ /* 0x000fe400078e02ff */
[----:B------:R-:W-:Y:S02]  /*4cb0*/  IMAD.MOV.U32 R12, RZ, RZ, R4 ;  /* 0x000000ffff0c7224 */ /* 0x000fe400078e0004 */
[----:B------:R-:W-:Y:S01]  /*4cc0*/  IMAD R4, R3, 0x2, R28 ;  /* 0x0000000203047824 */ /* 0x000fe200078e021c */
[----:B--2---:R-:W-:Y:S01]  /*4cd0*/  IADD3 R39, P2, R44, R5, RZ ;  /* 0x000000052c277210 */ /* 0x004fe20007f5e0ff */
[----:B------:R-:W-:Y:S02]  /*4ce0*/  IMAD.MOV.U32 R43, RZ, RZ, RZ ;  /* 0x000000ffff2b7224 */ /* 0x000fe400078e00ff */
[----:B------:R-:W-:Y:S01]  /*4cf0*/  IMAD.MOV.U32 R46, RZ, RZ, R40 ;  /* 0x000000ffff2e7224 */ /* 0x000fe200078e0028 */
[----:B------:R-:W-:Y:S02]  /*4d00*/  LEA.HI.X.SX32 R6, R5, R42, 0x1, P2 ;  /* 0x0000002a05067211 */ /* 0x000fe400010f0eff */
[----:B------:R-:W-:-:S02]  /*4d10*/  LEA R36, P2, R39, c[0x0][0x1a0], 0x1 ;  /* 0x0000680027247a11 */ /* 0x000fc400078408ff */
[----:B------:R-:W-:Y:S02]  /*4d20*/  IADD3 R13, R4, 0x210, RZ ;  /* 0x00000210040d7810 */ /* 0x000fe40007ffe0ff */
[----:B------:R-:W-:-:S03]  /*4d30*/  LEA.HI.X R39, R39, c[0x0][0x1a4], R6, 0x1, P2 ;  /* 0x0000690027277a11 */ /* 0x000fc600010f0c06 */
.L_x_3632:
        /* <DEDUP_REMOVED lines=12> */
[----:B-1----:R-:W-:Y:S02]  /*4e00*/  HADD2.F32 R34, -RZ, R7.H0_H0 ;  /* 0x20000007ff227230 */ /* 0x002fe40000004100 */
        /* <DEDUP_REMOVED lines=15> */
.L_x_3631:
[----:B------:R-:W-:Y:S05]  /*4f00*/  BSYNC B2 ;  /* 0x0000000000027941 */ /* 0x000fea0003800000 */
.L_x_3630:
        /* <DEDUP_REMOVED lines=10> */
.L_x_3633:
[----:B------:R-:W-:Y:S01]  /*4fb0*/  IMAD.MOV.U32 R52, RZ, RZ, R48 ;  /* 0x000000ffff347224 */ /* 0x000fe200078e0030 */
[----:B------:R-:W0:Y:S01]  /*4fc0*/  LDS.U16 R50, [R49+-0x8] ;  /* 0xfffff80031327984 */ /* 0x000e220000000400 */
[----:B------:R-:W-:-:S03]  /*4fd0*/  IMAD.MOV.U32 R53, RZ, RZ, R51 ;  /* 0x000000ffff357224 */ /* 0x000fc600078e0033 */
[----:B------:R-:W3:Y:S04]  /*4fe0*/  LDS.U16 R56, [R49+-0x4] ;  /* 0xfffffc0031387984 */ /* 0x000ee80000000400 */
[----:B------:R-:W4:Y:S04]  /*4ff0*/  LDG.E.128 R4, [R52.64] ;  /* 0x0000002434047981 */ /* 0x000f28000c1e1d00 */
[----:B------:R2:W2:Y:S04]  /*5000*/  LDG.E.128 R12, [R52.64+0x380] ;  /* 0x00038024340c7981 */ /* 0x0004a8000c1e1d00 */
[----:B-1----:R2:W2:Y:S04]  /*5010*/  LDG.E.128 R32, [R52.64+0x700] ;  /* 0x0007002434207981 */ /* 0x0024a8000c1e1d00 */
[----:B--2---:R1:W2:Y:S01]  /*5020*/  LDG.E.128 R36, [R52.64+0xa80] ;  /* 0x000a802434247981 */ /* 0x0042a2000c1e1d00 */
[----:B------:R-:W-:-:S02]  /*5030*/  IADD3 R48, P1, R52, 0xe00, RZ ;  /* 0x00000e0034307810 */ /* 0x000fc40007f3e0ff */
[----:B------:R-:W-:Y:S01]  /*5040*/  IADD3 R46, R46, 0x8, RZ ;  /* 0x000000082e2e7810 */ /* 0x000fe20007ffe0ff */
[----:B------:R-:W1:Y:S02]  /*5050*/  LDS.U16 R57, [R49] ;  /* 0x0000000031397984 */ /* 0x000e640000000400 */
[----:B------:R-:W-:Y:S01]  /*5060*/  IMAD.X R51, RZ, RZ, R53, P1 ;  /* 0x000000ffff337224 */ /* 0x000fe200008e0635 */
[----:B------:R-:W-:Y:S01]  /*5070*/  ISETP.GE.AND P1, PT, R46, R47, PT ;  /* 0x0000002f2e00720c */ /* 0x000fe20003f26270 */
[----:B0-----:R-:W-:Y:S02]  /*5080*/  HADD2.F32 R50, -RZ, R50.H0_H0 ;  /* 0x20000032ff327230 */ /* 0x001fe40000004100 */
[----:B---3--:R-:W-:Y:S02]  /*5090*/  HADD2.F32 R56, -RZ, R56.H0_H0 ;  /* 0x20000038ff387230 */ /* 0x008fe40000004100 */
[----:B-1----:R-:W-:Y:S02]  /*50a0*/  HADD2.F32 R57, -RZ, R57.H0_H0 ;  /* 0x20000039ff397230 */ /* 0x002fe40000004100 */
[----:B----4-:R-:W-:-:S02]  /*50b0*/  HADD2.F32 R54, -RZ, R4.H0_H0 ;  /* 0x20000004ff367230 */ /* 0x010fc40000004100 */
[----:B------:R-:W-:Y:S02]  /*50c0*/  HADD2.F32 R55, -RZ, R4.H1_H1 ;  /* 0x30000004ff377230 */ /* 0x000fe40000004100 */
[----:B------:R-:W-:Y:S01]  /*50d0*/  HADD2.F32 R4, -RZ, R5.H0_H0 ;  /* 0x20000005ff047230 */ /* 0x000fe20000004100 */
[C---:B------:R-:W-:Y:S01]  /*50e0*/  FFMA.FTZ R54, R50.reuse, R54, R43 ;  /* 0x0000003632367223 */ /* 0x040fe2000001002b */
[--C-:B------:R-:W-:Y:S01]  /*50f0*/  HADD2.F32 R52, -RZ, R7.reuse.H0_H0 ;  /* 0x20000007ff347230 */ /* 0x100fe20000004100 */
[C---:B------:R-:W-:Y:S01]  /*5100*/  FFMA.FTZ R55, R50.reuse, R55, R26 ;  /* 0x0000003732377223 */ /* 0x040fe2000001001a */
[----:B------:R-:W-:Y:S01]  /*5110*/  HADD2.F32 R7, -RZ, R7.H1_H1 ;  /* 0x30000007ff077230 */ /* 0x000fe20000004100 */
[C---:B------:R-:W-:Y:S01]  /*5120*/  FFMA.FTZ R41, R50.reuse, R4, R41 ;  /* 0x0000000432297223 */ /* 0x040fe20000010029 */
[--C-:B------:R-:W-:Y:S01]  /*5130*/  HADD2.F32 R53, -RZ, R6.reuse.H0_H0 ;  /* 0x20000006ff357230 */ /* 0x100fe20000004100 */
[----:B------:R-:W0:Y:S01]  /*5140*/  LDS.U16 R4, [R49+0x4] ;  /* 0x0000040031047984 */ /* 0x000e220000000400 */
        /* <DEDUP_REMOVED lines=16> */
[--C-:B------:R-:W-:Y:S01]  /*5250*/  HADD2.F32 R29, -RZ, R14.reuse.H1_H1 ;  /* 0x3000000eff1d7230 */ /* 0x100fe20000004100 */
[C---:B------:R-:W-:Y:S01]  /*5260*/  FFMA.FTZ R5, R56.reuse, R13, R5 ;  /* 0x0000000d38057223 */ /* 0x040fe20000010005 */
[----:B------:R-:W-:Y:S01]  /*5270*/  HADD2.F32 R20, -RZ, R14.H0_H0 ;  /* 0x2000000eff147230 */ /* 0x000fe20000004100 */
[C---:B------:R-:W-:Y:S01]  /*5280*/  FFMA.FTZ R12, R56.reuse, R12, R55 ;  /* 0x0000000c380c7223 */ /* 0x040fe20000010037 */
[----:B------:R-:W-:Y:S01]  /*5290*/  HADD2.F32 R14, -RZ, R32.H0_H0 ;  /* 0x20000020ff0e7230 */ /* 0x000fe20000004100 */
[C---:B------:R-:W-:Y:S01]  /*52a0*/  FFMA.FTZ R6, R56.reuse, R29, R6 ;  /* 0x0000001d38067223 */ /* 0x040fe20000010006 */
[----:B------:R-:W-:Y:S01]  /*52b0*/  HADD2.F32 R24, -RZ, R33.H1_H1 ;  /* 0x30000021ff187230 */ /* 0x000fe20000004100 */
[C---:B------:R-:W-:Y:S01]  /*52c0*/  FFMA.FTZ R2, R56.reuse, R2, R41 ;  /* 0x0000000238027223 */ /* 0x040fe20000010029 */
[----:B------:R-:W-:Y:S01]  /*52d0*/  HADD2.F32 R15, -RZ, R34.H0_H0 ;  /* 0x20000022ff0f7230 */ /* 0x000fe20000004100 */
        /* <DEDUP_REMOVED lines=11> */
[--C-:B--2---:R-:W-:Y:S01]  /*5390*/  HADD2.F32 R41, -RZ, R37.reuse.H0_H0 ;  /* 0x20000025ff297230 */ /* 0x104fe20000004100 */
[C---:B------:R-:W-:Y:S01]  /*53a0*/  FFMA.FTZ R2, R57.reuse, R13, R2 ;  /* 0x0000000d39027223 */ /* 0x040fe20000010002 */
[----:B------:R-:W-:Y:S01]  /*53b0*/  HADD2.F32 R43, -RZ, R36.H0_H0 ;  /* 0x20000024ff2b7230 */ /* 0x000fe20000004100 */
[C---:B------:R-:W-:Y:S01]  /*53c0*/  FFMA.FTZ R20, R57.reuse, R15, R20 ;  /* 0x0000000f39147223 */ /* 0x040fe20000010014 */
[----:B0-----:R-:W-:Y:S01]  /*53d0*/  HADD2.F32 R5, -RZ, R4.H0_H0 ;  /* 0x20000004ff057230 */ /* 0x001fe20000004100 */
[----:B------:R-:W-:Y:S01]  /*53e0*/  FFMA.FTZ R7, R57, R50, R7 ;  /* 0x0000003239077223 */ /* 0x000fe20000010007 */
[----:B------:R-:W-:Y:S01]  /*53f0*/  HADD2.F32 R26, -RZ, R36.H1_H1 ;  /* 0x30000024ff1a7230 */ /* 0x000fe20000004100 */
[----:B------:R-:W-:Y:S01]  /*5400*/  IADD3 R49, R49, 0x10, RZ ;  /* 0x0000001031317810 */ /* 0x000fe20007ffe0ff */
        /* <DEDUP_REMOVED lines=11> */
[C---:B------:R-:W-:Y:S02]  /*54c0*/  FFMA.FTZ R21, R5.reuse, R32, R21 ;  /* 0x0000002005157223 */ /* 0x040fe40000010015 */
[----:B------:R-:W-:Y:S01]  /*54d0*/  FFMA.FTZ R2, R5, R34, R7 ;  /* 0x0000002205027223 */ /* 0x000fe20000010007 */
[----:B------:R-:W-:Y:S05]  /*54e0*/  @!P1 BRA `(.L_x_3633) ;  /* 0xfffffac000009947 */ /* 0x000fea000383ffff */
.L_x_3629:
[----:B------:R-:W-:Y:S05]  /*54f0*/  BSYNC B1 ;  /* 0x0000000000017941 */ /* 0x000fea0003800000 */
.L_x_3628:
        /* <DEDUP_REMOVED lines=57> */
.L_x_3637:
[----:B------:R-:W-:Y:S05]  /*5890*/  BSYNC B2 ;  /* 0x0000000000027941 */ /* 0x000fea0003800000 */
.L_x_3636:
[----:B------:R-:W-:Y:S02]  /*58a0*/  IADD3 R40, R40, 0x2, RZ ;  /* 0x0000000228287810 */ /* 0x000fe40007ffe0ff */
.L_x_3635:
[----:B------:R-:W-:Y:S05]  /*58b0*/  BSYNC B1 ;  /* 0x0000000000017941 */ /* 0x000fea0003800000 */
.L_x_3634:
[----:B------:R-:W-:-:S13]  /*58c0*/  LOP3.LUT P1, RZ, R34, 0xfffffffe, RZ, 0xc0, !PT ;  /* 0xfffffffe22ff7812 */ /* 0x000fda000782c0ff */
[----:B------:R-:W-:Y:S05]  /*58d0*/  @!P1 BRA `(.L_x_3627) ;  /* 0x000006d000009947 */ /* 0x000fea0003800000 */
[----:B------:R-:W-:Y:S02]  /*58e0*/  IMAD R13, R40, 0x2, R28 ;  /* 0x00000002280d7824 */ /* 0x000fe400078e021c */
[----:B------:R-:W-:Y:S02]  /*58f0*/  IMAD.MOV.U32 R12, RZ, RZ, RZ ;  /* 0x000000ffff0c7224 */ /* 0x000fe400078e00ff */
[----:B------:R-:W-:Y:S02]  /*5900*/  IMAD R13, R16, -0x2, R13 ;  /* 0xfffffffe100d7824 */ /* 0x000fe400078e020d */
.L_x_3642:
        /* <DEDUP_REMOVED lines=52> */
.L_x_3639:
[----:B------:R-:W-:Y:S05]  /*5c50*/  BSYNC B1 ;  /* 0x0000000000017941 */ /* 0x000fea0003800000 */
.L_x_3638:
[----:B------:R-:W-:Y:S01]  /*5c60*/  BSSY B1, `(.L_x_3640) ;  /* 0x0000030000017945 */ /* 0x000fe20003800000 */
[----:B------:R-:W-:Y:S05]  /*5c70*/  @!P1 BRA `(.L_x_3641) ;  /* 0x000002e000009947 */ /* 0x000fea0003800000 */
[----:B------:R-:W-:Y:S01]  /*5c80*/  IABS R7, c[0x0][0x1d4] ;  /* 0x0000750000077a13 */ /* 0x000fe20000000000 */
[----:B------:R-:W0:Y:S01]  /*5c90*/  LDS.U16 R14, [R14+0x214] ;  /* 0x000214000e0e7984 */ /* 0x000e220000000400 */
        /* <DEDUP_REMOVED lines=44> */
.L_x_3641:
[----:B------:R-:W-:Y:S05]  /*5f60*/  BSYNC B1 ;  /* 0x0000000000017941 */ /* 0x000fea0003800000 */
.L_x_3640:
[----:B------:R-:W-:Y:S02]  /*5f70*/  IADD3 R40, R40, 0x4, RZ ;  /* 0x0000000428287810 */ /* 0x000fe40007ffe0ff */
[----:B------:R-:W-:Y:S02]  /*5f80*/  IADD3 R12, R12, 0x8, RZ ;  /* 0x000000080c0c7810 */ /* 0x000fe40007ffe0ff */
[----:B------:R-:W-:-:S13]  /*5f90*/  ISETP.GE.AND P1, PT, R40, R25, PT ;  /* 0x000000192800720c */ /* 0x000fda0003f26270 */
[----:B------:R-:W-:Y:S05]  /*5fa0*/  @!P1 BRA `(.L_x_3642) ;  /* 0xfffff96000009947 */ /* 0x000fea000383ffff */
.L_x_3627:
[----:B---3--:R-:W-:Y:S05]  /*5fb0*/  BSYNC B0 ;  /* 0x0000000000007941 */ /* 0x008fea0003800000 */
.L_x_3626:
        /* <DEDUP_REMOVED lines=8> */
[----:B------:R-:W-:-:S04]  /*6040*/  @P1 IMAD R4, R27, 0xe0, R0 ;  /* 0x000000e01b041824 */ /* 0x000fc800078e0200 */
[----:B------:R-:W-:-:S04]  /*6050*/  @P1 IMAD.WIDE R4, R4, R13, c[0x0][0x238] ;  /* 0x00008e0004041625 */ /* 0x000fc800078e020d */
[----:B------:R-:W-:Y:S02]  /*6060*/  @P3 IMAD.WIDE R12, R22, R13, c[0x0][0x188] ;  /* 0x00006200160c3625 */ /* 0x000fe400078e020d */
[----:B------:R-:W5:Y:S04]  /*6070*/  @P1 LDG.E.128 R4, [R4.64] ;  /* 0x0000002404041981 */ /* 0x000f68000c1e1d00 */
[----:B------:R-:W5:Y:S01]  /*6080*/  @P3 LDG.E.128 R12, [R12.64] ;  /* 0x000000240c0c3981 */ /* 0x000f62000c1e1d00 */
[----:B-1----:R-:W-:Y:S02]  /*6090*/  IMAD.IADD R33, R25, 0x1, -R16 ;  /* 0x0000000119217824 */ /* 0x002fe400078e0a10 */
        /* <DEDUP_REMOVED lines=11> */
[----:B------:R1:W3:Y:S03]  /*6150*/  LDG.E R30, [R30.64+0x4] ;  /* 0x000004241e1e7981 */ /* 0x0002e6000c1e1900 */
[----:B------:R-:W-:-:S06]  /*6160*/  LEA.HI.X.SX32 R13, R22, c[0x0][0x18c], 0x1, P2 ;  /* 0x00006300160d7a11 */ /* 0x000fcc00010f0eff */
[----:B------:R-:W4:Y:S02]  /*6170*/  LDG.E.64 R12, [R12.64] ;  /* 0x000000240c0c7981 */ /* 0x000f24000c1e1b00 */
[C---:B----4-:R-:W-:Y:S02]  /*6180*/  PRMT R18, R12.reuse, 0x9910, RZ ;  /* 0x000099100c127816 */ /* 0x050fe400000000ff */
[----:B-1----:R-:W-:Y:S01]  /*6190*/  PRMT R31, R13, 0x9910, RZ ;  /* 0x000099100d1f7816 */ /* 0x002fe200000000ff */
[----:B------:R1:W-:Y:S01]  /*61a0*/  I2F.S8 R14, R12 ;  /* 0x0000000c000e7306 */ /* 0x0003e20000001400 */
[--C-:B------:R-:W-:Y:S02]  /*61b0*/  SHF.R.U64 R28, R12, 0x10, R13.reuse ;  /* 0x000000100c1c7819 */ /* 0x100fe4000000120d */
[--C-:B------:R-:W-:Y:S02]  /*61c0*/  SHF.R.U32.HI R25, RZ, 0x10, R13.reuse ;  /* 0x00000010ff197819 */ /* 0x100fe4000001160d */
[----:B------:R-:W-:-:S03]  /*61d0*/  SHF.R.S32.HI R27, RZ, 0x18, R13 ;  /* 0x00000018ff1b7819 */ /* 0x000fc6000001140d */
[----:B------:R4:W3:Y:S01]  /*61e0*/  I2F.S8 R22, R13 ;  /* 0x0000000d00167306 */ /* 0x0008e20000001400 */
[----:B-1----:R-:W-:Y:S01]  /*61f0*/  SHF.R.S32.HI R12, RZ, 0x8, R18 ;  /* 0x00000008ff0c7819 */ /* 0x002fe20000011412 */
[----:B------:R-:W-:Y:S01]  /*6200*/  IMAD.MOV.U32 R18, RZ, RZ, R31 ;  /* 0x000000ffff127224 */ /* 0x000fe200078e001f */
[----:B----4-:R-:W-:-:S04]  /*6210*/  PRMT R13, R28, 0x9910, RZ ;  /* 0x000099101c0d7816 */ /* 0x010fc800000000ff */
[----:B------:R-:W-:Y:S02]  /*6220*/  SHF.R.S32.HI R18, RZ, 0x8, R18 ;  /* 0x00000008ff127819 */ /* 0x000fe40000011412 */
[----:B------:R-:W-:Y:S01]  /*6230*/  SHF.R.S32.HI R13, RZ, 0x8, R13 ;  /* 0x00000008ff0d7819 */ /* 0x000fe2000001140d */
[----:B------:R3:W1:Y:S08]  /*6240*/  I2F.S8 R15, R28 ;  /* 0x0000001c000f7306 */ /* 0x0006700000001400 */
[----:B------:R-:W4:Y:S08]  /*6250*/  I2F.S8 R25, R25 ;  /* 0x0000001900197306 */ /* 0x000f300000001400 */
[----:B------:R-:W2:Y:S08]  /*6260*/  I2F.S16 R27, R27 ;  /* 0x0000001b001b7306 */ /* 0x000eb00000101400 */
[----:B------:R-:W0:Y:S08]  /*6270*/  I2F.S16 R12, R12 ;  /* 0x0000000c000c7306 */ /* 0x000e300000101400 */
[----:B------:R-:W0:Y:S08]  /*6280*/  I2F.S16 R18, R18 ;  /* 0x0000001200127306 */ /* 0x000e300000101400 */
[----:B------:R-:W0:Y:S01]  /*6290*/  I2F.S16 R13, R13 ;  /* 0x0000000d000d7306 */ /* 0x000e220000101400 */
[----:B---3--:R-:W-:-:S02]  /*62a0*/  FMUL.FTZ R28, R22, R30 ;  /* 0x0000001e161c7220 */ /* 0x008fc40000410000 */
[-C--:B-1----:R-:W-:Y:S02]  /*62b0*/  FMUL.FTZ R22, R15, R30.reuse ;  /* 0x0000001e0f167220 */ /* 0x082fe40000410000 */
[-C--:B----4-:R-:W-:Y:S02]  /*62c0*/  FMUL.FTZ R15, R25, R30.reuse ;  /* 0x0000001e190f7220 */ /* 0x090fe40000410000 */
[-C--:B------:R-:W-:Y:S02]  /*62d0*/  FMUL.FTZ R14, R14, R30.reuse ;  /* 0x0000001e0e0e7220 */ /* 0x080fe40000410000 */
[-C--:B--2---:R-:W-:Y:S02]  /*62e0*/  FMUL.FTZ R32, R27, R30.reuse ;  /* 0x0000001e1b207220 */ /* 0x084fe40000410000 */
[-C--:B0-----:R-:W-:Y:S02]  /*62f0*/  FMUL.FTZ R25, R12, R30.reuse ;  /* 0x0000001e0c197220 */ /* 0x081fe40000410000 */
[----:B------:R-:W-:-:S02]  /*6300*/  FMUL.FTZ R31, R18, R30 ;  /* 0x0000001e121f7220 */ /* 0x000fc40000410000 */
[----:B------:R-:W-:Y:S01]  /*6310*/  FMUL.FTZ R27, R13, R30 ;  /* 0x0000001e0d1b7220 */ /* 0x000fe20000410000 */
[----:B------:R-:W-:Y:S02]  /*6320*/  F2FP.PACK_AB R12, R25, R14 ;  /* 0x0000000e190c723e */ /* 0x000fe400000000ff */
[----:B------:R-:W-:Y:S02]  /*6330*/  F2FP.PACK_AB R15, R32, R15 ;  /* 0x0000000f200f723e */ /* 0x000fe400000000ff */
[----:B------:R-:W-:Y:S02]  /*6340*/  F2FP.PACK_AB R14, R31, R28 ;  /* 0x0000001c1f0e723e */ /* 0x000fe400000000ff */
[----:B------:R-:W-:-:S04]  /*6350*/  F2FP.PACK_AB R13, R27, R22 ;  /* 0x000000161b0d723e */ /* 0x000fc800000000ff */
.L_x_3645:
        /* <DEDUP_REMOVED lines=26> */
.L_x_3644:
[----:B0-----:R-:W-:Y:S05]  /*6500*/  BSYNC B0 ;  /* 0x0000000000007941 */ /* 0x001fea0003800000 */
.L_x_3643:
        /* <DEDUP_REMOVED lines=13> */
.L_x_3647:
        /* <DEDUP_REMOVED lines=9> */
[--C-:B------:R-:W-:Y:S01]  /*6670*/  HADD2.F32 R11, -RZ, R6.reuse.H0_H0 ;  /* 0x20000006ff0b7230 */ /* 0x100fe20000004100 */
        /* <DEDUP_REMOVED lines=11> */
.L_x_3649:
[----:B------:R-:W-:Y:S05]  /*6730*/  BSYNC B0 ;  /* 0x0000000000007941 */ /* 0x000fea0003800000 */
.L_x_3648:
[----:B------:R-:W-:Y:S06]  /*6740*/  BAR.SYNC.DEFER_BLOCKING 0x0 ;  /* 0x0000000000007b1d */ /* 0x000fec0000010000 */
.L_x_3646:
        /* <DEDUP_REMOVED lines=17> */
.L_x_3650:
        /* <DEDUP_REMOVED lines=19> */
[----:B-----5:R-:W-:Y:S02]  /*6990*/  LOP3.LUT R10, R3, 0xff, RZ, 0xc0, !PT ;  /* 0x000000ff030a7812 */ /* 0x020fe400078ec0ff */
[----:B------:R-:W-:Y:S02]  /*69a0*/  PRMT R5, R5, 0x7710, RZ ;  /* 0x0000771005057816 */ /* 0x000fe400000000ff */
[----:B------:R-:W-:Y:S01]  /*69b0*/  SHF.L.U64.HI R9, R10, 0x8, RZ ;  /* 0x000000080a097819 */ /* 0x000fe200000102ff */
[----:B------:R-:W3:Y:S01]  /*69c0*/  F2I.S8.NTZ R29, R29 ;  /* 0x0000001d001d7305 */ /* 0x000ee20000202100 */
[----:B----4-:R-:W-:Y:S02]  /*69d0*/  PRMT R6, R24, 0x8880, RZ ;  /* 0x0000888018067816 */ /* 0x010fe400000000ff */
[----:B------:R-:W-:-:S02]  /*69e0*/  LOP3.LUT R8, R5, 0xff, RZ, 0xc0, !PT ;  /* 0x000000ff05087812 */ /* 0x000fc400078ec0ff */
[----:B------:R-:W-:Y:S02]  /*69f0*/  PRMT R6, R6, 0x7710, RZ ;  /* 0x0000771006067816 */ /* 0x000fe400000000ff */
[----:B------:R-:W-:Y:S01]  /*6a00*/  SHF.L.U64.HI R5, R8, 0x10, RZ ;  /* 0x0000001008057819 */ /* 0x000fe200000102ff */
[----:B------:R-:W4:Y:S01]  /*6a10*/  F2I.S8.NTZ R43, R43 ;  /* 0x0000002b002b7305 */ /* 0x000f220000202100 */
[----:B------:R-:W-:Y:S02]  /*6a20*/  LOP3.LUT R7, R6, 0xff, RZ, 0xc0, !PT ;  /* 0x000000ff06077812 */ /* 0x000fe400078ec0ff */
[----:B0-----:R-:W-:Y:S02]  /*6a30*/  PRMT R3, R20, 0x8880, RZ ;  /* 0x0000888014037816 */ /* 0x001fe400000000ff */
[----:B------:R-:W-:Y:S02]  /*6a40*/  SHF.L.U64.HI R6, R7, 0x18, RZ ;  /* 0x0000001807067819 */ /* 0x000fe400000102ff */
[----:B------:R-:W-:Y:S01]  /*6a50*/  PRMT R3, R3, 0x7710, RZ ;  /* 0x0000771003037816 */ /* 0x000fe200000000ff */
[----:B------:R-:W0:Y:S01]  /*6a60*/  F2I.S8.NTZ R21, R21 ;  /* 0x0000001500157305 */ /* 0x000e220000202100 */
[----:B---3--:R-:W-:-:S02]  /*6a70*/  PRMT R4, R29, 0x8880, RZ ;  /* 0x000088801d047816 */ /* 0x008fc400000000ff */
[----:B------:R-:W-:Y:S02]  /*6a80*/  LOP3.LUT R6, R6, R5, R9, 0xfe, !PT ;  /* 0x0000000506067212 */ /* 0x000fe400078efe09 */
        /* <DEDUP_REMOVED lines=23> */
.L_x_3604:
[----:B------:R-:W-:Y:S01]  /*6c00*/  IMAD.MOV.U32 R80, RZ, RZ, 0x10 ;  /* 0x00000010ff507424 */ /* 0x000fe200078e00ff */
[----:B------:R-:W-:Y:S01]  /*6c10*/  MOV R48, 0x6c50 ;  /* 0x00006c5000307802 */ /* 0x000fe20000000f00 */
[----:B------:R-:W-:Y:S02]  /*6c20*/  IMAD.MOV.U32 R51, RZ, RZ, 0x1f ;  /* 0x0000001fff337424 */ /* 0x000fe400078e00ff */
[----:B------:R-:W-:Y:S02]  /*6c30*/  IMAD.MOV.U32 R50, RZ, RZ, -0x1 ;  /* 0xffffffffff327424 */ /* 0x000fe400078e00ff */
[----:B0----5:R-:W-:Y:S05]  /*6c40*/  CALL.REL.NOINC `($__internal_15_$__cuda_sm70_shflsync_bfly_p) ;  /* 0x000003a000007944 */ /* 0x021fea0003c00000 */
[----:B01----:R-:W-:Y:S05]  /*6c50*/  BRA `(.L_x_3651) ;  /* 0xffffb85000007947 */ /* 0x003fea000383ffff */
.L_x_3605:
[----:B------:R-:W-:Y:S01]  /*6c60*/  IMAD.MOV.U32 R80, RZ, RZ, 0x8 ;  /* 0x00000008ff507424 */ /* 0x000fe200078e00ff */
[----:B------:R-:W-:Y:S01]  /*6c70*/  MOV R48, 0x6cb0 ;  /* 0x00006cb000307802 */ /* 0x000fe20000000f00 */
[----:B------:R-:W-:Y:S02]  /*6c80*/  IMAD.MOV.U32 R51, RZ, RZ, 0x1f ;  /* 0x0000001fff337424 */ /* 0x000fe400078e00ff */
[----:B------:R-:W-:Y:S02]  /*6c90*/  IMAD.MOV.U32 R50, RZ, RZ, -0x1 ;  /* 0xffffffffff327424 */ /* 0x000fe400078e00ff */
[----:B0----5:R-:W-:Y:S05]  /*6ca0*/  CALL.REL.NOINC `($__internal_15_$__cuda_sm70_shflsync_bfly_p) ;  /* 0x0000034000007944 */ /* 0x021fea0003c00000 */
[----:B01----:R-:W-:Y:S01]  /*6cb0*/  FADD.FTZ R86, R86, R51 ;  /* 0x0000003356567221 */ /* 0x003fe20000010000 */
[----:B------:R-:W-:Y:S01]  /*6cc0*/  MOV R48, 0x6d10 ;  /* 0x00006d1000307802 */ /* 0x000fe20000000f00 */
[----:B------:R-:W-:-:S02]  /*6cd0*/  IMAD.MOV.U32 R80, RZ, RZ, 0x4 ;  /* 0x00000004ff507424 */ /* 0x000fc400078e00ff */
[----:B------:R-:W-:Y:S02]  /*6ce0*/  IMAD.MOV.U32 R51, RZ, RZ, 0x1f ;  /* 0x0000001fff337424 */ /* 0x000fe400078e00ff */
[----:B------:R-:W-:Y:S02]  /*6cf0*/  IMAD.MOV.U32 R50, RZ, RZ, -0x1 ;  /* 0xffffffffff327424 */ /* 0x000fe400078e00ff */
[----:B------:R-:W-:Y:S05]  /*6d00*/  CALL.REL.NOINC `($__internal_15_$__cuda_sm70_shflsync_bfly_p) ;  /* 0x000002e000007944 */ /* 0x000fea0003c00000 */
[----:B01----:R-:W-:Y:S01]  /*6d10*/  FADD.FTZ R86, R86, R51 ;  /* 0x0000003356567221 */ /* 0x003fe20000010000 */
[----:B------:R-:W-:Y:S01]  /*6d20*/  MOV R48, 0x6d70 ;  /* 0x00006d7000307802 */ /* 0x000fe20000000f00 */
[----:B------:R-:W-:Y:S02]  /*6d30*/  IMAD.MOV.U32 R80, RZ, RZ, 0x2 ;  /* 0x00000002ff507424 */ /* 0x000fe400078e00ff */
[----:B------:R-:W-:Y:S02]  /*6d40*/  IMAD.MOV.U32 R51, RZ, RZ, 0x1f ;  /* 0x0000001fff337424 */ /* 0x000fe400078e00ff */
[----:B------:R-:W-:Y:S02]  /*6d50*/  IMAD.MOV.U32 R50, RZ, RZ, -0x1 ;  /* 0xffffffffff327424 */ /* 0x000fe400078e00ff */
[----:B------:R-:W-:Y:S05]  /*6d60*/  CALL.REL.NOINC `($__internal_15_$__cuda_sm70_shflsync_bfly_p) ;  /* 0x0000028000007944 */ /* 0x000fea0003c00000 */
[----:B-1----:R-:W-:Y:S01]  /*6d70*/  FADD.FTZ R4, R86, R51 ;  /* 0x0000003356047221 */ /* 0x002fe20000010000 */
[----:B------:R-:W-:Y:S01]  /*6d80*/  MOV R48, 0x6de0 ;  /* 0x00006de000307802 */ /* 0x000fe20000000f00 */
[----:B0-----:R-:W-:-:S02]  /*6d90*/  IMAD.MOV.U32 R80, RZ, RZ, 0x1 ;  /* 0x00000001ff507424 */ /* 0x001fc400078e00ff */
[----:B------:R-:W-:Y:S02]  /*6da0*/  IMAD.MOV.U32 R51, RZ, RZ, 0x1f ;  /* 0x0000001fff337424 */ /* 0x000fe400078e00ff */
[----:B------:R-:W-:Y:S02]  /*6db0*/  IMAD.MOV.U32 R50, RZ, RZ, -0x1 ;  /* 0xffffffffff327424 */ /* 0x000fe400078e00ff */
[----:B------:R-:W-:Y:S02]  /*6dc0*/  IMAD.MOV.U32 R86, RZ, RZ, R4 ;  /* 0x000000ffff567224 */ /* 0x000fe400078e0004 */
[----:B------:R-:W-:Y:S05]  /*6dd0*/  CALL.REL.NOINC `($__internal_15_$__cuda_sm70_shflsync_bfly_p) ;  /* 0x0000021000007944 */ /* 0x000fea0003c00000 */
[----:B01----:R-:W-:Y:S05]  /*6de0*/  BRA `(.L_x_3652) ;  /* 0xffffb75000007947 */ /* 0x003fea000383ffff */
.L_x_3610:
[----:B------:R-:W-:Y:S01]  /*6df0*/  IMAD.MOV.U32 R80, RZ, RZ, 0x2 ;  /* 0x00000002ff507424 */ /* 0x000fe200078e00ff */
[----:B------:R-:W-:Y:S01]  /*6e00*/  MOV R48, 0x6e40 ;  /* 0x00006e4000307802 */ /* 0x000fe20000000f00 */
[----:B------:R-:W-:Y:S02]  /*6e10*/  IMAD.MOV.U32 R51, RZ, RZ, 0x1f ;  /* 0x0000001fff337424 */ /* 0x000fe400078e00ff */
[----:B------:R-:W-:Y:S02]  /*6e20*/  IMAD.MOV.U32 R50, RZ, RZ, -0x1 ;  /* 0xffffffffff327424 */ /* 0x000fe400078e00ff */
[----:B-----5:R-:W-:Y:S05]  /*6e30*/  CALL.REL.NOINC `($__internal_15_$__cuda_sm70_shflsync_bfly_p) ;  /* 0x000001b000007944 */ /* 0x020fea0003c00000 */
[----:B01----:R-:W-:Y:S05]  /*6e40*/  BRA `(.L_x_3653) ;  /* 0xffffd20000007947 */ /* 0x003fea000383ffff */
.L_x_3611:
[----:B------:R-:W-:Y:S01]  /*6e50*/  IMAD.MOV.U32 R80, RZ, RZ, 0x1 ;  /* 0x00000001ff507424 */ /* 0x000fe200078e00ff */
[----:B------:R-:W-:Y:S01]  /*6e60*/  MOV R48, 0x6ea0 ;  /* 0x00006ea000307802 */ /* 0x000fe20000000f00 */
[----:B------:R-:W-:-:S02]  /*6e70*/  IMAD.MOV.U32 R51, RZ, RZ, 0x1f ;  /* 0x0000001fff337424 */ /* 0x000fc400078e00ff */
[----:B------:R-:W-:Y:S02]  /*6e80*/  IMAD.MOV.U32 R50, RZ, RZ, -0x1 ;  /* 0xffffffffff327424 */ /* 0x000fe400078e00ff */
[----:B-----5:R-:W-:Y:S05]  /*6e90*/  CALL.REL.NOINC `($__internal_15_$__cuda_sm70_shflsync_bfly_p) ;  /* 0x0000015000007944 */ /* 0x020fea0003c00000 */
[----:B01----:R-:W-:Y:S05]  /*6ea0*/  BRA `(.L_x_3654) ;  /* 0xffffd1d000007947 */ /* 0x003fea000383ffff */
.L_x_3615:
[----:B------:R-:W-:Y:S01]  /*6eb0*/  IMAD.MOV.U32 R86, RZ, RZ, R3 ;  /* 0x000000ffff567224 */ /* 0x000fe200078e0003 */
[----:B------:R-:W-:Y:S01]  /*6ec0*/  MOV R48, 0x6f10 ;  /* 0x00006f1000307802 */ /* 0x000fe20000000f00 */
[----:B------:R-:W-:Y:S02]  /*6ed0*/  IMAD.MOV.U32 R80, RZ, RZ, 0x10 ;  /* 0x00000010ff507424 */ /* 0x000fe400078e00ff */
[----:B------:R-:W-:Y:S02]  /*6ee0*/  IMAD.MOV.U32 R51, RZ, RZ, 0x1f ;  /* 0x0000001fff337424 */ /* 0x000fe400078e00ff */
[----:B------:R-:W-:Y:S02]  /*6ef0*/  IMAD.MOV.U32 R50, RZ, RZ, -0x1 ;  /* 0xffffffffff327424 */ /* 0x000fe400078e00ff */
[----:B-123-5:R-:W-:Y:S05]  /*6f00*/  CALL.REL.NOINC `($__internal_15_$__cuda_sm70_shflsync_bfly_p) ;  /* 0x000000e000007944 */ /* 0x02efea0003c00000 */
[----:B01----:R-:W-:Y:S05]  /*6f10*/  BRA `(.L_x_3655) ;  /* 0xffffd3b000007947 */ /* 0x003fea000383ffff */
.L_x_3616:
[----:B------:R-:W-:Y:S01]  /*6f20*/  IMAD.MOV.U32 R80, RZ, RZ, 0x8 ;  /* 0x00000008ff507424 */ /* 0x000fe200078e00ff */
[----:B------:R-:W-:Y:S01]  /*6f30*/  MOV R48, 0x6f70 ;  /* 0x00006f7000307802 */ /* 0x000fe20000000f00 */
[----:B------:R-:W-:Y:S02]  /*6f40*/  IMAD.MOV.U32 R51, RZ, RZ, 0x1f ;  /* 0x0000001fff337424 */ /* 0x000fe400078e00ff */
[----:B------:R-:W-:-:S02]  /*6f50*/  IMAD.MOV.U32 R50, RZ, RZ, -0x1 ;  /* 0xffffffffff327424 */ /* 0x000fc400078e00ff */
[----:B0123-5:R-:W-:Y:S05]  /*6f60*/  CALL.REL.NOINC `($__internal_15_$__cuda_sm70_shflsync_bfly_p) ;  /* 0x0000008000007944 */ /* 0x02ffea0003c00000 */
[----:B-1----:R-:W-:Y:S01]  /*6f70*/  FMNMX.FTZ R0, R86, R51, !PT ;  /* 0x0000003356007209 */ /* 0x002fe20007810000 */
[----:B0-----:R-:W-:Y:S01]  /*6f80*/  IMAD.MOV.U32 R80, RZ, RZ, 0x4 ;  /* 0x00000004ff507424 */ /* 0x001fe200078e00ff */
[----:B------:R-:W-:Y:S01]  /*6f90*/  MOV R48, 0x6fe0 ;  /* 0x00006fe000307802 */ /* 0x000fe20000000f00 */
[----:B------:R-:W-:-:S02]  /*6fa0*/  IMAD.MOV.U32 R51, RZ, RZ, 0x1f ;  /* 0x0000001fff337424 */ /* 0x000fc400078e00ff */
[----:B------:R-:W-:Y:S02]  /*6fb0*/  IMAD.MOV.U32 R50, RZ, RZ, -0x1 ;  /* 0xffffffffff327424 */ /* 0x000fe400078e00ff */
[----:B------:R-:W-:Y:S02]  /*6fc0*/  IMAD.MOV.U32 R86, RZ, RZ, R0 ;  /* 0x000000ffff567224 */ /* 0x000fe400078e0000 */
[----:B------:R-:W-:Y:S05]  /*6fd0*/  CALL.REL.NOINC `($__internal_15_$__cuda_sm70_shflsync_bfly_p) ;  /* 0x0000001000007944 */ /* 0x000fea0003c00000 */
[----:B01----:R-:W-:Y:S05]  /*6fe0*/  BRA `(.L_x_3656) ;  /* 0xffffd33000007947 */ /* 0x003fea000383ffff */
        .weak           $__internal_15_$__cuda_sm70_shflsync_bfly_p
        .type           $__internal_15_$__cuda_sm70_shflsync_bfly_p,@function
        .size           $__internal_15_$__cuda_sm70_shflsync_bfly_p,(.L_x_4321 - $__internal_15_$__cuda_sm70_shflsync_bfly_p)
$__internal_15_$__cuda_sm70_shflsync_bfly_p:
[----:B------:R-:W-:Y:S01]  /*6ff0*/  IMAD.MOV.U32 R49, RZ, RZ, 0x0 ;  /* 0x00000000ff317424 */ /* 0x000fe200078e00ff */
[----:B------:R-:W-:Y:S04]  /*7000*/  WARPSYNC R50 ;  /* 0x0000003200007348 */ /* 0x000fe80003800000 */
[----:B------:R0:W1:Y:S01]  /*7010*/  SHFL.BFLY PT, R51, R86, R80, R51 ;  /* 0x0c00005056337389 */ /* 0x00006200000e0033 */
[----:B------:R-:W-:Y:S05]  /*7020*/  RET.REL.NODEC R48 `(_ZN4mmha33masked_multihead_attention_kernelItLi224ELi256ELi4ELi32ELi64ELb0ELb0EEEv26Multihead_attention_paramsIT_XT5_EE) ;  /* 0xffff8fd030007950 */ /* 0x000fea0003c3ffff */
.L_x_3657:
        /* <DEDUP_REMOVED lines=13> */
.L_x_4321:


//--------------------- .text._ZN4mmha33masked_multihead_attention_kernelIfLi224ELi256ELi1ELi64ELi256ELb0ELb1EEEv26Multihead_attention_paramsIT_XT5_EE --------------------------
	.section	.text._ZN4mmha33masked_multihead_attention_kernelIfLi224ELi256ELi1ELi64ELi256ELb0ELb1EEEv26Multihead_attention_paramsIT_XT5_EE,"ax",@progbits
	.sectioninfo	@"SHI_REGISTERS=255"
	.align	128
        .global         _ZN4mmha33masked_multihead_attention_kernelIfLi224ELi256ELi1ELi64ELi256ELb0ELb1EEEv26Multihead_attention_paramsIT_XT5_EE
        .type           _ZN4mmha33masked_multihead_attention_kernelIfLi224ELi256ELi1ELi64ELi256ELb0ELb1EEEv26Multihead_attention_paramsIT_XT5_EE,@function
        .size           _ZN4mmha33masked_multihead_attention_kernelIfLi224ELi256ELi1ELi64ELi256ELb0ELb1EEEv26Multihead_attention_paramsIT_XT5_EE,(.L_x_4344 - _ZN4mmha33masked_multihead_attention_kernelIfLi224ELi256ELi1ELi64ELi256ELb0ELb1EEEv26Multihead_attention_paramsIT_XT5_EE)
        .other          _ZN4mmha33masked_multihead_attention_kernelIfLi224ELi256ELi1ELi64ELi256ELb0ELb1EEEv26Multihead_attention_paramsIT_XT5_EE,@"STO_CUDA_ENTRY STV_DEFAULT"
_ZN4mmha33masked_multihead_attention_kernelIfLi224ELi256ELi1ELi64ELi256ELb0ELb1EEEv26Multihead_attention_paramsIT_XT5_EE:
.text._ZN4mmha33masked_multihead_attention_kernelIfLi224ELi256ELi1ELi64ELi256ELb0ELb1EEEv26Multihead_attention_paramsIT_XT5_EE:
[----:B------:R-:W-:Y:S02]  /*0000*/  MOV R1, c[0x0][0x28] ;  /* 0x00000a0000017a02 */ /* 0x000fe40000000f00 */
        /* <DEDUP_REMOVED lines=10> */
[----:B------:R-:W-:-:S05]  /*00b0*/  MOV R3, UR5 ;  /* 0x0000000500037c02 */ /* 0x000fca0008000f00 */
[----:B------:R-:W2:Y:S02]  /*00c0*/  LDG.E.U8 R2, [R2.64] ;  /* 0x0000002402027981 */ /* 0x000ea4000c1e1100 */
[----:B--2---:R-:W-:-:S13]  /*00d0*/  ISETP.NE.AND P0, PT, R2, 0x1, PT ;  /* 0x000000010200780c */ /* 0x004fda0003f05270 */
[----:B------:R-:W-:Y:S05]  /*00e0*/  @!P0 EXIT ;  /* 0x000000000000894d */ /* 0x000fea0003800000 */
.L_x_3658:
[----:B------:R-:W-:Y:S01]  /*00f0*/  IABS R2, c[0x0][0x1d0] ;  /* 0x0000740000027a13 */ /* 0x000fe20000000000 */
[----:B------:R-:W-:Y:S02]  /*0100*/  ULDC.64 UR4, c[0x0][0x280] ;  /* 0x0000a00000047ab9 */ /* 0x000fe40000000a00 */
[----:B------:R-:W-:Y:S01]  /*0110*/  UISETP.NE.U32.AND UP0, UPT, URZ, UR4, UPT ;  /* 0x000000043f00728c */ /* 0x000fe2000bf05070 */
[----:B------:R1:W2:Y:S03]  /*0120*/  R2UR UR8, R2 ;  /* 0x00000000020873c2 */ /* 0x0002a600000e0000 */
[----:B------:R-:W-:-:S03]  /*0130*/  UISETP.NE.AND.EX UP0, UPT, URZ, UR5, UPT, UP0 ;  /* 0x000000053f00728c */ /* 0x000fc6000bf05300 */
[----:B------:R-:W-:-:S03]  /*0140*/  ULDC.64 UR4, c[0x0][0x280] ;  /* 0x0000a00000047ab9 */ /* 0x000fc60000000a00 */
[----:B------:R-:W-:-:S05]  /*0150*/  PLOP3.LUT P0, PT, PT, PT, UP0, 0x80, 0x0 ;  /* 0x000000000000781c */ /* 0x000fca0003f0f008 */
[----:B------:R-:W-:Y:S02]  /*0160*/  @UP0 UMOV UR6, 0x4 ;  /* 0x0000000400060882 */ /* 0x000fe40000000000 */
[----:B0-----:R-:W-:-:S06]  /*0170*/  @UP0 UIMAD.WIDE UR4, UR47, UR6, UR4 ;  /* 0x000000062f0402a5 */ /* 0x001fcc000f8e0204 */
[----:B-1----:R-:W-:Y:S01]  /*0180*/  IMAD.U32 R2, RZ, RZ, UR4 ;  /* 0x00000004ff027e24 */ /* 0x002fe2000f8e00ff */
[----:B------:R-:W-:Y:S01]  /*0190*/  MOV R3, UR5 ;  /* 0x0000000500037c02 */ /* 0x000fe20008000f00 */
[----:B--2---:R-:W0:Y:S04]  /*01a0*/  I2F.RP R0, UR8 ;  /* 0x0000000800007d06 */ /* 0x004e280008209400 */
[----:B------:R1:W2:Y:S04]  /*01b0*/  @P0 LDG.E R5, [R2.64] ;  /* 0x0000002402050981 */ /* 0x0002a8000c1e1900 */
        /* <DEDUP_REMOVED lines=16> */
[----:B------:R-:W-:Y:S02]  /*02c0*/  UISETP.GE.U32.AND UP2, UPT, UR4, UR8, UPT ;  /* 0x000000080400728c */ /* 0x000fe4000bf46070 */
[----:B------:R-:W-:Y:S02]  /*02d0*/  ULOP3.LUT UR4, UR47, UR6, URZ, 0x3c, !UPT ;  /* 0x000000062f047292 */ /* 0x000fe4000f8e3c3f */
[----:B------:R-:W-:Y:S02]  /*02e0*/  @!UP3 UIADD3 UR5, UR5, 0x1, URZ ;  /* 0x000000010505b890 */ /* 0x000fe4000fffe03f */
[----:B------:R-:W-:Y:S02]  /*02f0*/  ULDC.64 UR8, c[0x0][0x240] ;  /* 0x0000900000087ab9 */ /* 0x000fe40000000a00 */
[----:B------:R-:W-:Y:S02]  /*0300*/  UISETP.NE.U32.AND UP1, UPT, URZ, UR8, UPT ;  /* 0x000000083f00728c */ /* 0x000fe4000bf25070 */
[----:B------:R-:W-:-:S02]  /*0310*/  UISETP.GE.AND UP3, UPT, UR4, URZ, UPT ;  /* 0x0000003f0400728c */ /* 0x000fc4000bf66270 */
[----:B------:R-:W-:Y:S02]  /*0320*/  @UP2 UIADD3 UR5, UR5, 0x1, URZ ;  /* 0x0000000105052890 */ /* 0x000fe4000fffe03f */
[----:B------:R-:W-:Y:S02]  /*0330*/  UISETP.NE.AND UP2, UPT, URZ, UR6, UPT ;  /* 0x000000063f00728c */ /* 0x000fe4000bf45270 */
[----:B------:R-:W-:-:S03]  /*0340*/  UISETP.NE.AND.EX UP1, UPT, URZ, UR9, UPT, UP1 ;  /* 0x000000093f00728c */ /* 0x000fc6000bf25310 */
[----:B------:R-:W-:Y:S02]  /*0350*/  UMOV UR46, UR5 ;  /* 0x00000005002e7c82 */ /* 0x000fe40008000000 */
[----:B------:R-:W-:Y:S01]  /*0360*/  @!UP3 UIADD3 UR46, -UR46, URZ, URZ ;  /* 0x0000003f2e2eb290 */ /* 0x000fe2000fffe13f */
[----:B------:R-:W-:Y:S01]  /*0370*/  PLOP3.LUT P1, PT, PT, PT, UP1, 0x80, 0x0 ;  /* 0x000000000000781c */ /* 0x000fe20003f2f018 */
[----:B------:R-:W-:Y:S02]  /*0380*/  ULDC.64 UR4, c[0x0][0x240] ;  /* 0x0000900000047ab9 */ /* 0x000fe40000000a00 */
[----:B------:R-:W-:-:S03]  /*0390*/  @!UP2 ULOP3.LUT UR46, URZ, UR6, URZ, 0x33, !UPT ;  /* 0x000000063f2ea292 */ /* 0x000fc6000f8e333f */
        /* <DEDUP_REMOVED lines=21> */
[----:B------:R-:W-:Y:S01]  /*04f0*/  UIMAD.WIDE.U32 UR4, UR5, UR6, UR4 ;  /* 0x00000006050472a5 */ /* 0x000fe2000f8e0004 */
[----:B------:R-:W1:Y:S01]  /*0500*/  S2R R32, SR_TID.X ;  /* 0x0000000000207919 */ /* 0x000e620000002100 */
[----:B------:R-:W2:Y:S02]  /*0510*/  S2UR UR48, SR_CTAID.X ;  /* 0x00000000003079c3 */ /* 0x000ea40000002500 */
[----:B0-----:R-:W-:-:S04]  /*0520*/  UIMAD.WIDE.U32 UR4, UR5, UR43, URZ ;  /* 0x0000002b050472a5 */ /* 0x001fc8000f8e003f */
[----:B------:R-:W-:-:S04]  /*0530*/  UIADD3 UR5, -UR5, URZ, URZ ;  /* 0x0000003f05057290 */ /* 0x000fc8000fffe13f */
[----:B------:R-:W-:-:S04]  /*0540*/  UIMAD UR43, UR9, UR5, UR43 ;  /* 0x00000005092b72a4 */ /* 0x000fc8000f8e022b */
[----:B------:R-:W-:Y:S02]  /*0550*/  UISETP.GT.U32.AND UP0, UPT, UR9, UR43, UPT ;  /* 0x0000002b0900728c */ /* 0x000fe4000bf04070 */
[----:B------:R-:W-:-:S09]  /*0560*/  UISETP.GE.AND UP2, UPT, UR42, URZ, UPT ;  /* 0x0000003f2a00728c */ /* 0x000fd2000bf46270 */
[----:B------:R-:W-:-:S04]  /*0570*/  @!UP0 UIADD3 UR43, UR43, -UR9, URZ ;  /* 0x800000092b2b8290 */ /* 0x000fc8000fffe03f */
[----:B------:R-:W-:Y:S02]  /*0580*/  UISETP.GT.U32.AND UP1, UPT, UR9, UR43, UPT ;  /* 0x0000002b0900728c */ /* 0x000fe4000bf24070 */
[----:B------:R-:W-:Y:S01]  /*0590*/  UISETP.NE.AND UP0, UPT, URZ, UR7, UPT ;  /* 0x000000073f00728c */ /* 0x000fe2000bf05270 */
[----:B-1----:R-:W-:Y:S01]  /*05a0*/  ISETP.GE.AND P0, PT, R32, 0x38, PT ;  /* 0x000000382000780c */ /* 0x002fe20003f06270 */
[----:B------:R-:W-:Y:S02]  /*05b0*/  ULDC UR4, c[0x0][0x1d8] ;  /* 0x0000760000047ab9 */ /* 0x000fe40000000800 */
[----:B--2---:R-:W-:Y:S02]  /*05c0*/  UIMAD UR49, UR47, UR4, UR48 ;  /* 0x000000042f3172a4 */ /* 0x004fe4000f8e0230 */
[----:B------:R-:W-:Y:S02]  /*05d0*/  UIMAD UR5, UR48, 0xe0, URZ ;  /* 0x000000e0300578a4 */ /* 0x000fe4000f8e023f */
[----:B------:R-:W-:-:S02]  /*05e0*/  UMOV UR8, 0x1 ;  /* 0x0000000100087882 */ /* 0x000fc40000000000 */
[----:B------:R-:W-:Y:S02]  /*05f0*/  ULDC UR44, c[0x0][0x1c8] ;  /* 0x00007200002c7ab9 */ /* 0x000fe40000000800 */
[----:B------:R-:W-:Y:S02]  /*0600*/  @!UP1 UIADD3 UR43, UR43, -UR9, URZ ;  /* 0x800000092b2b9290 */ /* 0x000fe4000fffe03f */
[----:B------:R-:W-:Y:S02]  /*0610*/  UISETP.NE.AND UP1, UPT, URZ, UR44, UPT ;  /* 0x0000002c3f00728c */ /* 0x000fe4000bf25270 */
[----:B------:R-:W-:Y:S02]  /*0620*/  UIADD3 UR45, UR42, -UR7, UR8 ;  /* 0x800000072a2d7290 */ /* 0x000fe4000fffe008 */
[----:B------:R-:W-:Y:S02]  /*0630*/  UIMAD UR44, UR47, UR44, UR5 ;  /* 0x0000002c2f2c72a4 */ /* 0x000fe4000f8e0205 */
[----:B------:R-:W-:Y:S01]  /*0640*/  UIMAD UR50, UR49, 0xe0, URZ ;  /* 0x000000e0313278a4 */ /* 0x000fe2000f8e023f */
[----:B------:R-:W-:Y:S01]  /*0650*/  IMAD.SHL.U32 R22, R32, 0x4, RZ ;  /* 0x0000000420167824 */ /* 0x000fe200078e00ff */
[----:B------:R-:W-:-:S02]  /*0660*/  @!UP2 UIADD3 UR43, -UR43, URZ, URZ ;  /* 0x0000003f2b2ba290 */ /* 0x000fc4000fffe13f */
[----:B------:R-:W-:Y:S02]  /*0670*/  @!UP0 ULOP3.LUT UR43, URZ, UR7, URZ, 0x33, !UPT ;  /* 0x000000073f2b8292 */ /* 0x000fe4000f8e333f */
[----:B------:R-:W-:Y:S02]  /*0680*/  UMOV UR40, URZ ;  /* 0x0000003f00287c82 */ /* 0x000fe40008000000 */
[----:B------:R-:W-:Y:S02]  /*0690*/  UISETP.LT.AND UP0, UPT, URZ, UR45, UPT ;  /* 0x0000002d3f00728c */ /* 0x000fe4000bf01270 */
[----:B------:R-:W-:Y:S01]  /*06a0*/  USEL UR44, UR50, UR44, !UP1 ;  /* 0x0000002c322c7287 */ /* 0x000fe2000c800000 */
        /* <DEDUP_REMOVED lines=9> */
[----:B0-----:R-:W-:-:S04]  /*0740*/  MOV R2, c[0x0][0x258] ;  /* 0x0000960000027a02 */ /* 0x001fc80000000f00 */
[----:B------:R-:W-:-:S13]  /*0750*/  ISETP.NE.AND P0, PT, R2, 0x2, PT ;  /* 0x000000020200780c */ /* 0x000fda0003f05270 */
[----:B------:R-:W-:-:S04]  /*0760*/  @!P0 IADD3 R6, P1, R0, c[0x0][0x168], RZ ;  /* 0x00005a0000068a10 */ /* 0x000fc80007f3e0ff */
[----:B------:R-:W-:-:S05]  /*0770*/  @!P0 LEA.HI.X.SX32 R7, R0, c[0x0][0x16c], 0x1, P1 ;  /* 0x00005b0000078a11 */ /* 0x000fca00008f0eff */
[----:B------:R-:W2:Y:S01]  /*0780*/  @!P0 LDG.E R6, [R6.64] ;  /* 0x0000002406068981 */ /* 0x000ea2000c1e1900 */
[----:B------:R-:W-:Y:S01]  /*0790*/  @P0 IMAD.MOV.U32 R5, RZ, RZ, 0x4 ;  /* 0x00000004ff050424 */ /* 0x000fe200078e00ff */
        /* <DEDUP_REMOVED lines=10> */
[----:B------:R-:W2:Y:S08]  /*0840*/  @!P0 I2F.S8 R9, R9 ;  /* 0x0000000900098306 */ /* 0x000eb00000001400 */
[----:B------:R-:W4:Y:S01]  /*0850*/  @!P0 I2F.S8 R10, R10 ;  /* 0x0000000a000a8306 */ /* 0x000f220000001400 */
[----:B---3--:R-:W-:-:S07]  /*0860*/  @!P0 FMUL.FTZ R16, R11, R2 ;  /* 0x000000020b108220 */ /* 0x008fce0000410000 */
[----:B------:R-:W3:Y:S01]  /*0870*/  @!P0 I2F.S16 R7, R7 ;  /* 0x0000000700078306 */ /* 0x000ee20000101400 */
[-C--:B--2---:R-:W-:Y:S02]  /*0880*/  @!P0 FMUL.FTZ R18, R9, R2.reuse ;  /* 0x0000000209128220 */ /* 0x084fe40000410000 */
[-C--:B----4-:R-:W-:Y:S02]  /*0890*/  @!P0 FMUL.FTZ R19, R10, R2.reuse ;  /* 0x000000020a138220 */ /* 0x090fe40000410000 */
[----:B---3--:R-:W-:-:S03]  /*08a0*/  @!P0 FMUL.FTZ R17, R7, R2 ;  /* 0x0000000207118220 */ /* 0x008fc60000410000 */
.L_x_3660:
[----:B0-----:R-:W-:Y:S05]  /*08b0*/  BSYNC B0 ;  /* 0x0000000000007941 */ /* 0x001fea0003800000 */
.L_x_3659:
[----:B------:R-:W-:Y:S01]  /*08c0*/  MOV R2, c[0x0][0x258] ;  /* 0x0000960000027a02 */ /* 0x000fe20000000f00 */
[----:B------:R-:W-:Y:S01]  /*08d0*/  ULDC.64 UR38, c[0x2][0x0] ;  /* 0x0080000000267ab9 */ /* 0x000fe20000000a00 */
[----:B------:R-:W-:Y:S01]  /*08e0*/  BSSY B0, `(.L_x_3661) ;  /* 0x0000021000007945 */ /* 0x000fe20003800000 */
[----:B------:R-:W-:Y:S01]  /*08f0*/  ULDC.64 UR4, c[0x0][0x248] ;  /* 0x0000920000047ab9 */ /* 0x000fe20000000a00 */
[----:B------:R-:W-:Y:S01]  /*0900*/  ISETP.NE.AND P0, PT, R2, 0x2, PT ;  /* 0x000000020200780c */ /* 0x000fe20003f05270 */
[----:B------:R-:W-:-:S02]  /*0910*/  UIMAD.WIDE.U32 UR38, UR8, UR4, UR38 ;  /* 0x00000004082672a5 */ /* 0x000fc4000f8e0026 */
[----:B------:R-:W-:-:S04]  /*0920*/  UIMAD UR4, UR8, UR5, URZ ;  /* 0x00000005080472a4 */ /* 0x000fc8000f8e023f */
[----:B------:R-:W-:-:S06]  /*0930*/  UIADD3 UR39, UR39, UR4, URZ ;  /* 0x0000000427277290 */ /* 0x000fcc000fffe03f */
[----:B------:R-:W-:Y:S05]  /*0940*/  @!P0 BRA `(.L_x_3662) ;  /* 0x0000008000008947 */ /* 0x000fea0003800000 */
[----:B------:R-:W-:Y:S01]  /*0950*/  ISETP.GT.AND P0, PT, R32, 0x37, PT ;  /* 0x000000372000780c */ /* 0x000fe20003f04270 */
[----:B------:R-:W-:Y:S01]  /*0960*/  CS2R R24, SRZ ;  /* 0x0000000000187805 */ /* 0x000fe2000001ff00 */
[----:B------:R-:W-:-:S11]  /*0970*/  CS2R R26, SRZ ;  /* 0x00000000001a7805 */ /* 0x000fd6000001ff00 */
[----:B------:R-:W-:Y:S05]  /*0980*/  @P0 BRA `(.L_x_3663) ;  /* 0x0000016000000947 */ /* 0x000fea0003800000 */
[----:B------:R-:W-:-:S04]  /*0990*/  IMAD.MOV.U32 R3, RZ, RZ, 0x4 ;  /* 0x00000004ff037424 */ /* 0x000fc800078e00ff */
[----:B------:R-:W-:-:S05]  /*09a0*/  IMAD.WIDE R2, R0, R3, c[0x0][0x178] ;  /* 0x00005e0000027625 */ /* 0x000fca00078e0203 */
[----:B------:R0:W5:Y:S01]  /*09b0*/  LDG.E.128 R24, [R2.64] ;  /* 0x0000002402187981 */ /* 0x000162000c1e1d00 */
[----:B------:R-:W-:Y:S05]  /*09c0*/  BRA `(.L_x_3663) ;  /* 0x0000012000007947 */ /* 0x000fea0003800000 */
.L_x_3662:
[----:B------:R-:W-:-:S04]  /*09d0*/  IADD3 R2, P0, R0, c[0x0][0x178], RZ ;  /* 0x00005e0000027a10 */ /* 0x000fc80007f1e0ff */
[----:B------:R-:W-:-:S05]  /*09e0*/  LEA.HI.X.SX32 R3, R0, c[0x0][0x17c], 0x1, P0 ;  /* 0x00005f0000037a11 */ /* 0x000fca00000f0eff */
[----:B------:R-:W2:Y:S01]  /*09f0*/  LDG.E R2, [R2.64] ;  /* 0x0000002402027981 */ /* 0x000ea2000c1e1900 */
[----:B------:R-:W-:Y:S01]  /*0a00*/  MOV R4, UR38 ;  /* 0x0000002600047c02 */ /* 0x000fe20008000f00 */
[----:B------:R-:W-:-:S05]  /*0a10*/  IMAD.U32 R5, RZ, RZ, UR39 ;  /* 0x00000027ff057e24 */ /* 0x000fca000f8e00ff */
[----:B------:R-:W3:Y:S01]  /*0a20*/  LDG.E R4, [R4.64] ;  /* 0x0000002404047981 */ /* 0x000ee2000c1e1900 */
[----:B--2---:R-:W-:Y:S01]  /*0a30*/  PRMT R0, R2, 0x9910, RZ ;  /* 0x0000991002007816 */ /* 0x004fe200000000ff */
[----:B------:R-:W3:Y:S01]  /*0a40*/  I2F.S8 R9, R2 ;  /* 0x0000000200097306 */ /* 0x000ee20000001400 */
[--C-:B------:R-:W-:Y:S02]  /*0a50*/  SHF.R.U32.HI R6, RZ, 0x10, R2.reuse ;  /* 0x00000010ff067819 */ /* 0x100fe40000011602 */
[----:B------:R-:W-:Y:S02]  /*0a60*/  SHF.R.U32.HI R7, RZ, 0x18, R2 ;  /* 0x00000018ff077819 */ /* 0x000fe40000011602 */
[----:B------:R-:W-:-:S03]  /*0a70*/  SHF.R.S32.HI R0, RZ, 0x8, R0 ;  /* 0x00000008ff007819 */ /* 0x000fc60000011400 */
[----:B------:R-:W0:Y:S08]  /*0a80*/  I2F.S8 R6, R6 ;  /* 0x0000000600067306 */ /* 0x000e300000001400 */
[----:B------:R-:W2:Y:S01]  /*0a90*/  I2F.S8 R7, R7 ;  /* 0x0000000700077306 */ /* 0x000ea20000001400 */
[----:B---3--:R-:W-:-:S07]  /*0aa0*/  FMUL.FTZ R24, R9, R4 ;  /* 0x0000000409187220 */ /* 0x008fce0000410000 */
[----:B------:R-:W3:Y:S01]  /*0ab0*/  I2F.S16 R0, R0 ;  /* 0x0000000000007306 */ /* 0x000ee20000101400 */
[-C--:B0-----:R-:W-:Y:S02]  /*0ac0*/  FMUL.FTZ R26, R6, R4.reuse ;  /* 0x00000004061a7220 */ /* 0x081fe40000410000 */
[-C--:B--2---:R-:W-:Y:S02]  /*0ad0*/  FMUL.FTZ R27, R7, R4.reuse ;  /* 0x00000004071b7220 */ /* 0x084fe40000410000 */
[----:B---3--:R-:W-:-:S03]  /*0ae0*/  FMUL.FTZ R25, R0, R4 ;  /* 0x0000000400197220 */ /* 0x008fc60000410000 */
.L_x_3663:
[----:B------:R-:W-:Y:S05]  /*0af0*/  BSYNC B0 ;  /* 0x0000000000007941 */ /* 0x000fea0003800000 */
.L_x_3661:
[----:B------:R-:W-:Y:S01]  /*0b00*/  ULDC.64 UR4, c[0x0][0x1f8] ;  /* 0x00007e0000047ab9 */ /* 0x000fe20000000a00 */
[C---:B------:R-:W-:Y:S01]  /*0b10*/  ISETP.GT.AND P3, PT, R32.reuse, 0x3f, PT ;  /* 0x0000003f2000780c */ /* 0x040fe20003f64270 */
[----:B------:R-:W-:Y:S01]  /*0b20*/  UISETP.NE.U32.AND UP0, UPT, URZ, UR4, UPT ;  /* 0x000000043f00728c */ /* 0x000fe2000bf05070 */
[----:B------:R-:W-:Y:S01]  /*0b30*/  ISETP.EQ.U32.AND P1, PT, RZ, c[0x0][0x240], PT ;  /* 0x00009000ff007a0c */ /* 0x000fe20003f22070 */
[----:B------:R-:W-:Y:S01]  /*0b40*/  IMAD.MOV.U32 R0, RZ, RZ, c[0x0][0x1d8] ;  /* 0x00007600ff007624 */ /* 0x000fe200078e00ff */
[----:B------:R-:W-:Y:S01]  /*0b50*/  ISETP.GT.AND P4, PT, R32, 0x37, PT ;  /* 0x000000372000780c */ /* 0x000fe20003f84270 */
[----:B------:R-:W-:Y:S01]  /*0b60*/  UISETP.NE.AND.EX UP0, UPT, URZ, UR5, UPT, UP0 ;  /* 0x000000053f00728c */ /* 0x000fe2000bf05300 */
[----:B------:R-:W-:Y:S01]  /*0b70*/  ISETP.EQ.U32.AND P0, PT, RZ, c[0x0][0x170], PT ;  /* 0x00005c00ff007a0c */ /* 0x000fe20003f02070 */
[----:B------:R-:W-:Y:S01]  /*0b80*/  CS2R R28, SRZ ;  /* 0x00000000001c7805 */ /* 0x000fe2000001ff00 */
[----:B------:R-:W-:Y:S01]  /*0b90*/  ISETP.EQ.U32.AND P2, PT, RZ, c[0x0][0x180], PT ;  /* 0x00006000ff007a0c */ /* 0x000fe20003f42070 */
[----:B------:R-:W-:Y:S01]  /*0ba0*/  ULDC.64 UR4, c[0x0][0x1f8] ;  /* 0x00007e0000047ab9 */ /* 0x000fe20000000a00 */
[----:B------:R-:W-:Y:S01]  /*0bb0*/  ISETP.EQ.OR.EX P1, PT, RZ, c[0x0][0x244], P3, P1 ;  /* 0x00009100ff007a0c */ /* 0x000fe20001f22710 */
[----:B------:R-:W-:Y:S01]  /*0bc0*/  CS2R R30, SRZ ;  /* 0x00000000001e7805 */ /* 0x000fe2000001ff00 */
[----:B------:R-:W-:-:S02]  /*0bd0*/  ISETP.EQ.OR.EX P0, PT, RZ, c[0x0][0x174], P4, P0 ;  /* 0x00005d00ff007a0c */ /* 0x000fc40002702700 */
[----:B------:R-:W-:Y:S02]  /*0be0*/  PLOP3.LUT P3, PT, PT, PT, UP0, 0x80, 0x0 ;  /* 0x000000000000781c */ /* 0x000fe40003f6f008 */
[----:B------:R-:W-:Y:S01]  /*0bf0*/  @UP0 UMOV UR6, 0x4 ;  /* 0x0000000400060882 */ /* 0x000fe20000000000 */
[----:B------:R-:W-:Y:S01]  /*0c00*/  ISETP.EQ.OR.EX P2, PT, RZ, c[0x0][0x184], P4, P2 ;  /* 0x00006100ff007a0c */ /* 0x000fe20002742720 */
[----:B------:R-:W-:Y:S01]  /*0c10*/  @UP0 UIMAD.WIDE UR4, UR47, UR6, UR4 ;  /* 0x000000062f0402a5 */ /* 0x000fe2000f8e0204 */
[----:B-1----:R-:W-:-:S05]  /*0c20*/  MOV R9, UR40 ;  /* 0x0000002800097c02 */ /* 0x002fca0008000f00 */
[----:B------:R-:W-:Y:S01]  /*0c30*/  IMAD.U32 R6, RZ, RZ, UR4 ;  /* 0x00000004ff067e24 */ /* 0x000fe2000f8e00ff */
[----:B------:R-:W-:Y:S01]  /*0c40*/  MOV R7, UR5 ;  /* 0x0000000500077c02 */ /* 0x000fe20008000f00 */
[----:B------:R-:W-:Y:S01]  /*0c50*/  @!P1 IMAD R9, R9, R0, UR48 ;  /* 0x0000003009099e24 */ /* 0x000fe2000f8e0200 */
[----:B0-----:R-:W-:-:S03]  /*0c60*/  @!P0 MOV R3, 0x4 ;  /* 0x0000000400038802 */ /* 0x001fc60000000f00 */
[----:B------:R0:W2:Y:S01]  /*0c70*/  @P3 LDG.E R0, [R6.64] ;  /* 0x0000002406003981 */ /* 0x0000a2000c1e1900 */
[----:B------:R-:W-:Y:S01]  /*0c80*/  @!P2 IMAD.MOV.U32 R5, RZ, RZ, 0x4 ;  /* 0x00000004ff05a424 */ /* 0x000fe200078e00ff */
[----:B------:R-:W-:Y:S01]  /*0c90*/  CS2R R12, SRZ ;  /* 0x00000000000c7805 */ /* 0x000fe2000001ff00 */
[----:B------:R-:W-:Y:S01]  /*0ca0*/  @!P0 IMAD.WIDE R2, R8, R3, c[0x0][0x170] ;  /* 0x00005c0008028625 */ /* 0x000fe200078e0203 */
[----:B------:R-:W-:-:S03]  /*0cb0*/  CS2R R14, SRZ ;  /* 0x00000000000e7805 */ /* 0x000fc6000001ff00 */
[----:B------:R-:W-:Y:S01]  /*0cc0*/  @!P2 IMAD.WIDE R4, R8, R5, c[0x0][0x180] ;  /* 0x000060000804a625 */ /* 0x000fe200078e0205 */
[----:B------:R-:W-:Y:S01]  /*0cd0*/  @!P1 MOV R8, 0x4 ;  /* 0x0000000400089802 */ /* 0x000fe20000000f00 */
[----:B------:R-:W3:Y:S02]  /*0ce0*/  @!P0 LDG.E.128 R28, [R2.64] ;  /* 0x00000024021c8981 */ /* 0x000ee4000c1e1d00 */
[----:B------:R-:W-:Y:S02]  /*0cf0*/  @!P1 IMAD R9, R9, 0xe0, R22 ;  /* 0x000000e009099824 */ /* 0x000fe400078e0216 */
[----:B------:R-:W4:Y:S02]  /*0d00*/  @!P2 LDG.E.128 R12, [R4.64] ;  /* 0x00000024040ca981 */ /* 0x000f24000c1e1d00 */
[----:B0-----:R-:W-:-:S05]  /*0d10*/  @!P1 IMAD.WIDE R6, R9, R8, c[0x0][0x230] ;  /* 0x00008c0009069625 */ /* 0x001fca00078e0208 */
[----:B------:R-:W4:Y:S01]  /*0d20*/  @!P1 LDG.E.128 R8, [R6.64] ;  /* 0x0000002406089981 */ /* 0x000f22000c1e1d00 */
[----:B------:R-:W-:Y:S02]  /*0d30*/  ULDC.U8 UR4, c[0x0][0x1e4] ;  /* 0x0000790000047ab9 */ /* 0x000fe40000000000 */
[----:B------:R-:W-:Y:S02]  /*0d40*/  UISETP.NE.AND UP0, UPT, UR4, URZ, UPT ;  /* 0x0000003f0400728c */ /* 0x000fe4000bf05270 */
[----:B------:R-:W-:-:S04]  /*0d50*/  UMOV UR41, URZ ;  /* 0x0000003f00297c82 */ /* 0x000fc80008000000 */
[----:B------:R-:W-:Y:S02]  /*0d60*/  PLOP3.LUT P2, PT, PT, PT, UP0, 0x80, 0x0 ;  /* 0x000000000000781c */ /* 0x000fe40003f4f008 */
[----:B------:R-:W-:Y:S01]  /*0d70*/  ISETP.GE.AND P0, PT, R32, 0x40, PT ;  /* 0x000000402000780c */ /* 0x000fe20003f06270 */
[----:B--2---:R0:W1:Y:S01]  /*0d80*/  @P3 R2UR UR41, R0 ;  /* 0x00000000002933c2 */ /* 0x00406200000e0000 */
[----:B------:R-:W-:Y:S01]  /*0d90*/  ISETP.LT.AND P3, PT, RZ, c[0x0][0x1e0], PT ;  /* 0x00007800ff007a0c */ /* 0x000fe20003f61270 */
[----:B---3-5:R-:W-:Y:S02]  /*0da0*/  FADD.FTZ R16, R28, R16 ;  /* 0x000000101c107221 */ /* 0x028fe40000010000 */
[----:B----4-:R-:W-:Y:S02]  /*0db0*/  FADD.FTZ R24, R12, R24 ;  /* 0x000000180c187221 */ /* 0x010fe40000010000 */
[----:B------:R-:W-:Y:S02]  /*0dc0*/  FADD.FTZ R25, R13, R25 ;  /* 0x000000190d197221 */ /* 0x000fe40000010000 */
[----:B------:R-:W-:-:S02]  /*0dd0*/  FADD.FTZ R26, R14, R26 ;  /* 0x0000001a0e1a7221 */ /* 0x000fc40000010000 */
[----:B------:R-:W-:Y:S02]  /*0de0*/  FADD.FTZ R27, R15, R27 ;  /* 0x0000001b0f1b7221 */ /* 0x000fe40000010000 */
[----:B------:R-:W-:Y:S02]  /*0df0*/  FADD.FTZ R17, R29, R17 ;  /* 0x000000111d117221 */ /* 0x000fe40000010000 */
[----:B------:R-:W-:Y:S02]  /*0e00*/  FADD.FTZ R18, R30, R18 ;  /* 0x000000121e127221 */ /* 0x000fe40000010000 */
[----:B------:R-:W-:Y:S02]  /*0e10*/  FADD.FTZ R19, R31, R19 ;  /* 0x000000131f137221 */ /* 0x000fe40000010000 */
[----:B------:R-:W-:Y:S02]  /*0e20*/  @!P1 FMUL.FTZ R24, R24, R8 ;  /* 0x0000000818189220 */ /* 0x000fe40000410000 */
[----:B------:R-:W-:-:S02]  /*0e30*/  @!P1 FMUL.FTZ R25, R25, R9 ;  /* 0x0000000919199220 */ /* 0x000fc40000410000 */
[----:B------:R-:W-:Y:S02]  /*0e40*/  @!P1 FMUL.FTZ R26, R26, R10 ;  /* 0x0000000a1a1a9220 */ /* 0x000fe40000410000 */
[----:B------:R-:W-:Y:S01]  /*0e50*/  @!P1 FMUL.FTZ R27, R27, R11 ;  /* 0x0000000b1b1b9220 */ /* 0x000fe20000410000 */
[----:B------:R-:W-:Y:S05]  /*0e60*/  @!P2 BRA P3, `(.L_x_3664) ;  /* 0x000009500000a947 */ /* 0x000fea0001800000 */
[----:B01----:R-:W-:Y:S02]  /*0e70*/  ULDC UR4, c[0x0][0x1e0] ;  /* 0x0000780000047ab9 */ /* 0x003fe40000000800 */
[----:B------:R-:W-:-:S06]  /*0e80*/  UISETP.GT.OR UP0, UPT, UR8, UR4, !UP0 ;  /* 0x000000040800728c */ /* 0x000fcc000c704670 */
[----:B------:R-:W-:-:S13]  /*0e90*/  PLOP3.LUT P1, PT, PT, PT, UP0, 0x80, 0x0 ;  /* 0x000000000000781c */ /* 0x000fda0003f2f008 */
[----:B------:R-:W-:Y:S05]  /*0ea0*/  @P1 BRA `(.L_x_3665) ;  /* 0x00000bd000001947 */ /* 0x000fea0003800000 */
[----:B------:R-:W-:Y:S01]  /*0eb0*/  IMAD.MOV.U32 R0, RZ, RZ, c[0x0][0x1e0] ;  /* 0x00007800ff007624 */ /* 0x000fe200078e00ff */
[----:B------:R-:W-:-:S04]  /*0ec0*/  IABS R6, R22 ;  /* 0x0000001600067213 */ /* 0x000fc80000000000 */
[----:B------:R-:W-:-:S04]  /*0ed0*/  LEA.HI R0, R0, c[0x0][0x1e0], RZ, 0x1 ;  /* 0x0000780000007a11 */ /* 0x000fc800078f08ff */
        /* <DEDUP_REMOVED lines=9> */
[----:B-1----:R-:W-:-:S05]  /*0f70*/  IADD3 R4, RZ, -R3, RZ ;  /* 0x80000003ff047210 */ /* 0x002fca0007ffe0ff */
[----:B------:R-:W-:Y:S02]  /*0f80*/  IMAD R7, R4, R5, RZ ;  /* 0x0000000504077224 */ /* 0x000fe400078e02ff */
[----:B------:R-:W-:Y:S02]  /*0f90*/  IMAD.MOV.U32 R4, RZ, RZ, R6 ;  /* 0x000000ffff047224 */ /* 0x000fe400078e0006 */
[----:B------:R-:W-:-:S06]  /*0fa0*/  IMAD.HI.U32 R3, R3, R7, R2 ;  /* 0x0000000703037227 */ /* 0x000fcc00078e0002 */
[----:B------:R-:W-:-:S04]  /*0fb0*/  IMAD.HI.U32 R3, R3, R4, RZ ;  /* 0x0000000403037227 */ /* 0x000fc800078e00ff */
[----:B------:R-:W-:-:S05]  /*0fc0*/  IMAD R0, R3, R0, R4 ;  /* 0x0000000003007224 */ /* 0x000fca00078e0204 */
[----:B------:R-:W-:-:S13]  /*0fd0*/  ISETP.GT.U32.AND P2, PT, R5, R0, PT ;  /* 0x000000000500720c */ /* 0x000fda0003f44070 */
[-C--:B------:R-:W-:Y:S02]  /*0fe0*/  @!P2 IADD3 R0, R0, -R5.reuse, RZ ;  /* 0x800000050000a210 */ /* 0x080fe40007ffe0ff */
[----:B------:R-:W-:Y:S02]  /*0ff0*/  @!P2 IADD3 R3, R3, 0x1, RZ ;  /* 0x000000010303a810 */ /* 0x000fe40007ffe0ff */
[----:B------:R-:W-:Y:S02]  /*1000*/  ISETP.GE.U32.AND P1, PT, R0, R5, PT ;  /* 0x000000050000720c */ /* 0x000fe40003f26070 */
[----:B------:R-:W-:Y:S02]  /*1010*/  LOP3.LUT R0, R22, R23, RZ, 0x3c, !PT ;  /* 0x0000001716007212 */ /* 0x000fe400078e3cff */
[----:B------:R-:W-:Y:S02]  /*1020*/  ISETP.NE.AND P2, PT, R23, RZ, PT ;  /* 0x000000ff1700720c */ /* 0x000fe40003f45270 */
[----:B------:R-:W-:-:S07]  /*1030*/  ISETP.GE.AND P3, PT, R0, RZ, PT ;  /* 0x000000ff0000720c */ /* 0x000fce0003f66270 */
[----:B------:R-:W-:Y:S02]  /*1040*/  @P1 IADD3 R3, R3, 0x1, RZ ;  /* 0x0000000103031810 */ /* 0x000fe40007ffe0ff */
[----:B------:R-:W-:Y:S02]  /*1050*/  ISETP.LT.AND P1, PT, R22, c[0x0][0x1e0], !P0 ;  /* 0x0000780016007a0c */ /* 0x000fe40004721270 */
[----:B------:R-:W-:Y:S01]  /*1060*/  LOP3.LUT P0, RZ, R23, 0x3, RZ, 0xc0, !PT ;  /* 0x0000000317ff7812 */ /* 0x000fe2000780c0ff */
[----:B------:R-:W-:Y:S01]  /*1070*/  IMAD.MOV.U32 R28, RZ, RZ, R3 ;  /* 0x000000ffff1c7224 */ /* 0x000fe200078e0003 */
[----:B------:R-:W-:-:S04]  /*1080*/  P2R R30, PR, RZ, 0x2 ;  /* 0x00000002ff1e7803 */ /* 0x000fc80000000000 */
[----:B------:R-:W-:Y:S02]  /*1090*/  @!P3 IADD3 R28, -R28, RZ, RZ ;  /* 0x000000ff1c1cb210 */ /* 0x000fe40007ffe1ff */
        /* <DEDUP_REMOVED lines=9> */
[----:B------:R-:W-:Y:S01]  /*1130*/  MOV R6, c[0x4][0xd0] ;  /* 0x0100340000067a02 */ /* 0x000fe20000000f00 */
[----:B------:R-:W-:Y:S01]  /*1140*/  IMAD.MOV.U32 R10, RZ, RZ, c[0x4][0x30] ;  /* 0x01000c00ff0a7624 */ /* 0x000fe200078e00ff */
[----:B------:R-:W-:Y:S01]  /*1150*/  MOV R8, 0x53f ;  /* 0x0000053f00087802 */ /* 0x000fe20000000f00 */
[----:B------:R-:W-:Y:S01]  /*1160*/  IMAD.MOV.U32 R12, RZ, RZ, 0x1 ;  /* 0x00000001ff0c7424 */ /* 0x000fe200078e00ff */
[----:B------:R-:W-:-:S02]  /*1170*/  MOV R11, c[0x4][0x34] ;  /* 0x01000d00000b7a02 */ /* 0x000fc40000000f00 */
[----:B------:R-:W-:Y:S02]  /*1180*/  MOV R13, RZ ;  /* 0x000000ff000d7202 */ /* 0x000fe40000000f00 */
[----:B------:R-:W-:Y:S01]  /*1190*/  LEPC R14 ;  /* 0x00000000000e734e */ /* 0x000fe20000000000 */
[----:B------:R-:W-:Y:S02]  /*11a0*/  MOV R9, 0x1210 ;  /* 0x0000121000097802 */ /* 0x000fe40000000f00 */
[----:B------:R-:W-:Y:S02]  /*11b0*/  MOV R20, 0x1190 ;  /* 0x0000119000147802 */ /* 0x000fe40000000f00 */
[----:B------:R-:W-:Y:S02]  /*11c0*/  MOV R21, 0x0 ;  /* 0x0000000000157802 */ /* 0x000fe40000000f00 */
[----:B0-----:R-:W-:Y:S02]  /*11d0*/  MOV R0, 0x0 ;  /* 0x0000000000007802 */ /* 0x001fe40000000f00 */
[----:B------:R-:W-:-:S04]  /*11e0*/  IADD3 R20, P0, P1, -R20, R9, R14 ;  /* 0x0000000914147210 */ /* 0x000fc8000791e10e */
[----:B------:R-:W-:-:S04]  /*11f0*/  IADD3.X R21, ~R0, R21, R15, P0, P1 ;  /* 0x0000001500157210 */ /* 0x000fc800007e250f */
[----:B-1----:R-:W-:Y:S05]  /*1200*/  CALL.ABS.NOINC R2 ;  /* 0x0000000002007343 */ /* 0x002fea0003c00000 */
.L_x_3666:
[----:B------:R-:W-:Y:S01]  /*1210*/  ISETP.NE.AND P6, PT, R30, RZ, PT ;  /* 0x000000ff1e00720c */ /* 0x000fe20003fc5270 */
[----:B------:R-:W-:Y:S01]  /*1220*/  IMAD R0, R23, R28, R29 ;  /* 0x0000001c17007224 */ /* 0x000fe200078e021d */
[----:B------:R-:W-:Y:S01]  /*1230*/  WARPSYNC 0xffffffff ;  /* 0xffffffff00007948 */ /* 0x000fe20003800000 */
[----:B------:R-:W-:-:S03]  /*1240*/  IMAD.MOV.U32 R4, RZ, RZ, c[0x0][0x1e0] ;  /* 0x00007800ff047624 */ /* 0x000fc600078e00ff */
[----:B------:R-:W-:-:S04]  /*1250*/  LEA R13, R0, 0x440, 0x2 ;  /* 0x00000440000d7811 */ /* 0x000fc800078e10ff */
[----:B------:R-:W-:-:S03]  /*1260*/  LEA R14, R4, R13, 0x2 ;  /* 0x0000000d040e7211 */ /* 0x000fc600078e10ff */
        /* <DEDUP_REMOVED lines=13> */
[----:B0-----:R0:W1:Y:S01]  /*1340*/  LDS R16, [R3.X4+0x440] ;  /* 0x0004400003107984 */ /* 0x0010620000004800 */
[----:B------:R-:W-:Y:S01]  /*1350*/  LEA.HI R0, R3, R3, RZ, 0x1 ;  /* 0x0000000303007211 */ /* 0x000fe200078f08ff */
[----:B------:R-:W-:Y:S01]  /*1360*/  BSSY B1, `(.L_x_3669) ;  /* 0x0000037000017945 */ /* 0x000fe20003800000 */
[----:B------:R-:W-:Y:S01]  /*1370*/  LEA R20, R23, R15, 0x2 ;  /* 0x0000000f17147211 */ /* 0x000fe200078e10ff */
[----:B------:R-:W-:Y:S01]  /*1380*/  IMAD R21, R4, 0x4, R15 ;  /* 0x0000000404157824 */ /* 0x000fe200078e020f */
[----:B------:R0:W2:Y:S01]  /*1390*/  LDS R18, [R3.X4+0x444] ;  /* 0x0004440003127984 */ /* 0x0000a20000004800 */
[----:B------:R-:W-:Y:S01]  /*13a0*/  IMAD.SHL.U32 R0, R0, 0x2, RZ ;  /* 0x0000000200007824 */ /* 0x000fe200078e00ff */
[----:B------:R-:W-:Y:S02]  /*13b0*/  LEA R28, R4, R20, 0x2 ;  /* 0x00000014041c7211 */ /* 0x000fe400078e10ff */
[----:B------:R0:W3:Y:S02]  /*13c0*/  LDS R17, [R20] ;  /* 0x0000000014117984 */ /* 0x0000e40000000800 */
[----:B------:R-:W-:-:S02]  /*13d0*/  LOP3.LUT R6, R0, 0xfffffffc, RZ, 0xc0, !PT ;  /* 0xfffffffc00067812 */ /* 0x000fc400078ec0ff */
[----:B------:R0:W4:Y:S02]  /*13e0*/  LDS R19, [R20+0x4] ;  /* 0x0000040014137984 */ /* 0x0001240000000800 */
[----:B------:R-:W-:Y:S02]  /*13f0*/  ISETP.GE.AND P0, PT, R6, c[0x0][0x1e0], PT ;  /* 0x0000780006007a0c */ /* 0x000fe40003f06270 */
[----:B------:R0:W0:Y:S04]  /*1400*/  LDS R24, [R21] ;  /* 0x0000000015187984 */ /* 0x0000280000000800 */
[----:B------:R0:W0:Y:S04]  /*1410*/  LDS R26, [R21+0x4] ;  /* 0x00000400151a7984 */ /* 0x0000280000000800 */
[----:B------:R0:W0:Y:S04]  /*1420*/  LDS R25, [R28] ;  /* 0x000000001c197984 */ /* 0x0000280000000800 */
[----:B------:R0:W0:Y:S01]  /*1430*/  LDS R27, [R28+0x4] ;  /* 0x000004001c1b7984 */ /* 0x0000220000000800 */
[----:B------:R-:W-:Y:S05]  /*1440*/  @P0 BRA `(.L_x_3670) ;  /* 0x0000028000000947 */ /* 0x000fea0003800000 */
[----:B------:R-:W5:Y:S01]  /*1450*/  I2F R2, c[0x0][0x1e0] ;  /* 0x0000780000027b06 */ /* 0x000f620000201400 */
[----:B------:R-:W-:Y:S01]  /*1460*/  IADD3 R4, R6, 0x2, RZ ;  /* 0x0000000206047810 */ /* 0x000fe20007ffe0ff */
[----:B------:R-:W-:-:S02]  /*1470*/  ULDC UR4, c[0x0][0x1ec] ;  /* 0x00007b0000047ab9 */ /* 0x000fc40000000800 */
[----:B------:R-:W-:-:S04]  /*1480*/  UIADD3 UR4, -UR41, UR4, URZ ;  /* 0x0000000429047290 */ /* 0x000fc8000fffe13f */
[----:B------:R-:W-:Y:S08]  /*1490*/  I2F R4, R4 ;  /* 0x0000000400047306 */ /* 0x000ff00000201400 */
[----:B-----5:R-:W5:Y:S08]  /*14a0*/  MUFU.RCP R2, R2 ;  /* 0x0000000200027308 */ /* 0x020f700000001000 */
[----:B0-----:R-:W0:Y:S01]  /*14b0*/  I2F R3, R6 ;  /* 0x0000000600037306 */ /* 0x001e220000201400 */
[----:B-----5:R-:W-:-:S07]  /*14c0*/  FMUL.FTZ R5, R4, R2 ;  /* 0x0000000204057220 */ /* 0x020fce0000410000 */
[----:B------:R-:W-:Y:S01]  /*14d0*/  I2F R0, UR4 ;  /* 0x0000000400007d06 */ /* 0x000fe20008201400 */
[----:B------:R-:W-:Y:S02]  /*14e0*/  FMUL.FTZ R5, R5, 13.28771209716796875 ;  /* 0x41549a7805057820 */ /* 0x000fe40000410000 */
[----:B0-----:R-:W-:-:S05]  /*14f0*/  FMUL.FTZ R3, R3, R2 ;  /* 0x0000000203037220 */ /* 0x001fca0000410000 */
        /* <DEDUP_REMOVED lines=11> */
[-C--:B------:R-:W-:Y:S02]  /*15b0*/  FMUL.FTZ R9, R27, R4.reuse ;  /* 0x000000041b097220 */ /* 0x080fe40000410000 */
[-C--:B--2---:R-:W-:Y:S02]  /*15c0*/  FMUL.FTZ R8, R18, R4.reuse ;  /* 0x0000000412087220 */ /* 0x084fe40000410000 */
[----:B------:R-:W-:Y:S01]  /*15d0*/  FMUL.FTZ R10, R26, R4 ;  /* 0x000000041a0a7220 */ /* 0x000fe20000410000 */
[----:B------:R-:W0:Y:S01]  /*15e0*/  MUFU.COS R0, R11 ;  /* 0x0000000b00007308 */ /* 0x000e220000000000 */
[-C--:B---3-5:R-:W-:Y:S02]  /*15f0*/  FMUL.FTZ R3, R17, R2.reuse ;  /* 0x0000000211037220 */ /* 0x0a8fe40000410000 */
[----:B-1----:R-:W-:Y:S02]  /*1600*/  FMUL.FTZ R4, R16, R2 ;  /* 0x0000000210047220 */ /* 0x002fe40000410000 */
        /* <DEDUP_REMOVED lines=12> */
.L_x_3670:
[----:B------:R-:W-:Y:S05]  /*16d0*/  BSYNC B1 ;  /* 0x0000000000017941 */ /* 0x000fea0003800000 */
.L_x_3669:
[----:B0-----:R0:W-:Y:S04]  /*16e0*/  STS [R21], R24 ;  /* 0x0000001815007388 */ /* 0x0011e80000000800 */
[----:B------:R0:W-:Y:S04]  /*16f0*/  STS [R21+0x4], R26 ;  /* 0x0000041a15007388 */ /* 0x0001e80000000800 */
[----:B------:R0:W-:Y:S04]  /*1700*/  STS [R28], R25 ;  /* 0x000000191c007388 */ /* 0x0001e80000000800 */
[----:B------:R0:W-:Y:S04]  /*1710*/  STS [R28+0x4], R27 ;  /* 0x0000041b1c007388 */ /* 0x0001e80000000800 */
[----:B-1----:R0:W-:Y:S04]  /*1720*/  STS [R15], R16 ;  /* 0x000000100f007388 */ /* 0x0021e80000000800 */
[----:B--2---:R0:W-:Y:S04]  /*1730*/  STS [R15+0x4], R18 ;  /* 0x000004120f007388 */ /* 0x0041e80000000800 */
[----:B---3--:R0:W-:Y:S04]  /*1740*/  STS [R20], R17 ;  /* 0x0000001114007388 */ /* 0x0081e80000000800 */
[----:B----4-:R0:W-:Y:S02]  /*1750*/  STS [R20+0x4], R19 ;  /* 0x0000041314007388 */ /* 0x0101e40000000800 */
.L_x_3668:
[----:B------:R-:W-:Y:S05]  /*1760*/  BSYNC B0 ;  /* 0x0000000000007941 */ /* 0x000fea0003800000 */
.L_x_3667:
[----:B------:R-:W-:Y:S06]  /*1770*/  BAR.SYNC.DEFER_BLOCKING 0x0 ;  /* 0x0000000000007b1d */ /* 0x000fec0000010000 */
[----:B0-----:R0:W1:Y:S04]  /*1780*/  @P6 LDS.128 R16, [R13] ;  /* 0x000000000d106984 */ /* 0x0010680000000c00 */
[----:B------:R0:W2:Y:S04]  /*1790*/  @P6 LDS.128 R24, [R14] ;  /* 0x000000000e186984 */ /* 0x0000a80000000c00 */
[----:B------:R-:W-:Y:S06]  /*17a0*/  BAR.SYNC.DEFER_BLOCKING 0x0 ;  /* 0x0000000000007b1d */ /* 0x000fec0000010000 */
[----:B------:R-:W-:Y:S05]  /*17b0*/  BRA `(.L_x_3665) ;  /* 0x000002c000007947 */ /* 0x000fea0003800000 */
.L_x_3664:
[----:B01----:R-:W-:Y:S01]  /*17c0*/  ISETP.GE.AND P0, PT, R22, c[0x0][0x1e0], PT ;  /* 0x0000780016007a0c */ /* 0x003fe20003f06270 */
[----:B------:R-:W-:-:S12]  /*17d0*/  BSSY B0, `(.L_x_3665) ;  /* 0x000002a000007945 */ /* 0x000fd80003800000 */
[----:B------:R-:W-:Y:S05]  /*17e0*/  @P0 BRA `(.L_x_3671) ;  /* 0x0000028000000947 */ /* 0x000fea0003800000 */
[----:B------:R-:W0:Y:S01]  /*17f0*/  I2F R6, c[0x0][0x1e0] ;  /* 0x0000780000067b06 */ /* 0x000e220000201400 */
[----:B------:R-:W-:Y:S01]  /*1800*/  IADD3 R2, R22, 0x2, RZ ;  /* 0x0000000216027810 */ /* 0x000fe20007ffe0ff */
[----:B------:R-:W-:Y:S02]  /*1810*/  ULDC UR4, c[0x0][0x1ec] ;  /* 0x00007b0000047ab9 */ /* 0x000fe40000000800 */
[----:B------:R-:W-:-:S04]  /*1820*/  UIADD3 UR4, -UR41, UR4, URZ ;  /* 0x0000000429047290 */ /* 0x000fc8000fffe13f */
[----:B------:R-:W-:Y:S08]  /*1830*/  I2F R2, R2 ;  /* 0x0000000200027306 */ /* 0x000ff00000201400 */
[----:B0-----:R-:W0:Y:S08]  /*1840*/  MUFU.RCP R7, R6 ;  /* 0x0000000600077308 */ /* 0x001e300000001000 */
[----:B------:R-:W1:Y:S01]  /*1850*/  I2F R0, R22 ;  /* 0x0000001600007306 */ /* 0x000e620000201400 */
[----:B0-----:R-:W-:-:S07]  /*1860*/  FMUL.FTZ R3, R2, R7 ;  /* 0x0000000702037220 */ /* 0x001fce0000410000 */
[----:B------:R-:W-:Y:S01]  /*1870*/  I2F R5, UR4 ;  /* 0x0000000400057d06 */ /* 0x000fe20008201400 */
        /* <DEDUP_REMOVED lines=15> */
[----:B------:R-:W-:Y:S01]  /*1970*/  FMUL.FTZ R10, R26, R7 ;  /* 0x000000071a0a7220 */ /* 0x000fe20000410000 */
[----:B------:R-:W0:Y:S01]  /*1980*/  MUFU.COS R2, R11 ;  /* 0x0000000b00027308 */ /* 0x000e220000000000 */
[-C--:B-1----:R-:W-:Y:S02]  /*1990*/  FFMA.FTZ R4, R18, R6.reuse, -R5 ;  /* 0x0000000612047223 */ /* 0x082fe40000010805 */
[-C--:B------:R-:W-:Y:S02]  /*19a0*/  FFMA.FTZ R26, R26, R6.reuse, -R9 ;  /* 0x000000061a1a7223 */ /* 0x080fe40000010809 */
[-C--:B------:R-:W-:Y:S02]  /*19b0*/  FFMA.FTZ R19, R19, R6.reuse, R8 ;  /* 0x0000000613137223 */ /* 0x080fe40000010008 */
[----:B------:R-:W-:-:S02]  /*19c0*/  FFMA.FTZ R27, R27, R6, R10 ;  /* 0x000000061b1b7223 */ /* 0x000fc4000001000a */
[-C--:B--2---:R-:W-:Y:S02]  /*19d0*/  FMUL.FTZ R5, R17, R3.reuse ;  /* 0x0000000311057220 */ /* 0x084fe40000410000 */
[-C--:B------:R-:W-:Y:S02]  /*19e0*/  FMUL.FTZ R7, R25, R3.reuse ;  /* 0x0000000319077220 */ /* 0x080fe40000410000 */
[-C--:B------:R-:W-:Y:S02]  /*19f0*/  FMUL.FTZ R0, R16, R3.reuse ;  /* 0x0000000310007220 */ /* 0x080fe40000410000 */
[----:B------:R-:W-:Y:S02]  /*1a00*/  FMUL.FTZ R3, R24, R3 ;  /* 0x0000000318037220 */ /* 0x000fe40000410000 */
[-C--:B0-----:R-:W-:Y:S02]  /*1a10*/  FFMA.FTZ R5, R16, R2.reuse, -R5 ;  /* 0x0000000210057223 */ /* 0x081fe40000010805 */
[----:B------:R-:W-:-:S02]  /*1a20*/  FFMA.FTZ R24, R24, R2, -R7 ;  /* 0x0000000218187223 */ /* 0x000fc40000010807 */
[-C--:B------:R-:W-:Y:S01]  /*1a30*/  FFMA.FTZ R17, R17, R2.reuse, R0 ;  /* 0x0000000211117223 */ /* 0x080fe20000010000 */
[----:B------:R-:W-:Y:S01]  /*1a40*/  MOV R16, R5 ;  /* 0x0000000500107202 */ /* 0x000fe20000000f00 */
[----:B------:R-:W-:Y:S02]  /*1a50*/  FFMA.FTZ R25, R25, R2, R3 ;  /* 0x0000000219197223 */ /* 0x000fe40000010003 */
[----:B------:R-:W-:Y:S02]  /*1a60*/  IMAD.MOV.U32 R18, RZ, RZ, R4 ;  /* 0x000000ffff127224 */ /* 0x000fe400078e0004 */
.L_x_3671:
[----:B------:R-:W-:Y:S05]  /*1a70*/  BSYNC B0 ;  /* 0x0000000000007941 */ /* 0x000fea0003800000 */
.L_x_3665:
[----:B0-----:R-:W-:Y:S01]  /*1a80*/  ISETP.GT.AND P0, PT, R32, 0x3f, PT ;  /* 0x0000003f2000780c */ /* 0x001fe20003f04270 */
[----:B------:R-:W-:Y:S01]  /*1a90*/  BSSY B0, `(.L_x_3672) ;  /* 0x0000010000007945 */ /* 0x000fe20003800000 */
[----:B------:R-:W-:-:S11]  /*1aa0*/  IMAD.MOV.U32 R0, RZ, RZ, RZ ;  /* 0x000000ffff007224 */ /* 0x000fd600078e00ff */
[----:B------:R-:W-:Y:S05]  /*1ab0*/  @P0 BRA `(.L_x_3673) ;  /* 0x000000d000000947 */ /* 0x000fea0003800000 */
[----:B------:R-:W-:Y:S01]  /*1ac0*/  ISETP.GT.AND P0, PT, R32, 0x37, PT ;  /* 0x000000372000780c */ /* 0x000fe20003f04270 */
[----:B-1----:R0:W-:Y:S01]  /*1ad0*/  STS.128 [R32.X16+0x40], R16 ;  /* 0x0000401020007388 */ /* 0x0021e2000000cc00 */
[----:B------:R-:W-:Y:S01]  /*1ae0*/  MOV R3, UR43 ;  /* 0x0000002b00037c02 */ /* 0x000fe20008000f00 */
[----:B--2---:R-:W-:Y:S01]  /*1af0*/  FMUL.FTZ R5, R25, R17 ;  /* 0x0000001119057220 */ /* 0x004fe20000410000 */
[----:B------:R-:W-:-:S03]  /*1b00*/  IADD3 R22, R22, UR50, RZ ;  /* 0x0000003216167c10 */ /* 0x000fc6000fffe0ff */
[----:B------:R-:W-:-:S04]  /*1b10*/  FFMA.FTZ R5, R24, R16, R5 ;  /* 0x0000001018057223 */ /* 0x000fc80000010005 */
[----:B------:R-:W-:Y:S02]  /*1b20*/  FFMA.FTZ R0, R26, R18, R5 ;  /* 0x000000121a007223 */ /* 0x000fe40000010005 */
[----:B------:R-:W-:Y:S01]  /*1b30*/  @!P0 IMAD.SHL.U32 R3, R3, 0x4, RZ ;  /* 0x0000000403038824 */ /* 0x000fe200078e00ff */
[----:B------:R-:W-:Y:S01]  /*1b40*/  @!P0 MOV R2, 0x4 ;  /* 0x0000000400028802 */ /* 0x000fe20000000f00 */
[----:B------:R-:W-:Y:S02]  /*1b50*/  FFMA.FTZ R0, R27, R19, R0 ;  /* 0x000000131b007223 */ /* 0x000fe40000010000 */
[----:B------:R-:W-:-:S04]  /*1b60*/  @!P0 IMAD R3, R22, c[0x0][0x1d4], R3 ;  /* 0x0000750016038a24 */ /* 0x000fc800078e0203 */
[----:B------:R-:W-:-:S05]  /*1b70*/  @!P0 IMAD.WIDE R2, R3, R2, c[0x0][0x198] ;  /* 0x0000660003028625 */ /* 0x000fca00078e0202 */
[----:B------:R0:W-:Y:S02]  /*1b80*/  @!P0 STG.E.128 [R2.64], R24 ;  /* 0x0000001802008986 */ /* 0x0001e4000c101d24 */
.L_x_3673:
[----:B------:R-:W-:Y:S05]  /*1b90*/  BSYNC B0 ;  /* 0x0000000000007941 */ /* 0x000fea0003800000 */
.L_x_3672:
[----:B0-----:R-:W0:Y:S01]  /*1ba0*/  SHFL.BFLY PT, R3, R0, 0x10, 0x1f ;  /* 0x0e001f0000037f89 */ /* 0x001e2200000e0000 */
[----:B------:R-:W-:Y:S01]  /*1bb0*/  LOP3.LUT P0, R6, R32, 0x1f, RZ, 0xc0, !PT ;  /* 0x0000001f20067812 */ /* 0x000fe2000780c0ff */
[----:B------:R-:W-:Y:S01]  /*1bc0*/  UIADD3 UR7, -UR45, UR42, URZ ;  /* 0x0000002a2d077290 */ /* 0x000fe2000fffe13f */
[----:B------:R-:W-:Y:S02]  /*1bd0*/  BSSY B0, `(.L_x_3674) ;  /* 0x000002b000007945 */ /* 0x000fe40003800000 */
[----:B------:R-:W-:Y:S01]  /*1be0*/  ISETP.GT.U32.AND P1, PT, R6, 0x1, PT ;  /* 0x000000010600780c */ /* 0x000fe20003f24070 */
[----:B------:R-:W-:Y:S01]  /*1bf0*/  ULEA UR9, UR7, 0x440, 0x2 ;  /* 0x0000044007097891 */ /* 0x000fe2000f8e103f */
[----:B0-----:R-:W-:-:S07]  /*1c00*/  FADD.FTZ R3, R3, R0 ;  /* 0x0000000003037221 */ /* 0x001fce0000010000 */
[----:B------:R-:W-:Y:S01]  /*1c10*/  @!P0 SHF.R.U32.HI R0, RZ, 0x3, R32 ;  /* 0x00000003ff008819 */ /* 0x000fe20000011620 */
[----:B------:R-:W0:Y:S03]  /*1c20*/  SHFL.BFLY PT, R2, R3, 0x8, 0x1f ;  /* 0x0d001f0003027f89 */ /* 0x000e2600000e0000 */
        /* <DEDUP_REMOVED lines=10> */
[----:B------:R-:W-:-:S13]  /*1cd0*/  ISETP.NE.AND P0, PT, R32, RZ, PT ;  /* 0x000000ff2000720c */ /* 0x000fda0003f05270 */
[----:B0-----:R-:W-:-:S05]  /*1ce0*/  @P0 IMAD.MOV.U32 R0, RZ, RZ, -0x800001 ;  /* 0xff7fffffff000424 */ /* 0x001fca00078e00ff */
[----:B------:R-:W-:Y:S04]  /*1cf0*/  @P0 STL [R1+0x28], R0 ;  /* 0x0000280001000387 */ /* 0x000fe80000100800 */
[----:B------:R-:W0:Y:S04]  /*1d00*/  @!P1 LDS R7, [R6.X4+0x8] ;  /* 0x0000080006079984 */ /* 0x000e280000004800 */
[----:B0-----:R-:W0:Y:S02]  /*1d10*/  SHFL.BFLY PT, R2, R7, 0x1, 0x1f ;  /* 0x0c201f0007027f89 */ /* 0x001e2400000e0000 */
[----:B0-----:R-:W-:-:S06]  /*1d20*/  FADD.FTZ R2, R2, R7 ;  /* 0x0000000702027221 */ /* 0x001fcc0000010000 */
[----:B------:R-:W0:Y:S01]  /*1d30*/  SHFL.IDX PT, R2, R2, RZ, 0x1f ;  /* 0x00001fff02027589 */ /* 0x000e2200000e0000 */
[----:B------:R-:W-:Y:S05]  /*1d40*/  @P0 BRA `(.L_x_3675) ;  /* 0x0000013000000947 */ /* 0x000fea0003800000 */
[----:B0-----:R-:W-:Y:S01]  /*1d50*/  FMUL.FTZ R0, R2, c[0x0][0x1f0] ;  /* 0x00007c0002007a20 */ /* 0x001fe20000410000 */
[----:B------:R-:W-:-:S04]  /*1d60*/  ISETP.NE.U32.AND P0, PT, RZ, c[0x0][0x218], PT ;  /* 0x00008600ff007a0c */ /* 0x000fc80003f05070 */
[----:B------:R0:W-:Y:S01]  /*1d70*/  STL [R1+0x28], R0 ;  /* 0x0000280001007387 */ /* 0x0001e20000100800 */
[----:B------:R-:W-:-:S13]  /*1d80*/  ISETP.NE.AND.EX P0, PT, RZ, c[0x0][0x21c], PT, P0 ;  /* 0x00008700ff007a0c */ /* 0x000fda0003f05300 */
[----:B------:R-:W-:Y:S05]  /*1d90*/  @!P0 BRA `(.L_x_3676) ;  /* 0x000000c000008947 */ /* 0x000fea0003800000 */
[----:B0-----:R-:W-:Y:S02]  /*1da0*/  UIADD3 UR4, -UR41, UR42, URZ ;  /* 0x0000002a29047290 */ /* 0x001fe4000fffe13f */
[----:B------:R-:W-:Y:S02]  /*1db0*/  ULDC UR6, c[0x0][0x220] ;  /* 0x0000880000067ab9 */ /* 0x000fe40000000800 */
[----:B------:R-:W-:Y:S02]  /*1dc0*/  UIMAD UR5, UR48, UR6, UR4 ;  /* 0x00000006300572a4 */ /* 0x000fe4000f8e0204 */
[----:B------:R-:W-:Y:S02]  /*1dd0*/  UMOV UR8, 0x4 ;  /* 0x0000000400087882 */ /* 0x000fe40000000000 */
[----:B------:R-:W-:-:S03]  /*1de0*/  UIMAD UR6, UR5, UR6, UR4 ;  /* 0x00000006050672a4 */ /* 0x000fc6000f8e0204 */
[----:B------:R-:W-:Y:S02]  /*1df0*/  ULDC.64 UR4, c[0x0][0x218] ;  /* 0x0000860000047ab9 */ /* 0x000fe40000000a00 */
[----:B------:R-:W-:-:S06]  /*1e00*/  UIMAD.WIDE UR4, UR6, UR8, UR4 ;  /* 0x00000008060472a5 */ /* 0x000fcc000f8e0204 */
[----:B------:R-:W-:Y:S01]  /*1e10*/  MOV R2, UR4 ;  /* 0x0000000400027c02 */ /* 0x000fe20008000f00 */
[----:B------:R-:W-:-:S05]  /*1e20*/  IMAD.U32 R3, RZ, RZ, UR5 ;  /* 0x00000005ff037e24 */ /* 0x000fca000f8e00ff */
[----:B------:R-:W3:Y:S02]  /*1e30*/  LDG.E R2, [R2.64] ;  /* 0x0000002402027981 */ /* 0x000ee4000c1e1900 */
[----:B---3--:R-:W-:-:S05]  /*1e40*/  FADD.FTZ R0, R0, R2 ;  /* 0x0000000200007221 */ /* 0x008fca0000010000 */
[----:B------:R0:W-:Y:S02]  /*1e50*/  STL [R1+0x28], R0 ;  /* 0x0000280001007387 */ /* 0x0001e40000100800 */
.L_x_3676:
[----:B0-----:R-:W3:Y:S04]  /*1e60*/  LDL R0, [R1+0x28] ;  /* 0x0000280001007983 */ /* 0x001ee80000100800 */
[----:B---3--:R0:W-:Y:S02]  /*1e70*/  STS [UR9], R0 ;  /* 0x00000000ff007988 */ /* 0x0081e40008000809 */
.L_x_3675:
[----:B------:R-:W-:Y:S05]  /*1e80*/  BSYNC B0 ;  /* 0x0000000000007941 */ /* 0x000fea0003800000 */
.L_x_3674:
[----:B------:R-:W-:Y:S01]  /*1e90*/  UIADD3 UR4, UR7, 0x1f, URZ ;  /* 0x0000001f07047890 */ /* 0x000fe2000fffe03f */
[----:B0-----:R-:W-:Y:S01]  /*1ea0*/  IADD3 R0, R32, UR45, RZ ;  /* 0x0000002d20007c10 */ /* 0x001fe2000fffe0ff */
[----:B------:R-:W-:Y:S01]  /*1eb0*/  ULDC UR6, c[0x0][0x1d0] ;  /* 0x0000740000067ab9 */ /* 0x000fe20000000800 */
[----:B------:R-:W-:Y:S01]  /*1ec0*/  BAR.SYNC.DEFER_BLOCKING 0x0 ;  /* 0x0000000000007b1d */ /* 0x000fe20000010000 */
[----:B------:R-:W-:Y:S02]  /*1ed0*/  USHF.R.S32.HI UR5, URZ, 0x1f, UR4 ;  /* 0x0000001f3f057899 */ /* 0x000fe40008011404 */
[----:B------:R-:W-:-:S02]  /*1ee0*/  UIMAD UR6, UR46, UR6, UR48 ;  /* 0x000000062e0672a4 */ /* 0x000fc4000f8e0230 */
[----:B------:R-:W-:Y:S01]  /*1ef0*/  ULEA.HI UR5, UR5, UR4, URZ, 0x5 ;  /* 0x0000000405057291 */ /* 0x000fe2000f8f283f */
[----:B------:R-:W-:Y:S01]  /*1f00*/  BSSY B0, `(.L_x_3677) ;  /* 0x0000a3d000007945 */ /* 0x000fe20003800000 */
[----:B------:R-:W-:Y:S02]  /*1f10*/  UIMAD UR6, UR6, 0xe0, URZ ;  /* 0x000000e0060678a4 */ /* 0x000fe4000f8e023f */
[----:B------:R-:W-:-:S04]  /*1f20*/  ULOP3.LUT UR5, UR5, 0xffffffe0, URZ, 0xc0, !UPT ;  /* 0xffffffe005057892 */ /* 0x000fc8000f8ec03f */
[----:B------:R-:W-:-:S06]  /*1f30*/  UIADD3 UR8, UR45, UR5, URZ ;  /* 0x000000052d087290 */ /* 0x000fcc000fffe03f */
[----:B------:R-:W-:-:S13]  /*1f40*/  ISETP.GE.AND P0, PT, R0, UR8, PT ;  /* 0x0000000800007c0c */ /* 0x000fda000bf06270 */
[----:B------:R-:W-:Y:S05]  /*1f50*/  @P0 BRA `(.L_x_3678) ;  /* 0x0000a37000000947 */ /* 0x000fea0003800000 */
[----:B------:R-:W-:Y:S01]  /*1f60*/  IABS R2, c[0x0][0x1d4] ;  /* 0x0000750000027a13 */ /* 0x000fe20000000000 */
[----:B------:R-:W0:Y:S03]  /*1f70*/  LDS.128 R12, [0x40] ;  /* 0x00004000ff0c7984 */ /* 0x000e260000000c00 */
[----:B------:R-:W-:Y:S01]  /*1f80*/  MOV R6, R2 ;  /* 0x0000000200067202 */ /* 0x000fe20000000f00 */
[----:B------:R-:W3:Y:S03]  /*1f90*/  LDS.128 R8, [0x50] ;  /* 0x00005000ff087984 */ /* 0x000ee60000000c00 */
[----:B------:R-:W4:Y:S08]  /*1fa0*/  I2F.RP R4, R6 ;  /* 0x0000000600047306 */ /* 0x000f300000209400 */
[----:B----4-:R-:W4:Y:S02]  /*1fb0*/  MUFU.RCP R4, R4 ;  /* 0x0000000400047308 */ /* 0x010f240000001000 */
[----:B----4-:R-:W-:Y:S01]  /*1fc0*/  IADD3 R2, R4, 0xffffffe, RZ ;  /* 0x0ffffffe04027810 */ /* 0x010fe20007ffe0ff */
[----:B0-----:R-:W-:Y:S05]  /*1fd0*/  STL.64 [R1+0x420], R12 ;  /* 0x0004200c01007387 */ /* 0x001fea0000100a00 */
[----:B------:R0:W4:Y:S01]  /*1fe0*/  F2I.FTZ.U32.TRUNC.NTZ R3, R2 ;  /* 0x0000000200037305 */ /* 0x000122000021f000 */
[----:B------:R-:W-:Y:S04]  /*1ff0*/  STL.64 [R1+0x428], R14 ;  /* 0x0004280e01007387 */ /* 0x000fe80000100a00 */
[----:B---3--:R-:W-:Y:S01]  /*2000*/  STL.64 [R1+0x410], R8 ;  /* 0x0004100801007387 */ /* 0x008fe20000100a00 */
[----:B0-----:R-:W-:-:S03]  /*2010*/  HFMA2.MMA R2, -RZ, RZ, 0, 0 ;  /* 0x00000000ff027435 */ /* 0x001fc600000001ff */
[----:B------:R-:W-:Y:S04]  /*2020*/  STL.64 [R1+0x418], R10 ;  /* 0x0004180a01007387 */ /* 0x000fe80000100a00 */
[----:B------:R-:W0:Y:S01]  /*2030*/  LDS.128 R8, [0x60] ;  /* 0x00006000ff087984 */ /* 0x000e220000000c00 */
[----:B----4-:R-:W-:-:S03]  /*2040*/  IMAD.MOV R5, RZ, RZ, -R3 ;  /* 0x000000ffff057224 */ /* 0x010fc600078e0a03 */
[----:B------:R-:W-:Y:S01]  /*2050*/  LDS.128 R12, [0x80] ;  /* 0x00008000ff0c7984 */ /* 0x000fe20000000c00 */
[----:B------:R-:W-:-:S04]  /*2060*/  IMAD R5, R5, R6, RZ ;  /* 0x0000000605057224 */ /* 0x000fc800078e02ff */
[----:B------:R-:W-:Y:S02]  /*2070*/  IMAD.HI.U32 R2, R3, R5, R2 ;  /* 0x0000000503027227 */ /* 0x000fe400078e0002 */
[----:B------:R-:W3:Y:S04]  /*2080*/  LDS.128 R4, [0x70] ;  /* 0x00007000ff047984 */ /* 0x000ee80000000c00 */
[----:B------:R-:W-:Y:S04]  /*2090*/  STL [R1+0x2c], R2 ;  /* 0x00002c0201007387 */ /* 0x000fe80000100800 */
[----:B0-----:R-:W-:Y:S04]  /*20a0*/  STL.64 [R1+0x400], R8 ;  /* 0x0004000801007387 */ /* 0x001fe80000100a00 */
[----:B------:R-:W-:Y:S04]  /*20b0*/  STL.64 [R1+0x408], R10 ;  /* 0x0004080a01007387 */ /* 0x000fe80000100a00 */
[----:B------:R-:W0:Y:S04]  /*20c0*/  LDS.128 R8, [0x90] ;  /* 0x00009000ff087984 */ /* 0x000e280000000c00 */
[----:B---3--:R-:W-:Y:S04]  /*20d0*/  STL.64 [R1+0x3f0], R4 ;  /* 0x0003f00401007387 */ /* 0x008fe80000100a00 */
[----:B------:R-:W-:Y:S04]  /*20e0*/  STL.64 [R1+0x3f8], R6 ;  /* 0x0003f80601007387 */ /* 0x000fe80000100a00 */
[----:B------:R-:W3:Y:S04]  /*20f0*/  LDS.128 R4, [0xa0] ;  /* 0x0000a000ff047984 */ /* 0x000ee80000000c00 */
[----:B------:R-:W-:Y:S04]  /*2100*/  STL.64 [R1+0x3e0], R12 ;  /* 0x0003e00c01007387 */ /* 0x000fe80000100a00 */
[----:B------:R-:W-:Y:S04]  /*2110*/  STL.64 [R1+0x3e8], R14 ;  /* 0x0003e80e01007387 */ /* 0x000fe80000100a00 */
[----:B------:R-:W4:Y:S04]  /*2120*/  LDS.128 R12, [0xb0] ;  /* 0x0000b000ff0c7984 */ /* 0x000f280000000c00 */
[----:B0-----:R-:W-:Y:S04]  /*2130*/  STL.64 [R1+0x3d0], R8 ;  /* 0x0003d00801007387 */ /* 0x001fe80000100a00 */
[----:B------:R-:W-:Y:S04]  /*2140*/  STL.64 [R1+0x3d8], R10 ;  /* 0x0003d80a01007387 */ /* 0x000fe80000100a00 */
[----:B------:R-:W0:Y:S04]  /*2150*/  LDS.128 R8, [0xc0] ;  /* 0x0000c000ff087984 */ /* 0x000e280000000c00 */
[----:B---3--:R-:W-:Y:S04]  /*2160*/  STL.64 [R1+0x3c0], R4 ;  /* 0x0003c00401007387 */ /* 0x008fe80000100a00 */
[----:B------:R-:W-:Y:S04]  /*2170*/  STL.64 [R1+0x3c8], R6 ;  /* 0x0003c80601007387 */ /* 0x000fe80000100a00 */
[----:B------:R-:W3:Y:S04]  /*2180*/  LDS.128 R4, [0xd0] ;  /* 0x0000d000ff047984 */ /* 0x000ee80000000c00 */
[----:B----4-:R-:W-:Y:S04]  /*2190*/  STL.64 [R1+0x3b0], R12 ;  /* 0x0003b00c01007387 */ /* 0x010fe80000100a00 */
        /* <DEDUP_REMOVED lines=161> */
[----:B----4-:R4:W-:Y:S04]  /*2bb0*/  STL.64 [R1+0x50], R12 ;  /* 0x0000500c01007387 */ /* 0x0109e80000100a00 */
[----:B------:R4:W-:Y:S04]  /*2bc0*/  STL.64 [R1+0x58], R14 ;  /* 0x0000580e01007387 */ /* 0x0009e80000100a00 */
[----:B0-----:R4:W-:Y:S04]  /*2bd0*/  STL.64 [R1+0x40], R8 ;  /* 0x0000400801007387 */ /* 0x0019e80000100a00 */
[----:B------:R4:W-:Y:S04]  /*2be0*/  STL.64 [R1+0x48], R10 ;  /* 0x0000480a01007387 */ /* 0x0009e80000100a00 */
[----:B---3--:R4:W-:Y:S04]  /*2bf0*/  STL.64 [R1+0x30], R4 ;  /* 0x0000300401007387 */ /* 0x0089e80000100a00 */
[----:B------:R4:W-:Y:S02]  /*2c00*/  STL.64 [R1+0x38], R6 ;  /* 0x0000380601007387 */ /* 0x0009e40000100a00 */
.L_x_3809:
[----:B------:R-:W-:Y:S01]  /*2c10*/  ULDC.64 UR4, c[0x0][0x200] ;  /* 0x0000800000047ab9 */ /* 0x000fe20000000a00 */
[----:B0-----:R0:W-:Y:S01]  /*2c20*/  STL [R1+0x430], R4 ;  /* 0x0004300401007387 */ /* 0x0011e20000100800 */
[----:B------:R-:W-:-:S03]  /*2c30*/  UISETP.NE.U32.AND UP0, UPT, URZ, UR4, UPT ;  /* 0x000000043f00728c */ /* 0x000fc6000bf05070 */
[----:B------:R-:W-:Y:S02]  /*2c40*/  ULDC UR4, c[0x0][0x1d4] ;  /* 0x0000750000047ab9 */ /* 0x000fe40000000800 */
[----:B------:R-:W-:Y:S02]  /*2c50*/  UISETP.NE.AND.EX UP0, UPT, URZ, UR5, UPT, UP0 ;  /* 0x000000053f00728c */ /* 0x000fe4000bf05300 */
[----:B------:R-:W-:-:S04]  /*2c60*/  UIMAD UR4, UR47, UR4, URZ ;  /* 0x000000042f0472a4 */ /* 0x000fc8000f8e023f */
[----:B------:R-:W-:Y:S02]  /*2c70*/  PLOP3.LUT P0, PT, PT, PT, UP0, 0x80, 0x0 ;  /* 0x000000000000781c */ /* 0x000fe40003f0f008 */
[----:B------:R-:W-:-:S03]  /*2c80*/  IMAD.U32 R2, RZ, RZ, UR4 ;  /* 0x00000004ff027e24 */ /* 0x000fc6000f8e00ff */
[----:B------:R-:W-:-:S06]  /*2c90*/  @UP0 USHF.R.S32.HI UR5, URZ, 0x1f, UR4 ;  /* 0x0000001f3f050899 */ /* 0x000fcc0008011404 */
[----:B------:R-:W-:Y:S02]  /*2ca0*/  MOV R3, UR5 ;  /* 0x0000000500037c02 */ /* 0x000fe40008000f00 */
[----:B------:R-:W-:Y:S02]  /*2cb0*/  @P0 SHF.R.S32.HI R252, RZ, 0x1f, R0 ;  /* 0x0000001ffffc0819 */ /* 0x000fe40000011400 */
[----:B------:R-:W-:-:S04]  /*2cc0*/  @P0 IADD3 R2, P1, P2, R0, c[0x0][0x200], R2 ;  /* 0x0000800000020a10 */ /* 0x000fc80007a3e002 */
[----:B------:R-:W-:Y:S02]  /*2cd0*/  @P0 IADD3.X R3, R252, c[0x0][0x204], R3, P1, P2 ;  /* 0x00008100fc030a10 */ /* 0x000fe40000fe4403 */
[----:B---3--:R-:W3:Y:S04]  /*2ce0*/  LDL R252, [R1+0x2c] ;  /* 0x00002c0001fc7983 */ /* 0x008ee80000100800 */
[----:B--2-4-:R4:W2:Y:S02]  /*2cf0*/  @P0 LDG.E.U8 R2, [R2.64] ;  /* 0x0000002402020981 */ /* 0x0148a4000c1e1100 */
[----:B0---4-:R-:W-:Y:S02]  /*2d00*/  IABS R4, c[0x0][0x1d4] ;  /* 0x0000750000047a13 */ /* 0x011fe40000000000 */
[----:B------:R-:W-:-:S02]  /*2d10*/  ISETP.GE.AND P2, PT, R0, RZ, PT ;  /* 0x000000ff0000720c */ /* 0x000fc40003f46270 */
[----:B------:R-:W-:-:S05]  /*2d20*/  IABS R3, R0 ;  /* 0x0000000000037213 */ /* 0x000fca0000000000 */
[----:B---3--:R-:W-:-:S04]  /*2d30*/  IMAD.HI.U32 R252, R252, R3, RZ ;  /* 0x00000003fcfc7227 */ /* 0x008fc800078e00ff */
[----:B------:R-:W-:Y:S01]  /*2d40*/  IMAD.MOV R252, RZ, RZ, -R252 ;  /* 0x000000fffffc7224 */ /* 0x000fe200078e0afc */
[----:B--2---:R-:W-:Y:S02]  /*2d50*/  ISETP.NE.AND P0, PT, R2, RZ, P0 ;  /* 0x000000ff0200720c */ /* 0x004fe40000705270 */
[----:B------:R-:W-:Y:S01]  /*2d60*/  MOV R2, UR4 ;  /* 0x0000000400027c02 */ /* 0x000fe20008000f00 */
[----:B------:R-:W-:Y:S01]  /*2d70*/  IMAD R3, R4, R252, R3 ;  /* 0x000000fc04037224 */ /* 0x000fe200078e0203 */
[----:B------:R-:W-:-:S04]  /*2d80*/  IABS R252, c[0x0][0x1d4] ;  /* 0x0000750000fc7a13 */ /* 0x000fc80000000000 */
[----:B------:R-:W-:-:S13]  /*2d90*/  ISETP.GT.U32.AND P1, PT, R252, R3, PT ;  /* 0x00000003fc00720c */ /* 0x000fda0003f24070 */
[----:B------:R-:W-:-:S04]  /*2da0*/  @!P1 IADD3 R3, R3, -R4, RZ ;  /* 0x8000000403039210 */ /* 0x000fc80007ffe0ff */
[----:B------:R-:W-:-:S13]  /*2db0*/  ISETP.GT.U32.AND P1, PT, R252, R3, PT ;  /* 0x00000003fc00720c */ /* 0x000fda0003f24070 */
[----:B------:R-:W-:Y:S01]  /*2dc0*/  @!P1 IMAD.IADD R3, R3, 0x1, -R4 ;  /* 0x0000000103039824 */ /* 0x000fe200078e0a04 */
[----:B------:R-:W-:-:S04]  /*2dd0*/  ISETP.NE.AND P1, PT, RZ, c[0x0][0x1d4], PT ;  /* 0x00007500ff007a0c */ /* 0x000fc80003f25270 */
[----:B------:R-:W-:-:S05]  /*2de0*/  MOV R252, R3 ;  /* 0x0000000300fc7202 */ /* 0x000fca0000000f00 */
[----:B------:R-:W-:-:S04]  /*2df0*/  @!P2 IMAD.MOV R252, RZ, RZ, -R252 ;  /* 0x000000fffffca224 */ /* 0x000fc800078e0afc */
[----:B------:R-:W-:-:S04]  /*2e00*/  @!P1 LOP3.LUT R252, RZ, c[0x0][0x1d4], RZ, 0x33, !PT ;  /* 0x00007500fffc9a12 */ /* 0x000fc800078e33ff */
[----:B------:R-:W-:Y:S02]  /*2e10*/  SHF.R.S32.HI R4, RZ, 0x1f, R252 ;  /* 0x0000001fff047819 */ /* 0x000fe400000114fc */
[----:B------:R-:W-:-:S04]  /*2e20*/  IADD3 R3, P1, R252, UR4, RZ ;  /* 0x00000004fc037c10 */ /* 0x000fc8000ff3e0ff */
[----:B------:R-:W-:Y:S02]  /*2e30*/  LEA.HI.X.SX32 R4, R2, R4, 0x1, P1 ;  /* 0x0000000402047211 */ /* 0x000fe400008f0eff */
[C---:B------:R-:W-:Y:S02]  /*2e40*/  LEA R2, P2, R3.reuse, c[0x0][0x1a8], 0x2 ;  /* 0x00006a0003027a11 */ /* 0x040fe400078410ff */
[----:B------:R-:W-:Y:S02]  /*2e50*/  ISETP.GE.AND P1, PT, R0, UR42, PT ;  /* 0x0000002a00007c0c */ /* 0x000fe4000bf26270 */
[----:B------:R-:W-:Y:S02]  /*2e60*/  LEA.HI.X R3, R3, c[0x0][0x1ac], R4, 0x2, P2 ;  /* 0x00006b0003037a11 */ /* 0x000fe400010f1404 */
[----:B------:R0:W5:Y:S01]  /*2e70*/  LDL.LU R4, [R1+0x430] ;  /* 0x0004300001047983 */ /* 0x0001620000300800 */
[----:B------:R-:W-:Y:S08]  /*2e80*/  BSSY B1, `(.L_x_3679) ;  /* 0x000001c000017945 */ /* 0x000ff00003800000 */
[----:B-1----:R-:W-:Y:S05]  /*2e90*/  @P1 BRA `(.L_x_3680) ;  /* 0x000001a000001947 */ /* 0x002fea0003800000 */
[----:B0-----:R0:W-:Y:S04]  /*2ea0*/  STL.64 [R1+0x440], R8 ;  /* 0x0004400801007387 */ /* 0x0011e80000100a00 */
[----:B------:R-:W-:Y:S04]  /*2eb0*/  STL.64 [R1+0x438], R6 ;  /* 0x0004380601007387 */ /* 0x000fe80000100a00 */
[----:B-----5:R2:W-:Y:S01]  /*2ec0*/  STL.64 [R1+0x430], R4 ;  /* 0x0004300401007387 */ /* 0x0205e20000100a00 */
[----:B0-----:R-:W-:Y:S01]  /*2ed0*/  IMAD.MOV.U32 R8, RZ, RZ, c[0x0][0x1d4] ;  /* 0x00007500ff087624 */ /* 0x001fe200078e00ff */
[----:B------:R-:W-:-:S03]  /*2ee0*/  SHF.L.U32 R9, R252, 0x2, RZ ;  /* 0x00000002fc097819 */ /* 0x000fc600000006ff */
[----:B------:R-:W-:-:S05]  /*2ef0*/  IMAD R8, R8, 0xe0, RZ ;  /* 0x000000e008087824 */ /* 0x000fca00078e02ff */
[----:B------:R-:W-:-:S13]  /*2f00*/  ISETP.GE.AND P2, PT, R9, R8, PT ;  /* 0x000000080900720c */ /* 0x000fda0003f46270 */
[----:B--2---:R-:W2:Y:S02]  /*2f10*/  @!P2 LDG.E R4, [R2.64] ;  /* 0x000000240204a981 */ /* 0x004ea4000c1e1900 */
        /* <DEDUP_REMOVED lines=8> */
[----:B------:R-:W-:Y:S01]  /*2fa0*/  @!P2 LEA R8, P3, R4, c[0x0][0x198], 0x2 ;  /* 0x000066000408aa11 */ /* 0x000fe200078610ff */
[----:B------:R-:W-:-:S03]  /*2fb0*/  CS2R R6, SRZ ;  /* 0x0000000000067805 */ /* 0x000fc6000001ff00 */
[----:B------:R-:W-:Y:S02]  /*2fc0*/  @!P2 LEA.HI.X R9, R4, c[0x0][0x19c], R5, 0x2, P3 ;  /* 0x000067000409aa11 */ /* 0x000fe400018f1405 */
[----:B------:R-:W-:-:S06]  /*2fd0*/  CS2R R4, SRZ ;  /* 0x0000000000047805 */ /* 0x000fcc000001ff00 */
[----:B------:R0:W2:Y:S04]  /*2fe0*/  @!P2 LDG.E.128 R4, [R8.64] ;  /* 0x000000240804a981 */ /* 0x0000a8000c1e1d00 */
[----:B0-----:R0:W5:Y:S04]  /*2ff0*/  LDL.LU.64 R8, [R1+0x440] ;  /* 0x0004400001087983 */ /* 0x0011680000300a00 */
[----:B--2---:R-:W-:Y:S04]  /*3000*/  STL.64 [R1+0x18], R4 ;  /* 0x0000180401007387 */ /* 0x004fe80000100a00 */
[----:B------:R2:W-:Y:S04]  /*3010*/  STL.64 [R1+0x20], R6 ;  /* 0x0000200601007387 */ /* 0x0005e80000100a00 */
[----:B--2---:R0:W5:Y:S04]  /*3020*/  LDL.LU.64 R6, [R1+0x438] ;  /* 0x0004380001067983 */ /* 0x0041680000300a00 */
[----:B------:R0:W5:Y:S02]  /*3030*/  LDL.LU.64 R4, [R1+0x430] ;  /* 0x0004300001047983 */ /* 0x0001640000300a00 */
.L_x_3680:
[----:B0-----:R-:W-:Y:S05]  /*3040*/  BSYNC B1 ;  /* 0x0000000000017941 */ /* 0x001fea0003800000 */
.L_x_3679:
[----:B------:R0:W-:Y:S02]  /*3050*/  STL [R1+0x430], R0 ;  /* 0x0004300001007387 */ /* 0x0001e40000100800 */
[----:B0-----:R-:W-:-:S05]  /*3060*/  IADD3 R0, R252, c[0x0][0x1d4], RZ ;  /* 0x00007500fc007a10 */ /* 0x001fca0007ffe0ff */
[----:B------:R0:W-:Y:S04]  /*3070*/  STL [R1], R0 ;  /* 0x0000000001007387 */ /* 0x0001e80000100800 */
[----:B0-----:R0:W5:Y:S01]  /*3080*/  LDL.LU R0, [R1+0x430] ;  /* 0x0004300001007983 */ /* 0x0011620000300800 */
[----:B------:R-:W-:Y:S01]  /*3090*/  BSSY B1, `(.L_x_3681) ;  /* 0x0000017000017945 */ /* 0x000fe20003800000 */
[----:B------:R-:W-:Y:S05]  /*30a0*/  @P1 BRA `(.L_x_3682) ;  /* 0x0000015000001947 */ /* 0x000fea0003800000 */
[----:B-----5:R-:W2:Y:S01]  /*30b0*/  LDL R4, [R1] ;  /* 0x0000000001047983 */ /* 0x020ea20000100800 */
[----:B------:R-:W-:-:S03]  /*30c0*/  MOV R5, c[0x0][0x1d4] ;  /* 0x0000750000057a02 */ /* 0x000fc60000000f00 */
[----:B------:R3:W-:Y:S02]  /*30d0*/  STL.64 [R1+0x430], R8 ;  /* 0x0004300801007387 */ /* 0x0007e40000100a00 */
[----:B------:R-:W-:Y:S02]  /*30e0*/  IMAD R5, R5, 0xe0, RZ ;  /* 0x000000e005057824 */ /* 0x000fe400078e02ff */
[----:B--2---:R-:W-:-:S05]  /*30f0*/  IMAD.SHL.U32 R4, R4, 0x4, RZ ;  /* 0x0000000404047824 */ /* 0x004fca00078e00ff */
        /* <DEDUP_REMOVED lines=10> */
[----:B---3--:R-:W-:Y:S01]  /*31a0*/  @!P2 LEA R8, P3, R4, c[0x0][0x198], 0x2 ;  /* 0x000066000408aa11 */ /* 0x008fe200078610ff */
[----:B------:R-:W-:-:S03]  /*31b0*/  CS2R R6, SRZ ;  /* 0x0000000000067805 */ /* 0x000fc6000001ff00 */
[----:B------:R-:W-:Y:S02]  /*31c0*/  @!P2 LEA.HI.X R9, R4, c[0x0][0x19c], R5, 0x2, P3 ;  /* 0x000067000409aa11 */ /* 0x000fe400018f1405 */
[----:B------:R-:W-:-:S06]  /*31d0*/  CS2R R4, SRZ ;  /* 0x0000000000047805 */ /* 0x000fcc000001ff00 */
[----:B------:R2:W5:Y:S04]  /*31e0*/  @!P2 LDG.E.128 R4, [R8.64] ;  /* 0x000000240804a981 */ /* 0x000568000c1e1d00 */
[----:B--2---:R2:W5:Y:S02]  /*31f0*/  LDL.LU.64 R8, [R1+0x430] ;  /* 0x0004300001087983 */ /* 0x0045640000300a00 */
.L_x_3682:
[----:B------:R-:W-:Y:S05]  /*3200*/  BSYNC B1 ;  /* 0x0000000000017941 */ /* 0x000fea0003800000 */
.L_x_3681:
[----:B-----5:R3:W-:Y:S04]  /*3210*/  STL [R1+0x430], R0 ;  /* 0x0004300001007387 */ /* 0x0207e80000100800 */
[----:B---3--:R-:W3:Y:S01]  /*3220*/  LDL.LU R0, [R1] ;  /* 0x0000000001007983 */ /* 0x008ee20000300800 */
[----:B------:R-:W-:Y:S01]  /*3230*/  BSSY B1, `(.L_x_3683) ;  /* 0x000001a000017945 */ /* 0x000fe20003800000 */
[----:B---3--:R-:W-:-:S05]  /*3240*/  IADD3 R0, R0, c[0x0][0x1d4], RZ ;  /* 0x0000750000007a10 */ /* 0x008fca0007ffe0ff */
[----:B------:R3:W-:Y:S04]  /*3250*/  STL [R1], R0 ;  /* 0x0000000001007387 */ /* 0x0007e80000100800 */
[----:B---3--:R3:W5:Y:S01]  /*3260*/  LDL.LU R0, [R1+0x430] ;  /* 0x0004300001007983 */ /* 0x0087620000300800 */
[----:B------:R-:W-:Y:S05]  /*3270*/  @P1 BRA `(.L_x_3684) ;  /* 0x0000015000001947 */ /* 0x000fea0003800000 */
[----:B------:R-:W4:Y:S01]  /*3280*/  LDL R8, [R1] ;  /* 0x0000000001087983 */ /* 0x000f220000100800 */
[----:B------:R-:W-:-:S03]  /*3290*/  IMAD.MOV.U32 R9, RZ, RZ, c[0x0][0x1d4] ;  /* 0x00007500ff097624 */ /* 0x000fc600078e00ff */
[----:B------:R0:W-:Y:S01]  /*32a0*/  STL.64 [R1+0x430], R4 ;  /* 0x0004300401007387 */ /* 0x0001e20000100a00 */
[----:B------:R-:W-:Y:S01]  /*32b0*/  IMAD R9, R9, 0xe0, RZ ;  /* 0x000000e009097824 */ /* 0x000fe200078e02ff */
[----:B----4-:R-:W-:-:S04]  /*32c0*/  SHF.L.U32 R8, R8, 0x2, RZ ;  /* 0x0000000208087819 */ /* 0x010fc800000006ff */
[----:B------:R-:W-:-:S13]  /*32d0*/  ISETP.GE.AND P2, PT, R8, R9, PT ;  /* 0x000000090800720c */ /* 0x000fda0003f46270 */
[----:B------:R-:W4:Y:S02]  /*32e0*/  @!P2 LDG.E R9, [R2.64] ;  /* 0x000000240209a981 */ /* 0x000f24000c1e1900 */
[----:B----4-:R-:W-:-:S04]  /*32f0*/  @!P2 IMAD R9, R9, c[0x0][0x1d8], RZ ;  /* 0x000076000909aa24 */ /* 0x010fc800078e02ff */
[----:B------:R-:W-:-:S04]  /*3300*/  @!P2 IMAD R9, R9, 0xe0, RZ ;  /* 0x000000e00909a824 */ /* 0x000fc800078e02ff */
[----:B------:R-:W-:Y:S02]  /*3310*/  @!P2 IMAD R8, R9, c[0x0][0x1d4], R8 ;  /* 0x000075000908aa24 */ /* 0x000fe400078e0208 */
[----:B------:R-:W-:-:S03]  /*3320*/  IMAD.U32 R9, RZ, RZ, UR6 ;  /* 0x00000006ff097e24 */ /* 0x000fc6000f8e00ff */
[----:B------:R-:W-:Y:S01]  /*3330*/  @!P2 SHF.R.S32.HI R10, RZ, 0x1f, R8 ;  /* 0x0000001fff0aa819 */ /* 0x000fe20000011408 */
[----:B------:R-:W-:-:S05]  /*3340*/  @!P2 IMAD R9, R9, c[0x0][0x1d4], RZ ;  /* 0x000075000909aa24 */ /* 0x000fca00078e02ff */
[----:B------:R-:W-:-:S04]  /*3350*/  @!P2 IADD3 R8, P3, R9, R8, RZ ;  /* 0x000000080908a210 */ /* 0x000fc80007f7e0ff */
[----:B------:R-:W-:Y:S02]  /*3360*/  @!P2 LEA.HI.X.SX32 R9, R9, R10, 0x1, P3 ;  /* 0x0000000a0909a211 */ /* 0x000fe400018f0eff */
[----:B0-----:R-:W-:Y:S01]  /*3370*/  @!P2 LEA R4, P3, R8, c[0x0][0x198], 0x2 ;  /* 0x000066000804aa11 */ /* 0x001fe200078610ff */
[----:B------:R-:W-:-:S03]  /*3380*/  CS2R R10, SRZ ;  /* 0x00000000000a7805 */ /* 0x000fc6000001ff00 */
[----:B------:R-:W-:Y:S02]  /*3390*/  @!P2 LEA.HI.X R5, R8, c[0x0][0x19c], R9, 0x2, P3 ;  /* 0x000067000805aa11 */ /* 0x000fe400018f1409 */
[----:B------:R-:W-:-:S06]  /*33a0*/  CS2R R8, SRZ ;  /* 0x0000000000087805 */ /* 0x000fcc000001ff00 */
[----:B------:R0:W5:Y:S04]  /*33b0*/  @!P2 LDG.E.128 R8, [R4.64] ;  /* 0x000000240408a981 */ /* 0x000168000c1e1d00 */
[----:B0-----:R0:W5:Y:S02]  /*33c0*/  LDL.LU.64 R4, [R1+0x430] ;  /* 0x0004300001047983 */ /* 0x0011640000300a00 */
.L_x_3684:
[----:B------:R-:W-:Y:S05]  /*33d0*/  BSYNC B1 ;  /* 0x0000000000017941 */ /* 0x000fea0003800000 */
.L_x_3683:
[----:B------:R-:W-:Y:S01]  /*33e0*/  BSSY B1, `(.L_x_3685) ;  /* 0x0000018000017945 */ /* 0x000fe20003800000 */
[----:B------:R-:W-:Y:S05]  /*33f0*/  @P1 BRA `(.L_x_3686) ;  /* 0x0000016000001947 */ /* 0x000fea0003800000 */
[----:B------:R-:W4:Y:S01]  /*3400*/  LDL.LU R12, [R1] ;  /* 0x00000000010c7983 */ /* 0x000f220000300800 */
[----:B------:R-:W-:-:S03]  /*3410*/  MOV R14, c[0x0][0x1d4] ;  /* 0x00007500000e7a02 */ /* 0x000fc60000000f00 */
[----:B-----5:R0:W-:Y:S02]  /*3420*/  STL.64 [R1+0x430], R4 ;  /* 0x0004300401007387 */ /* 0x0201e40000100a00 */
[----:B------:R-:W-:Y:S01]  /*3430*/  IMAD R14, R14, 0xe0, RZ ;  /* 0x000000e00e0e7824 */ /* 0x000fe200078e02ff */
[----:B----4-:R-:W-:-:S05]  /*3440*/  IADD3 R12, R12, c[0x0][0x1d4], RZ ;  /* 0x000075000c0c7a10 */ /* 0x010fca0007ffe0ff */
[----:B------:R-:W-:-:S05]  /*3450*/  IMAD.SHL.U32 R13, R12, 0x4, RZ ;  /* 0x000000040c0d7824 */ /* 0x000fca00078e00ff */
[----:B------:R-:W-:-:S13]  /*3460*/  ISETP.GE.AND P2, PT, R13, R14, PT ;  /* 0x0000000e0d00720c */ /* 0x000fda0003f46270 */
[----:B------:R-:W4:Y:S02]  /*3470*/  @!P2 LDG.E R12, [R2.64] ;  /* 0x00000024020ca981 */ /* 0x000f24000c1e1900 */
[----:B----4-:R-:W-:-:S04]  /*3480*/  @!P2 IMAD R12, R12, c[0x0][0x1d8], RZ ;  /* 0x000076000c0caa24 */ /* 0x010fc800078e02ff */
[----:B------:R-:W-:-:S04]  /*3490*/  @!P2 IMAD R12, R12, 0xe0, RZ ;  /* 0x000000e00c0ca824 */ /* 0x000fc800078e02ff */
[----:B------:R-:W-:Y:S01]  /*34a0*/  @!P2 IMAD R12, R12, c[0x0][0x1d4], R13 ;  /* 0x000075000c0caa24 */ /* 0x000fe200078e020d */
[----:B------:R-:W-:-:S04]  /*34b0*/  MOV R13, UR6 ;  /* 0x00000006000d7c02 */ /* 0x000fc80008000f00 */
        /* <DEDUP_REMOVED lines=10> */
.L_x_3686:
[----:B------:R-:W-:Y:S05]  /*3560*/  BSYNC B1 ;  /* 0x0000000000017941 */ /* 0x000fea0003800000 */
.L_x_3685:
[----:B-----5:R4:W-:Y:S02]  /*3570*/  STL [R1+0x430], R0 ;  /* 0x0004300001007387 */ /* 0x0209e40000100800 */
[----:B----4-:R-:W-:-:S05]  /*3580*/  IMAD.MOV.U32 R0, RZ, RZ, c[0x0][0x1d4] ;  /* 0x00007500ff007624 */ /* 0x010fca00078e00ff */
[----:B------:R-:W-:-:S05]  /*3590*/  LEA R0, R0, R252, 0x2 ;  /* 0x000000fc00007211 */ /* 0x000fca00078e10ff */
[----:B------:R4:W-:Y:S04]  /*35a0*/  STL [R1], R0 ;  /* 0x0000000001007387 */ /* 0x0009e80000100800 */
[----:B----4-:R4:W5:Y:S01]  /*35b0*/  LDL.LU R0, [R1+0x430] ;  /* 0x0004300001007983 */ /* 0x0109620000300800 */
[----:B------:R-:W-:Y:S01]  /*35c0*/  BSSY B1, `(.L_x_3687) ;  /* 0x0000017000017945 */ /* 0x000fe20003800000 */
[----:B------:R-:W-:Y:S05]  /*35d0*/  @P1 BRA `(.L_x_3688) ;  /* 0x0000015000001947 */ /* 0x000fea0003800000 */
[----:B-12---:R-:W2:Y:S01]  /*35e0*/  LDL R16, [R1] ;  /* 0x0000000001107983 */ /* 0x006ea20000100800 */
[----:B------:R-:W-:-:S03]  /*35f0*/  IMAD.MOV.U32 R17, RZ, RZ, c[0x0][0x1d4] ;  /* 0x00007500ff117624 */ /* 0x000fc600078e00ff */
[----:B------:R1:W-:Y:S01]  /*3600*/  STL.64 [R1+0x430], R4 ;  /* 0x0004300401007387 */ /* 0x0003e20000100a00 */
[----:B------:R-:W-:Y:S01]  /*3610*/  IMAD R17, R17, 0xe0, RZ ;  /* 0x000000e011117824 */ /* 0x000fe200078e02ff */
[----:B--2---:R-:W-:-:S04]  /*3620*/  SHF.L.U32 R16, R16, 0x2, RZ ;  /* 0x0000000210107819 */ /* 0x004fc800000006ff */
        /* <DEDUP_REMOVED lines=10> */
[----:B-1----:R-:W-:Y:S01]  /*36d0*/  @!P2 LEA R4, P3, R16, c[0x0][0x198], 0x2 ;  /* 0x000066001004aa11 */ /* 0x002fe200078610ff */
[----:B------:R-:W-:-:S03]  /*36e0*/  CS2R R18, SRZ ;  /* 0x0000000000127805 */ /* 0x000fc6000001ff00 */
[----:B------:R-:W-:Y:S02]  /*36f0*/  @!P2 LEA.HI.X R5, R16, c[0x0][0x19c], R17, 0x2, P3 ;  /* 0x000067001005aa11 */ /* 0x000fe400018f1411 */
[----:B------:R-:W-:-:S06]  /*3700*/  CS2R R16, SRZ ;  /* 0x0000000000107805 */ /* 0x000fcc000001ff00 */
[----:B------:R1:W5:Y:S04]  /*3710*/  @!P2 LDG.E.128 R16, [R4.64] ;  /* 0x000000240410a981 */ /* 0x000368000c1e1d00 */
[----:B-1----:R1:W5:Y:S02]  /*3720*/  LDL.LU.64 R4, [R1+0x430] ;  /* 0x0004300001047983 */ /* 0x0023640000300a00 */
.L_x_3688:
[----:B------:R-:W-:Y:S05]  /*3730*/  BSYNC B1 ;  /* 0x0000000000017941 */ /* 0x000fea0003800000 */
.L_x_3687:
[----:B-----5:R0:W-:Y:S04]  /*3740*/  STL [R1+0x430], R0 ;  /* 0x0004300001007387 */ /* 0x0201e80000100800 */
[----:B0-2---:R-:W2:Y:S01]  /*3750*/  LDL.LU R0, [R1] ;  /* 0x0000000001007983 */ /* 0x005ea20000300800 */
[----:B------:R-:W-:Y:S01]  /*3760*/  BSSY B1, `(.L_x_3689) ;  /* 0x000001a000017945 */ /* 0x000fe20003800000 */
[----:B--2---:R-:W-:-:S05]  /*3770*/  IADD3 R0, R0, c[0x0][0x1d4], RZ ;  /* 0x0000750000007a10 */ /* 0x004fca0007ffe0ff */
[----:B------:R0:W-:Y:S04]  /*3780*/  STL [R1], R0 ;  /* 0x0000000001007387 */ /* 0x0001e80000100800 */
[----:B0-----:R0:W5:Y:S01]  /*3790*/  LDL.LU R0, [R1+0x430] ;  /* 0x0004300001007983 */ /* 0x0011620000300800 */
[----:B------:R-:W-:Y:S05]  /*37a0*/  @P1 BRA `(.L_x_3690) ;  /* 0x0000015000001947 */ /* 0x000fea0003800000 */
[----:B------:R-:W2:Y:S01]  /*37b0*/  LDL R20, [R1] ;  /* 0x0000000001147983 */ /* 0x000ea20000100800 */
        /* <DEDUP_REMOVED lines=20> */
.L_x_3690:
[----:B------:R-:W-:Y:S05]  /*3900*/  BSYNC B1 ;  /* 0x0000000000017941 */ /* 0x000fea0003800000 */
.L_x_3689:
[----:B------:R-:W-:Y:S01]  /*3910*/  BSSY B1, `(.L_x_3691) ;  /* 0x0000018000017945 */ /* 0x000fe20003800000 */
[----:B------:R-:W-:Y:S05]  /*3920*/  @P1 BRA `(.L_x_3692) ;  /* 0x0000016000001947 */ /* 0x000fea0003800000 */
[----:B------:R-:W2:Y:S01]  /*3930*/  LDL.LU R24, [R1] ;  /* 0x0000000001187983 */ /* 0x000ea20000300800 */
[----:B------:R-:W-:-:S03]  /*3940*/  IMAD.MOV.U32 R26, RZ, RZ, c[0x0][0x1d4] ;  /* 0x00007500ff1a7624 */ /* 0x000fc600078e00ff */
[----:B-----5:R0:W-:Y:S01]  /*3950*/  STL.64 [R1+0x430], R4 ;  /* 0x0004300401007387 */ /* 0x0201e20000100a00 */
[----:B------:R-:W-:Y:S01]  /*3960*/  IMAD R26, R26, 0xe0, RZ ;  /* 0x000000e01a1a7824 */ /* 0x000fe200078e02ff */
[----:B--2---:R-:W-:-:S04]  /*3970*/  IADD3 R24, R24, c[0x0][0x1d4], RZ ;  /* 0x0000750018187a10 */ /* 0x004fc80007ffe0ff */
[----:B------:R-:W-:-:S04]  /*3980*/  SHF.L.U32 R25, R24, 0x2, RZ ;  /* 0x0000000218197819 */ /* 0x000fc800000006ff */
        /* <DEDUP_REMOVED lines=16> */
.L_x_3692:
[----:B------:R-:W-:Y:S05]  /*3a90*/  BSYNC B1 ;  /* 0x0000000000017941 */ /* 0x000fea0003800000 */
.L_x_3691:
[----:B-----5:R2:W-:Y:S02]  /*3aa0*/  STL [R1+0x430], R0 ;  /* 0x0004300001007387 */ /* 0x0205e40000100800 */
[----:B--2---:R-:W-:-:S05]  /*3ab0*/  MOV R0, c[0x0][0x1d4] ;  /* 0x0000750000007a02 */ /* 0x004fca0000000f00 */
[----:B------:R-:W-:-:S05]  /*3ac0*/  IMAD R0, R0, 0x7, R252 ;  /* 0x0000000700007824 */ /* 0x000fca00078e02fc */
[----:B------:R2:W-:Y:S04]  /*3ad0*/  STL [R1], R0 ;  /* 0x0000000001007387 */ /* 0x0005e80000100800 */
[----:B--2---:R2:W5:Y:S01]  /*3ae0*/  LDL.LU R0, [R1+0x430] ;  /* 0x0004300001007983 */ /* 0x0045620000300800 */
[----:B------:R-:W-:Y:S01]  /*3af0*/  BSSY B1, `(.L_x_3693) ;  /* 0x0000017000017945 */ /* 0x000fe20003800000 */
[----:B------:R-:W-:Y:S05]  /*3b00*/  @P1 BRA `(.L_x_3694) ;  /* 0x0000015000001947 */ /* 0x000fea0003800000 */
[----:B--2---:R-:W2:Y:S01]  /*3b10*/  LDL R28, [R1] ;  /* 0x00000000011c7983 */ /* 0x004ea20000100800 */
        /* <DEDUP_REMOVED lines=20> */
.L_x_3694:
[----:B------:R-:W-:Y:S05]  /*3c60*/  BSYNC B1 ;  /* 0x0000000000017941 */ /* 0x000fea0003800000 */
.L_x_3693:
        /* <DEDUP_REMOVED lines=28> */
.L_x_3696:
[----:B------:R-:W-:Y:S05]  /*3e30*/  BSYNC B1 ;  /* 0x0000000000017941 */ /* 0x000fea0003800000 */
.L_x_3695:
        /* <DEDUP_REMOVED lines=24> */
.L_x_3698:
[----:B------:R-:W-:Y:S05]  /*3fc0*/  BSYNC B1 ;  /* 0x0000000000017941 */ /* 0x000fea0003800000 */
.L_x_3697:
        /* <DEDUP_REMOVED lines=28> */
.L_x_3700:
[----:B------:R-:W-:Y:S05]  /*4190*/  BSYNC B1 ;  /* 0x0000000000017941 */ /* 0x000fea0003800000 */
.L_x_3699:
        /* <DEDUP_REMOVED lines=28> */
.L_x_3702:
[----:B------:R-:W-:Y:S05]  /*4360*/  BSYNC B1 ;  /* 0x0000000000017941 */ /* 0x000fea0003800000 */
.L_x_3701:
        /* <DEDUP_REMOVED lines=24> */
.L_x_3704:
[----:B------:R-:W-:Y:S05]  /*44f0*/  BSYNC B1 ;  /* 0x0000000000017941 */ /* 0x000fea0003800000 */
.L_x_3703:
        /* <DEDUP_REMOVED lines=28> */
.L_x_3706:
[----:B------:R-:W-:Y:S05]  /*46c0*/  BSYNC B1 ;  /* 0x0000000000017941 */ /* 0x000fea0003800000 */
.L_x_3705:
        /* <DEDUP_REMOVED lines=28> */
.L_x_3708:
[----:B------:R-:W-:Y:S05]  /*4890*/  BSYNC B1 ;  /* 0x0000000000017941 */ /* 0x000fea0003800000 */
.L_x_3707:
        /* <DEDUP_REMOVED lines=24> */
.L_x_3710:
[----:B------:R-:W-:Y:S05]  /*4a20*/  BSYNC B1 ;  /* 0x0000000000017941 */ /* 0x000fea0003800000 */
.L_x_3709:
        /* <DEDUP_REMOVED lines=28> */
.L_x_3712:
[----:B------:R-:W-:Y:S05]  /*4bf0*/  BSYNC B1 ;  /* 0x0000000000017941 */ /* 0x000fea0003800000 */
.L_x_3711:
        /* <DEDUP_REMOVED lines=28> */
.L_x_3714:
[----:B------:R-:W-:Y:S05]  /*4dc0*/  BSYNC B1 ;  /* 0x0000000000017941 */ /* 0x000fea0003800000 */
.L_x_3713:
[----:B------:R-:W-:Y:S01]  /*4dd0*/  BSSY B1, `(.L_x_3715) ;  /* 0x0000018000017945 */ /* 0x000fe20003800000 */
[----:B------:R-:W-:Y:S05]  /*4de0*/  @P1 BRA `(.L_x_3716) ;  /* 0x0000016000001947 */ /* 0x000fea0003800000 */
[----:B------:R-:W2:Y:S01]  /*4df0*/  LDL.LU R72, [R1] ;  /* 0x0000000001487983 */ /* 0x000ea20000300800 */
[----:B------:R-:W-:-:S03]  /*4e00*/  MOV R74, c[0x0][0x1d4] ;  /* 0x00007500004a7a02 */ /* 0x000fc60000000f00 */
[----:B-----5:R0:W-:Y:S02]  /*4e10*/  STL.64 [R1+0x430], R4 ;  /* 0x0004300401007387 */ /* 0x0201e40000100a00 */
[----:B------:R-:W-:Y:S01]  /*4e20*/  IMAD R74, R74, 0xe0, RZ ;  /* 0x000000e04a4a7824 */ /* 0x000fe200078e02ff */
[----:B--2---:R-:W-:-:S05]  /*4e30*/  IADD3 R72, R72, c[0x0][0x1d4], RZ ;  /* 0x0000750048487a10 */ /* 0x004fca0007ffe0ff */
[----:B------:R-:W-:-:S05]  /*4e40*/  IMAD.SHL.U32 R73, R72, 0x4, RZ ;  /* 0x0000000448497824 */ /* 0x000fca00078e00ff */
        /* <DEDUP_REMOVED lines=16> */
.L_x_3716:
[----:B------:R-:W-:Y:S05]  /*4f50*/  BSYNC B1 ;  /* 0x0000000000017941 */ /* 0x000fea0003800000 */
.L_x_3715:
[----:B-----5:R2:W-:Y:S02]  /*4f60*/  STL [R1+0x430], R0 ;  /* 0x0004300001007387 */ /* 0x0205e40000100800 */
[----:B--2---:R-:W-:-:S04]  /*4f70*/  IMAD.MOV.U32 R0, RZ, RZ, c[0x0][0x1d4] ;  /* 0x00007500ff007624 */ /* 0x004fc800078e00ff */
        /* <DEDUP_REMOVED lines=26> */
.L_x_3718:
[----:B------:R-:W-:Y:S05]  /*5120*/  BSYNC B1 ;  /* 0x0000000000017941 */ /* 0x000fea0003800000 */
.L_x_3717:
        /* <DEDUP_REMOVED lines=28> */
.L_x_3720:
[----:B------:R-:W-:Y:S05]  /*52f0*/  BSYNC B1 ;  /* 0x0000000000017941 */ /* 0x000fea0003800000 */
.L_x_3719:
        /* <DEDUP_REMOVED lines=24> */
.L_x_3722:
[----:B------:R-:W-:Y:S05]  /*5480*/  BSYNC B1 ;  /* 0x0000000000017941 */ /* 0x000fea0003800000 */
.L_x_3721:
        /* <DEDUP_REMOVED lines=28> */
.L_x_3724:
[----:B------:R-:W-:Y:S05]  /*5650*/  BSYNC B1 ;  /* 0x0000000000017941 */ /* 0x000fea0003800000 */
.L_x_3723:
        /* <DEDUP_REMOVED lines=28> */
.L_x_3726:
[----:B------:R-:W-:Y:S05]  /*5820*/  BSYNC B1 ;  /* 0x0000000000017941 */ /* 0x000fea0003800000 */
.L_x_3725:
        /* <DEDUP_REMOVED lines=24> */
.L_x_3728:
[----:B------:R-:W-:Y:S05]  /*59b0*/  BSYNC B1 ;  /* 0x0000000000017941 */ /* 0x000fea0003800000 */
.L_x_3727:
        /* <DEDUP_REMOVED lines=28> */
.L_x_3730:
[----:B------:R-:W-:Y:S05]  /*5b80*/  BSYNC B1 ;  /* 0x0000000000017941 */ /* 0x000fea0003800000 */
.L_x_3729:
        /* <DEDUP_REMOVED lines=28> */
.L_x_3732:
[----:B------:R-:W-:Y:S05]  /*5d50*/  BSYNC B1 ;  /* 0x0000000000017941 */ /* 0x000fea0003800000 */
.L_x_3731:
        /* <DEDUP_REMOVED lines=24> */
.L_x_3734:
[----:B------:R-:W-:Y:S05]  /*5ee0*/  BSYNC B1 ;  /* 0x0000000000017941 */ /* 0x000fea0003800000 */
.L_x_3733:
        /* <DEDUP_REMOVED lines=28> */
.L_x_3736:
[----:B------:R-:W-:Y:S05]  /*60b0*/  BSYNC B1 ;  /* 0x0000000000017941 */ /* 0x000fea0003800000 */
.L_x_3735:
        /* <DEDUP_REMOVED lines=28> */
.L_x_3738:
[----:B------:R-:W-:Y:S05]  /*6280*/  BSYNC B1 ;  /* 0x0000000000017941 */ /* 0x000fea0003800000 */
.L_x_3737:
        /* <DEDUP_REMOVED lines=24> */
.L_x_3740:
[----:B------:R-:W-:Y:S05]  /*6410*/  BSYNC B1 ;  /* 0x0000000000017941 */ /* 0x000fea0003800000 */
.L_x_3739:
        /* <DEDUP_REMOVED lines=28> */
.L_x_3742:
[----:B------:R-:W-:Y:S05]  /*65e0*/  BSYNC B1 ;  /* 0x0000000000017941 */ /* 0x000fea0003800000 */
.L_x_3741:
        /* <DEDUP_REMOVED lines=28> */
.L_x_3744:
[----:B------:R-:W-:Y:S05]  /*67b0*/  BSYNC B1 ;  /* 0x0000000000017941 */ /* 0x000fea0003800000 */
.L_x_3743:
        /* <DEDUP_REMOVED lines=24> */
.L_x_3746:
[----:B------:R-:W-:Y:S05]  /*6940*/  BSYNC B1 ;  /* 0x0000000000017941 */ /* 0x000fea0003800000 */
.L_x_3745:
        /* <DEDUP_REMOVED lines=28> */
.L_x_3748:
[----:B------:R-:W-:Y:S05]  /*6b10*/  BSYNC B1 ;  /* 0x0000000000017941 */ /* 0x000fea0003800000 */
.L_x_3747:
        /* <DEDUP_REMOVED lines=28> */
.L_x_3750:
[----:B------:R-:W-:Y:S05]  /*6ce0*/  BSYNC B1 ;  /* 0x0000000000017941 */ /* 0x000fea0003800000 */
.L_x_3749:
        /* <DEDUP_REMOVED lines=24> */
.L_x_3752:
[----:B------:R-:W-:Y:S05]  /*6e70*/  BSYNC B1 ;  /* 0x0000000000017941 */ /* 0x000fea0003800000 */
.L_x_3751:
        /* <DEDUP_REMOVED lines=28> */
.L_x_3754:
[----:B------:R-:W-:Y:S05]  /*7040*/  BSYNC B1 ;  /* 0x0000000000017941 */ /* 0x000fea0003800000 */
.L_x_3753:
        /* <DEDUP_REMOVED lines=28> */
.L_x_3756:
[----:B------:R-:W-:Y:S05]  /*7210*/  BSYNC B1 ;  /* 0x0000000000017941 */ /* 0x000fea0003800000 */
.L_x_3755:
        /* <DEDUP_REMOVED lines=24> */
.L_x_3758:
[----:B------:R-:W-:Y:S05]  /*73a0*/  BSYNC B1 ;  /* 0x0000000000017941 */ /* 0x000fea0003800000 */
.L_x_3757:
        /* <DEDUP_REMOVED lines=28> */
.L_x_3760:
[----:B------:R-:W-:Y:S05]  /*7570*/  BSYNC B1 ;  /* 0x0000000000017941 */ /* 0x000fea0003800000 */
.L_x_3759:
        /* <DEDUP_REMOVED lines=28> */
.L_x_3762:
[----:B------:R-:W-:Y:S05]  /*7740*/  BSYNC B1 ;  /* 0x0000000000017941 */ /* 0x000fea0003800000 */
.L_x_3761:
        /* <DEDUP_REMOVED lines=24> */
.L_x_3764:
[----:B------:R-:W-:Y:S05]  /*78d0*/  BSYNC B1 ;  /* 0x0000000000017941 */ /* 0x000fea0003800000 */
.L_x_3763:
        /* <DEDUP_REMOVED lines=28> */
.L_x_3766:
[----:B------:R-:W-:Y:S05]  /*7aa0*/  BSYNC B1 ;  /* 0x0000000000017941 */ /* 0x000fea0003800000 */
.L_x_3765:
        /* <DEDUP_REMOVED lines=28> */
.L_x_3768:
[----:B------:R-:W-:Y:S05]  /*7c70*/  BSYNC B1 ;  /* 0x0000000000017941 */ /* 0x000fea0003800000 */
.L_x_3767:
        /* <DEDUP_REMOVED lines=24> */
.L_x_3770:
[----:B------:R-:W-:Y:S05]  /*7e00*/  BSYNC B1 ;  /* 0x0000000000017941 */ /* 0x000fea0003800000 */
.L_x_3769:
        /* <DEDUP_REMOVED lines=28> */
.L_x_3772:
[----:B------:R-:W-:Y:S05]  /*7fd0*/  BSYNC B1 ;  /* 0x0000000000017941 */ /* 0x000fea0003800000 */
.L_x_3771:
        /* <DEDUP_REMOVED lines=28> */
.L_x_3774:
[----:B------:R-:W-:Y:S05]  /*81a0*/  BSYNC B1 ;  /* 0x0000000000017941 */ /* 0x000fea0003800000 */
.L_x_3773:
        /* <DEDUP_REMOVED lines=24> */
.L_x_3776:
[----:B------:R-:W-:Y:S05]  /*8330*/  BSYNC B1 ;  /* 0x0000000000017941 */ /* 0x000fea0003800000 */
.L_x_3775:
        /* <DEDUP_REMOVED lines=28> */
.L_x_3778:
[----:B------:R-:W-:Y:S05]  /*8500*/  BSYNC B1 ;  /* 0x0000000000017941 */ /* 0x000fea0003800000 */
.L_x_3777:
        /* <DEDUP_REMOVED lines=28> */
.L_x_3780:
[----:B------:R-:W-:Y:S05]  /*86d0*/  BSYNC B1 ;  /* 0x0000000000017941 */ /* 0x000fea0003800000 */
.L_x_3779:
        /* <DEDUP_REMOVED lines=24> */
.L_x_3782:
[----:B------:R-:W-:Y:S05]  /*8860*/  BSYNC B1 ;  /* 0x0000000000017941 */ /* 0x000fea0003800000 */
.L_x_3781:
        /* <DEDUP_REMOVED lines=28> */
.L_x_3784:
[----:B------:R-:W-:Y:S05]  /*8a30*/  BSYNC B1 ;  /* 0x0000000000017941 */ /* 0x000fea0003800000 */
.L_x_3783:
        /* <DEDUP_REMOVED lines=28> */
.L_x_3786:
[----:B------:R-:W-:Y:S05]  /*8c00*/  BSYNC B1 ;  /* 0x0000000000017941 */ /* 0x000fea0003800000 */
.L_x_3785:
        /* <DEDUP_REMOVED lines=24> */
.L_x_3788:
[----:B------:R-:W-:Y:S05]  /*8d90*/  BSYNC B1 ;  /* 0x0000000000017941 */ /* 0x000fea0003800000 */
.L_x_3787:
[----:B------:R-:W-:Y:S04]  /*8da0*/  STL [R1+0x434], R2 ;  /* 0x0004340201007387 */ /* 0x000fe80000100800 */
[----:B-----5:R2:W-:Y:S02]  /*8db0*/  STL [R1+0x430], R0 ;  /* 0x0004300001007387 */ /* 0x0205e40000100800 */
[----:B--2---:R-:W-:-:S05]  /*8dc0*/  MOV R0, c[0x0][0x1d4] ;  /* 0x0000750000007a02 */ /* 0x004fca0000000f00 */
[----:B------:R-:W-:-:S05]  /*8dd0*/  IMAD R2, R0, 0x3a, R252 ;  /* 0x0000003a00027824 */ /* 0x000fca00078e02fc */
[----:B------:R2:W-:Y:S02]  /*8de0*/  STL [R1], R2 ;  /* 0x0000000201007387 */ /* 0x0005e40000100800 */
[C-C-:B--2---:R-:W-:Y:S02]  /*8df0*/  IMAD R2, R0.reuse, 0x3d, R252.reuse ;  /* 0x0000003d00027824 */ /* 0x144fe400078e02fc */
[----:B------:R-:W-:-:S03]  /*8e00*/  IMAD R252, R0, 0x37, R252 ;  /* 0x0000003700fc7824 */ /* 0x000fc600078e02fc */
[----:B------:R2:W-:Y:S04]  /*8e10*/  STL [R1+0x4], R2 ;  /* 0x0000040201007387 */ /* 0x0005e80000100800 */
[----:B--2---:R2:W5:Y:S04]  /*8e20*/  LDL.LU R2, [R1+0x434] ;  /* 0x0004340001027983 */ /* 0x0045680000300800 */
[----:B------:R2:W5:Y:S01]  /*8e30*/  LDL.LU R0, [R1+0x430] ;  /* 0x0004300001007983 */ /* 0x0005620000300800 */
[----:B------:R-:W-:Y:S01]  /*8e40*/  BSSY B1, `(.L_x_3789) ;  /* 0x0000016000017945 */ /* 0x000fe20003800000 */
[----:B------:R-:W-:Y:S05]  /*8e50*/  @P1 BRA `(.L_x_3790) ;  /* 0x0000014000001947 */ /* 0x000fea0003800000 */
[----:B------:R-:W-:Y:S01]  /*8e60*/  IMAD.MOV.U32 R221, RZ, RZ, c[0x0][0x1d4] ;  /* 0x00007500ffdd7624 */ /* 0x000fe200078e00ff */
[----:B------:R-:W-:Y:S01]  /*8e70*/  SHF.L.U32 R220, R252, 0x2, RZ ;  /* 0x00000002fcdc7819 */ /* 0x000fe200000006ff */
[----:B------:R0:W-:Y:S02]  /*8e80*/  STL.64 [R1+0x430], R4 ;  /* 0x0004300401007387 */ /* 0x0001e40000100a00 */
[----:B------:R-:W-:-:S05]  /*8e90*/  IMAD R221, R221, 0xe0, RZ ;  /* 0x000000e0dddd7824 */ /* 0x000fca00078e02ff */
[----:B------:R-:W-:-:S13]  /*8ea0*/  ISETP.GE.AND P2, PT, R220, R221, PT ;  /* 0x000000dddc00720c */ /* 0x000fda0003f46270 */
[----:B--2--5:R-:W2:Y:S02]  /*8eb0*/  @!P2 LDG.E R221, [R2.64] ;  /* 0x0000002402dda981 */ /* 0x024ea4000c1e1900 */
        /* <DEDUP_REMOVED lines=14> */
.L_x_3790:
[----:B------:R-:W-:Y:S05]  /*8fa0*/  BSYNC B1 ;  /* 0x0000000000017941 */ /* 0x000fea0003800000 */
.L_x_3789:
[----:B------:R-:W-:Y:S01]  /*8fb0*/  BSSY B1, `(.L_x_3791) ;  /* 0x0000017000017945 */ /* 0x000fe20003800000 */
[----:B------:R-:W-:Y:S01]  /*8fc0*/  IADD3 R252, R252, c[0x0][0x1d4], RZ ;  /* 0x00007500fcfc7a10 */ /* 0x000fe20007ffe0ff */
[----:B------:R-:W-:Y:S05]  /*8fd0*/  @P1 BRA `(.L_x_3792) ;  /* 0x0000014000001947 */ /* 0x000fea0003800000 */
[----:B------:R-:W-:Y:S01]  /*8fe0*/  IMAD.MOV.U32 R225, RZ, RZ, c[0x0][0x1d4] ;  /* 0x00007500ffe17624 */ /* 0x000fe200078e00ff */
[----:B------:R-:W-:Y:S01]  /*8ff0*/  SHF.L.U32 R224, R252, 0x2, RZ ;  /* 0x00000002fce07819 */ /* 0x000fe200000006ff */
[----:B-----5:R0:W-:Y:S02]  /*9000*/  STL.64 [R1+0x430], R4 ;  /* 0x0004300401007387 */ /* 0x0201e40000100a00 */
[----:B------:R-:W-:-:S05]  /*9010*/  IMAD R225, R225, 0xe0, RZ ;  /* 0x000000e0e1e17824 */ /* 0x000fca00078e02ff */
[----:B------:R-:W-:-:S13]  /*9020*/  ISETP.GE.AND P2, PT, R224, R225, PT ;  /* 0x000000e1e000720c */ /* 0x000fda0003f46270 */
[----:B--2---:R-:W2:Y:S02]  /*9030*/  @!P2 LDG.E R225, [R2.64] ;  /* 0x0000002402e1a981 */ /* 0x004ea4000c1e1900 */
        /* <DEDUP_REMOVED lines=14> */
.L_x_3792:
[----:B------:R-:W-:Y:S05]  /*9120*/  BSYNC B1 ;  /* 0x0000000000017941 */ /* 0x000fea0003800000 */
.L_x_3791:
[----:B------:R-:W-:Y:S01]  /*9130*/  BSSY B1, `(.L_x_3793) ;  /* 0x0000017000017945 */ /* 0x000fe20003800000 */
[----:B------:R-:W-:Y:S05]  /*9140*/  @P1 BRA `(.L_x_3794) ;  /* 0x0000015000001947 */ /* 0x000fea0003800000 */
[----:B------:R-:W-:Y:S01]  /*9150*/  IMAD.MOV.U32 R230, RZ, RZ, c[0x0][0x1d4] ;  /* 0x00007500ffe67624 */ /* 0x000fe200078e00ff */
[----:B------:R-:W-:Y:S01]  /*9160*/  IADD3 R228, R252, c[0x0][0x1d4], RZ ;  /* 0x00007500fce47a10 */ /* 0x000fe20007ffe0ff */
[----:B-----5:R0:W-:Y:S02]  /*9170*/  STL.64 [R1+0x430], R4 ;  /* 0x0004300401007387 */ /* 0x0201e40000100a00 */
[----:B------:R-:W-:Y:S01]  /*9180*/  IMAD R230, R230, 0xe0, RZ ;  /* 0x000000e0e6e67824 */ /* 0x000fe200078e02ff */
[----:B------:R-:W-:-:S04]  /*9190*/  SHF.L.U32 R229, R228, 0x2, RZ ;  /* 0x00000002e4e57819 */ /* 0x000fc800000006ff */
        /* <DEDUP_REMOVED lines=16> */
.L_x_3794:
[----:B------:R-:W-:Y:S05]  /*92a0*/  BSYNC B1 ;  /* 0x0000000000017941 */ /* 0x000fea0003800000 */
.L_x_3793:
[----:B------:R-:W-:Y:S01]  /*92b0*/  BSSY B1, `(.L_x_3795) ;  /* 0x0000017000017945 */ /* 0x000fe20003800000 */
[----:B------:R-:W-:Y:S05]  /*92c0*/  @P1 BRA `(.L_x_3796) ;  /* 0x0000015000001947 */ /* 0x000fea0003800000 */
[----:B--2---:R-:W2:Y:S01]  /*92d0*/  LDL R232, [R1] ;  /* 0x0000000001e87983 */ /* 0x004ea20000100800 */
[----:B------:R-:W-:-:S03]  /*92e0*/  IMAD.MOV.U32 R252, RZ, RZ, c[0x0][0x1d4] ;  /* 0x00007500fffc7624 */ /* 0x000fc600078e00ff */
[----:B-----5:R0:W-:Y:S01]  /*92f0*/  STL.64 [R1+0x430], R4 ;  /* 0x0004300401007387 */ /* 0x0201e20000100a00 */
[----:B------:R-:W-:Y:S01]  /*9300*/  IMAD R252, R252, 0xe0, RZ ;  /* 0x000000e0fcfc7824 */ /* 0x000fe200078e02ff */
[----:B--2---:R-:W-:-:S04]  /*9310*/  SHF.L.U32 R232, R232, 0x2, RZ ;  /* 0x00000002e8e87819 */ /* 0x004fc800000006ff */
        /* <DEDUP_REMOVED lines=16> */
.L_x_3796:
[----:B------:R-:W-:Y:S05]  /*9420*/  BSYNC B1 ;  /* 0x0000000000017941 */ /* 0x000fea0003800000 */
.L_x_3795:
[----:B--2---:R-:W2:Y:S01]  /*9430*/  LDL.LU R252, [R1] ;  /* 0x0000000001fc7983 */ /* 0x004ea20000300800 */
[----:B------:R-:W-:Y:S01]  /*9440*/  BSSY B1, `(.L_x_3797) ;  /* 0x0000017000017945 */ /* 0x000fe20003800000 */
[----:B--2---:R-:W-:Y:S01]  /*9450*/  IADD3 R252, R252, c[0x0][0x1d4], RZ ;  /* 0x00007500fcfc7a10 */ /* 0x004fe20007ffe0ff */
[----:B------:R-:W-:Y:S05]  /*9460*/  @P1 BRA `(.L_x_3798) ;  /* 0x0000014000001947 */ /* 0x000fea0003800000 */
[----:B------:R-:W-:Y:S01]  /*9470*/  IMAD.MOV.U32 R237, RZ, RZ, c[0x0][0x1d4] ;  /* 0x00007500ffed7624 */ /* 0x000fe200078e00ff */
[----:B------:R-:W-:Y:S01]  /*9480*/  SHF.L.U32 R236, R252, 0x2, RZ ;  /* 0x00000002fcec7819 */ /* 0x000fe200000006ff */
[----:B-----5:R2:W-:Y:S02]  /*9490*/  STL.64 [R1+0x430], R4 ;  /* 0x0004300401007387 */ /* 0x0205e40000100a00 */
[----:B------:R-:W-:-:S05]  /*94a0*/  IMAD R237, R237, 0xe0, RZ ;  /* 0x000000e0eded7824 */ /* 0x000fca00078e02ff */
[----:B------:R-:W-:-:S13]  /*94b0*/  ISETP.GE.AND P2, PT, R236, R237, PT ;  /* 0x000000edec00720c */ /* 0x000fda0003f46270 */
[----:B---3--:R-:W3:Y:S02]  /*94c0*/  @!P2 LDG.E R237, [R2.64] ;  /* 0x0000002402eda981 */ /* 0x008ee4000c1e1900 */
[----:B---3--:R-:W-:-:S04]  /*94d0*/  @!P2 IMAD R237, R237, c[0x0][0x1d8], RZ ;  /* 0x00007600ededaa24 */ /* 0x008fc800078e02ff */
[----:B------:R-:W-:-:S04]  /*94e0*/  @!P2 IMAD R237, R237, 0xe0, RZ ;  /* 0x000000e0ededa824 */ /* 0x000fc800078e02ff */
[----:B------:R-:W-:Y:S01]  /*94f0*/  @!P2 IMAD R236, R237, c[0x0][0x1d4], R236 ;  /* 0x00007500edecaa24 */ /* 0x000fe200078e02ec */
[----:B------:R-:W-:-:S04]  /*9500*/  MOV R237, UR6 ;  /* 0x0000000600ed7c02 */ /* 0x000fc80008000f00 */
[----:B------:R-:W-:Y:S01]  /*9510*/  @!P2 SHF.R.S32.HI R238, RZ, 0x1f, R236 ;  /* 0x0000001fffeea819 */ /* 0x000fe200000114ec */
[----:B------:R-:W-:-:S05]  /*9520*/  @!P2 IMAD R237, R237, c[0x0][0x1d4], RZ ;  /* 0x00007500ededaa24 */ /* 0x000fca00078e02ff */
[----:B------:R-:W-:-:S04]  /*9530*/  @!P2 IADD3 R236, P3, R237, R236, RZ ;  /* 0x000000ecedeca210 */ /* 0x000fc80007f7e0ff */
[----:B------:R-:W-:Y:S02]  /*9540*/  @!P2 LEA.HI.X.SX32 R237, R237, R238, 0x1, P3 ;  /* 0x000000eeededa211 */ /* 0x000fe400018f0eff */
[----:B--2---:R-:W-:Y:S01]  /*9550*/  @!P2 LEA R4, P3, R236, c[0x0][0x198], 0x2 ;  /* 0x00006600ec04aa11 */ /* 0x004fe200078610ff */
[----:B------:R-:W-:-:S03]  /*9560*/  CS2R R238, SRZ ;  /* 0x0000000000ee7805 */ /* 0x000fc6000001ff00 */
[----:B------:R-:W-:Y:S02]  /*9570*/  @!P2 LEA.HI.X R5, R236, c[0x0][0x19c], R237, 0x2, P3 ;  /* 0x00006700ec05aa11 */ /* 0x000fe400018f14ed */
[----:B------:R-:W-:-:S06]  /*9580*/  CS2R R236, SRZ ;  /* 0x0000000000ec7805 */ /* 0x000fcc000001ff00 */
[----:B------:R2:W5:Y:S04]  /*9590*/  @!P2 LDG.E.128 R236, [R4.64] ;  /* 0x0000002404eca981 */ /* 0x000568000c1e1d00 */
[----:B--2---:R2:W5:Y:S02]  /*95a0*/  LDL.LU.64 R4, [R1+0x430] ;  /* 0x0004300001047983 */ /* 0x0045640000300a00 */
.L_x_3798:
[----:B------:R-:W-:Y:S05]  /*95b0*/  BSYNC B1 ;  /* 0x0000000000017941 */ /* 0x000fea0003800000 */
.L_x_3797:
        /* <DEDUP_REMOVED lines=23> */
.L_x_3800:
[----:B------:R-:W-:Y:S05]  /*9730*/  BSYNC B1 ;  /* 0x0000000000017941 */ /* 0x000fea0003800000 */
.L_x_3799:
[----:B------:R-:W-:Y:S01]  /*9740*/  BSSY B1, `(.L_x_3801) ;  /* 0x0000017000017945 */ /* 0x000fe20003800000 */
[----:B------:R-:W-:Y:S05]  /*9750*/  @P1 BRA `(.L_x_3802) ;  /* 0x0000015000001947 */ /* 0x000fea0003800000 */
[----:B--2---:R-:W2:Y:S01]  /*9760*/  LDL R244, [R1+0x4] ;  /* 0x0000040001f47983 */ /* 0x004ea20000100800 */
        /* <DEDUP_REMOVED lines=20> */
.L_x_3802:
[----:B------:R-:W-:Y:S05]  /*98b0*/  BSYNC B1 ;  /* 0x0000000000017941 */ /* 0x000fea0003800000 */
.L_x_3801:
[----:B--2---:R-:W2:Y:S01]  /*98c0*/  LDL.LU R252, [R1+0x4] ;  /* 0x0000040001fc7983 */ /* 0x004ea20000300800 */
        /* <DEDUP_REMOVED lines=23> */
.L_x_3804:
[----:B------:R-:W-:Y:S05]  /*9a40*/  BSYNC B1 ;  /* 0x0000000000017941 */ /* 0x000fea0003800000 */
.L_x_3803:
[----:B------:R-:W-:Y:S01]  /*9a50*/  BSSY B1, `(.L_x_3805) ;  /* 0x000001b000017945 */ /* 0x000fe20003800000 */
[----:B------:R-:W-:Y:S05]  /*9a60*/  @P1 BRA `(.L_x_3806) ;  /* 0x0000019000001947 */ /* 0x000fea0003800000 */
[----:B------:R0:W-:Y:S01]  /*9a70*/  STL.64 [R1+0x438], R6 ;  /* 0x0004380601007387 */ /* 0x0001e20000100a00 */
[----:B------:R-:W-:-:S03]  /*9a80*/  IADD3 R252, R252, c[0x0][0x1d4], RZ ;  /* 0x00007500fcfc7a10 */ /* 0x000fc60007ffe0ff */
[----:B-----5:R2:W-:Y:S01]  /*9a90*/  STL.64 [R1+0x430], R4 ;  /* 0x0004300401007387 */ /* 0x0205e20000100a00 */
[----:B------:R-:W-:Y:S01]  /*9aa0*/  SHF.L.U32 R252, R252, 0x2, RZ ;  /* 0x00000002fcfc7819 */ /* 0x000fe200000006ff */
[----:B0-----:R-:W-:-:S04]  /*9ab0*/  IMAD.MOV.U32 R7, RZ, RZ, c[0x0][0x1d4] ;  /* 0x00007500ff077624 */ /* 0x001fc800078e00ff */
[----:B------:R-:W-:-:S05]  /*9ac0*/  IMAD R7, R7, 0xe0, RZ ;  /* 0x000000e007077824 */ /* 0x000fca00078e02ff */
[----:B------:R-:W-:-:S13]  /*9ad0*/  ISETP.GE.AND P2, PT, R252, R7, PT ;  /* 0x00000007fc00720c */ /* 0x000fda0003f46270 */
[----:B---3--:R-:W3:Y:S01]  /*9ae0*/  @!P2 LDG.E R2, [R2.64] ;  /* 0x000000240202a981 */ /* 0x008ee2000c1e1900 */
[----:B------:R-:W-:Y:S01]  /*9af0*/  CS2R R6, SRZ ;  /* 0x0000000000067805 */ /* 0x000fe2000001ff00 */
[----:B--2---:R-:W-:Y:S01]  /*9b00*/  CS2R R4, SRZ ;  /* 0x0000000000047805 */ /* 0x004fe2000001ff00 */
        /* <DEDUP_REMOVED lines=9> */
[----:B------:R-:W-:-:S05]  /*9ba0*/  @!P2 LEA.HI.X R3, R3, c[0x0][0x19c], R252, 0x2, P3 ;  /* 0x000067000303aa11 */ /* 0x000fca00018f14fc */
[----:B------:R-:W2:Y:S04]  /*9bb0*/  @!P2 LDG.E.128 R4, [R2.64] ;  /* 0x000000240204a981 */ /* 0x000ea8000c1e1d00 */
[----:B--2---:R-:W-:Y:S04]  /*9bc0*/  STL.64 [R1+0x8], R4 ;  /* 0x0000080401007387 */ /* 0x004fe80000100a00 */
[----:B------:R0:W-:Y:S04]  /*9bd0*/  STL.64 [R1+0x10], R6 ;  /* 0x0000100601007387 */ /* 0x0001e80000100a00 */
[----:B0-----:R0:W5:Y:S04]  /*9be0*/  LDL.LU.64 R6, [R1+0x438] ;  /* 0x0004380001067983 */ /* 0x0011680000300a00 */
[----:B------:R0:W5:Y:S02]  /*9bf0*/  LDL.LU.64 R4, [R1+0x430] ;  /* 0x0004300001047983 */ /* 0x0001640000300a00 */
.L_x_3806:
[----:B------:R-:W-:Y:S05]  /*9c00*/  BSYNC B1 ;  /* 0x0000000000017941 */ /* 0x000fea0003800000 */
.L_x_3805:
[----:B------:R-:W-:Y:S01]  /*9c10*/  BSSY B1, `(.L_x_3807) ;  /* 0x0000267000017945 */ /* 0x000fe20003800000 */
[----:B------:R-:W-:Y:S05]  /*9c20*/  @P1 BRA `(.L_x_3808) ;  /* 0x0000265000001947 */ /* 0x000fea0003800000 */
[----:B--2--5:R-:W2:Y:S01]  /*9c30*/  LDL R2, [R1+0x410] ;  /* 0x0004100001027983 */ /* 0x024ea20000100800 */
[----:B------:R-:W-:-:S03]  /*9c40*/  ULDC.64 UR4, c[0x0][0x218] ;  /* 0x0000860000047ab9 */ /* 0x000fc60000000a00 */
[----:B---3--:R-:W3:Y:S04]  /*9c50*/  LDL R3, [R1+0x414] ;  /* 0x0004140001037983 */ /* 0x008ee80000100800 */
[----:B----4-:R-:W4:Y:S04]  /*9c60*/  LDL R252, [R1+0x3c4] ;  /* 0x0003c40001fc7983 */ /* 0x010f280000100800 */
[----:B------:R0:W-:Y:S04]  /*9c70*/  STL [R1+0x498], R226 ;  /* 0x000498e201007387 */ /* 0x0001e80000100800 */
[----:B0-----:R-:W4:Y:S04]  /*9c80*/  LDL R226, [R1+0x3c0] ;  /* 0x0003c00001e27983 */ /* 0x001f280000100800 */
        /* <DEDUP_REMOVED lines=36> */
[----:B------:R-:W-:Y:S04]  /*9ed0*/  STL [R1+0x438], R8 ;  /* 0x0004380801007387 */ /* 0x000fe80000100800 */
[----:B------:R1:W-:Y:S04]  /*9ee0*/  STL [R1+0x43c], R9 ;  /* 0x00043c0901007387 */ /* 0x0003e80000100800 */
[----:B0-----:R-:W4:Y:S04]  /*9ef0*/  LDL R251, [R1+0x3a4] ;  /* 0x0003a40001fb7983 */ /* 0x001f280000100800 */
        /* <DEDUP_REMOVED lines=9> */
[----:B--2---:R-:W-:-:S03]  /*9f90*/  FMUL.FTZ R2, R2, R4 ;  /* 0x0000000402027220 */ /* 0x004fc60000410000 */
[----:B-1----:R-:W2:Y:S01]  /*9fa0*/  LDL R4, [R1+0x2e0] ;  /* 0x0002e00001047983 */ /* 0x002ea20000100800 */
[----:B---3--:R-:W-:-:S03]  /*9fb0*/  FMUL.FTZ R3, R3, R5 ;  /* 0x0000000503037220 */ /* 0x008fc60000410000 */
[----:B------:R-:W3:Y:S01]  /*9fc0*/  LDL R5, [R1+0x2f4] ;  /* 0x0002f40001057983 */ /* 0x000ee20000100800 */
[----:B----4-:R-:W-:-:S03]  /*9fd0*/  FFMA.FTZ R3, R211, R246, R3 ;  /* 0x000000f6d3037223 */ /* 0x010fc60000010003 */
[----:B------:R-:W4:Y:S01]  /*9fe0*/  LDL R246, [R1+0x360] ;  /* 0x0003600001f67983 */ /* 0x000f220000100800 */
        /* <DEDUP_REMOVED lines=9> */
[----:B------:R-:W3:Y:S04]  /*a080*/  LDL R252, [R1+0x3a0] ;  /* 0x0003a00001fc7983 */ /* 0x000ee80000100800 */
        /* <DEDUP_REMOVED lines=13> */
[----:B------:R-:W4:Y:S04]  /*a160*/  LDL R215, [R1+0x300] ;  /* 0x0003000001d77983 */ /* 0x000f280000100800 */
[----:B------:R-:W4:Y:S04]  /*a170*/  LDL R8, [R1+0x2f0] ;  /* 0x0002f00001087983 */ /* 0x000f280000100800 */
[----:B------:R-:W4:Y:S01]  /*a180*/  LDL R211, [R1+0x304] ;  /* 0x0003040001d37983 */ /* 0x000f220000100800 */
[----:B--2---:R-:W-:-:S04]  /*a190*/  FFMA.FTZ R3, R195, R29, R3 ;  /* 0x0000001dc3037223 */ /* 0x004fc80000010003 */
[----:B------:R-:W-:-:S04]  /*a1a0*/  FFMA.FTZ R3, R251, R33, R3 ;  /* 0x00000021fb037223 */ /* 0x000fc80000010003 */
[----:B------:R-:W-:Y:S02]  /*a1b0*/  FFMA.FTZ R3, R203, R37, R3 ;  /* 0x00000025cb037223 */ /* 0x000fe40000010003 */
[----:B---3--:R-:W-:Y:S02]  /*a1c0*/  FFMA.FTZ R2, R226, R28, R2 ;  /* 0x0000001ce2027223 */ /* 0x008fe40000010002 */
[----:B------:R-:W2:Y:S02]  /*a1d0*/  LDL.LU R226, [R1+0x498] ;  /* 0x0004980001e27983 */ /* 0x000ea40000300800 */
[----:B------:R-:W-:Y:S02]  /*a1e0*/  FFMA.FTZ R2, R252, R32, R2 ;  /* 0x00000020fc027223 */ /* 0x000fe40000010002 */
[----:B------:R-:W3:Y:S02]  /*a1f0*/  LDL.LU R195, [R1+0x494] ;  /* 0x0004940001c37983 */ /* 0x000ee40000300800 */
[----:B------:R-:W-:-:S02]  /*a200*/  FFMA.FTZ R2, R207, R36, R2 ;  /* 0x00000024cf027223 */ /* 0x000fc40000010002 */
[----:B------:R-:W2:Y:S02]  /*a210*/  LDL R207, [R1+0x2d0] ;  /* 0x0002d00001cf7983 */ /* 0x000ea40000100800 */
[----:B------:R-:W-:Y:S02]  /*a220*/  FFMA.FTZ R2, R199, R40, R2 ;  /* 0x00000028c7027223 */ /* 0x000fe40000010002 */
[----:B------:R-:W3:Y:S04]  /*a230*/  LDL R199, [R1+0x2c0] ;  /* 0x0002c00001c77983 */ /* 0x000ee80000100800 */
[----:B------:R-:W3:Y:S01]  /*a240*/  LDL R203, [R1+0x2d4] ;  /* 0x0002d40001cb7983 */ /* 0x000ee20000100800 */
[----:B------:R-:W-:-:S03]  /*a250*/  FFMA.FTZ R3, R9, R41, R3 ;  /* 0x0000002909037223 */ /* 0x000fc60000010003 */
[----:B------:R-:W3:Y:S01]  /*a260*/  LDL R9, [R1+0x2c4] ;  /* 0x0002c40001097983 */ /* 0x000ee20000100800 */
[----:B------:R-:W-:Y:S02]  /*a270*/  FFMA.FTZ R2, R250, R44, R2 ;  /* 0x0000002cfa027223 */ /* 0x000fe40000010002 */
[----:B------:R-:W-:Y:S01]  /*a280*/  FFMA.FTZ R3, R247, R45, R3 ;  /* 0x0000002df7037223 */ /* 0x000fe20000010003 */
[----:B------:R-:W3:Y:S01]  /*a290*/  LDL R251, [R1+0x274] ;  /* 0x0002740001fb7983 */ /* 0x000ee20000100800 */
[----:B----4-:R-:W-:Y:S02]  /*a2a0*/  FFMA.FTZ R2, R246, R48, R2 ;  /* 0x00000030f6027223 */ /* 0x010fe40000010002 */
        /* <DEDUP_REMOVED lines=42> */
[----:B------:R-:W-:-:S03]  /*a550*/  FFMA.FTZ R3, R203, R85, R3 ;  /* 0x00000055cb037223 */ /* 0x000fc60000010003 */
[----:B------:R-:W2:Y:S01]  /*a560*/  LDL R203, [R1+0x2a4] ;  /* 0x0002a40001cb7983 */ /* 0x000ea20000100800 */
[----:B------:R-:W-:-:S03]  /*a570*/  FFMA.FTZ R3, R9, R89, R3 ;  /* 0x0000005909037223 */ /* 0x000fc60000010003 */
[----:B------:R-:W2:Y:S01]  /*a580*/  LDL R9, [R1+0x294] ;  /* 0x0002940001097983 */ /* 0x000ea20000100800 */
[----:B----4-:R-:W-:-:S03]  /*a590*/  FFMA.FTZ R2, R230, R92, R2 ;  /* 0x0000005ce6027223 */ /* 0x010fc60000010002 */
[----:B------:R-:W4:Y:S01]  /*a5a0*/  LDL.LU R230, [R1+0x490] ;  /* 0x0004900001e67983 */ /* 0x000f220000300800 */
[----:B------:R-:W-:-:S04]  /*a5b0*/  FFMA.FTZ R2, R234, R96, R2 ;  /* 0x00000060ea027223 */ /* 0x000fc80000010002 */
[----:B------:R-:W-:Y:S02]  /*a5c0*/  FFMA.FTZ R2, R215, R100, R2 ;  /* 0x00000064d7027223 */ /* 0x000fe40000010002 */
[----:B---3--:R-:W-:Y:S02]  /*a5d0*/  FFMA.FTZ R3, R199, R93, R3 ;  /* 0x0000005dc7037223 */ /* 0x008fe40000010003 */
[----:B------:R-:W3:Y:S02]  /*a5e0*/  LDL.LU R199, [R1+0x48c] ;  /* 0x00048c0001c77983 */ /* 0x000ee40000300800 */
[----:B--2---:R-:W-:Y:S02]  /*a5f0*/  FFMA.FTZ R3, R203, R97, R3 ;  /* 0x00000061cb037223 */ /* 0x004fe40000010003 */
[----:B------:R-:W2:Y:S04]  /*a600*/  LDL.LU R234, [R1+0x488] ;  /* 0x0004880001ea7983 */ /* 0x000ea80000300800 */
[----:B------:R-:W2:Y:S04]  /*a610*/  LDL.LU R203, [R1+0x484] ;  /* 0x0004840001cb7983 */ /* 0x000ea80000300800 */
[----:B------:R-:W2:Y:S01]  /*a620*/  LDL R215, [R1+0x1e0] ;  /* 0x0001e00001d77983 */ /* 0x000ea20000100800 */
[----:B------:R-:W-:-:S02]  /*a630*/  FFMA.FTZ R3, R9, R101, R3 ;  /* 0x0000006509037223 */ /* 0x000fc40000010003 */
[----:B------:R-:W-:Y:S01]  /*a640*/  FFMA.FTZ R2, R238, R104, R2 ;  /* 0x00000068ee027223 */ /* 0x000fe20000010002 */
[----:B------:R-:W3:Y:S01]  /*a650*/  LDL R9, [R1+0x1e4] ;  /* 0x0001e40001097983 */ /* 0x000ee20000100800 */
[----:B------:R-:W-:Y:S02]  /*a660*/  FFMA.FTZ R3, R207, R105, R3 ;  /* 0x00000069cf037223 */ /* 0x000fe40000010003 */
[----:B------:R-:W-:Y:S01]  /*a670*/  FFMA.FTZ R2, R252, R108, R2 ;  /* 0x0000006cfc027223 */ /* 0x000fe20000010002 */
[----:B------:R-:W4:Y:S01]  /*a680*/  LDL.LU R238, [R1+0x480] ;  /* 0x0004800001ee7983 */ /* 0x000f220000300800 */
[----:B------:R-:W-:Y:S02]  /*a690*/  FFMA.FTZ R3, R251, R109, R3 ;  /* 0x0000006dfb037223 */ /* 0x000fe40000010003 */
[----:B------:R-:W-:Y:S01]  /*a6a0*/  FFMA.FTZ R2, R250, R112, R2 ;  /* 0x00000070fa027223 */ /* 0x000fe20000010002 */
[----:B------:R-:W4:Y:S01]  /*a6b0*/  LDL.LU R207, [R1+0x47c] ;  /* 0x00047c0001cf7983 */ /* 0x000f220000300800 */
        /* <DEDUP_REMOVED lines=38> */
[----:B------:R-:W4:Y:S01]  /*a920*/  LDL.LU R242, [R1+0x478] ;  /* 0x0004780001f27983 */ /* 0x000f220000300800 */
[----:B------:R-:W-:-:S04]  /*a930*/  FFMA.FTZ R2, R5, R152, R2 ;  /* 0x0000009805027223 */ /* 0x000fc80000010002 */
[----:B------:R-:W-:Y:S02]  /*a940*/  FFMA.FTZ R2, R246, R156, R2 ;  /* 0x0000009cf6027223 */ /* 0x000fe40000010002 */
[----:B------:R-:W-:Y:S02]  /*a950*/  FFMA.FTZ R3, R211, R149, R3 ;  /* 0x00000095d3037223 */ /* 0x000fe40000010003 */
[----:B------:R-:W-:Y:S01]  /*a960*/  FFMA.FTZ R2, R252, R160, R2 ;  /* 0x000000a0fc027223 */ /* 0x000fe20000010002 */
[----:B------:R-:W4:Y:S01]  /*a970*/  LDL.LU R211, [R1+0x474] ;  /* 0x0004740001d37983 */ /* 0x000f220000300800 */
[----:B------:R-:W-:Y:S02]  /*a980*/  FFMA.FTZ R3, R0, R153, R3 ;  /* 0x0000009900037223 */ /* 0x000fe40000010003 */
[----:B------:R-:W-:Y:S01]  /*a990*/  FFMA.FTZ R2, R250, R164, R2 ;  /* 0x000000a4fa027223 */ /* 0x000fe20000010002 */
[----:B------:R-:W4:Y:S03]  /*a9a0*/  LDL R0, [R1+0x134] ;  /* 0x0001340001007983 */ /* 0x000f260000100800 */
[----:B------:R-:W-:Y:S01]  /*a9b0*/  FFMA.FTZ R2, R243, R168, R2 ;  /* 0x000000a8f3027223 */ /* 0x000fe20000010002 */
[----:B------:R-:W4:Y:S03]  /*a9c0*/  LDL R5, [R1+0x130] ;  /* 0x0001300001057983 */ /* 0x000f260000100800 */
[----:B------:R-:W-:Y:S01]  /*a9d0*/  FFMA.FTZ R2, R235, R172, R2 ;  /* 0x000000aceb027223 */ /* 0x000fe20000010002 */
[----:B------:R-:W4:Y:S03]  /*a9e0*/  LDL.LU R246, [R1+0x470] ;  /* 0x0004700001f67983 */ /* 0x000f260000300800 */
[----:B------:R-:W-:-:S02]  /*a9f0*/  FFMA.FTZ R2, R227, R176, R2 ;  /* 0x000000b0e3027223 */ /* 0x000fc40000010002 */
[----:B--2---:R-:W-:Y:S02]  /*aa00*/  FFMA.FTZ R3, R215, R157, R3 ;  /* 0x0000009dd7037223 */ /* 0x004fe40000010003 */
[----:B------:R-:W2:Y:S04]  /*aa10*/  LDL.LU R215, [R1+0x46c] ;  /* 0x00046c0001d77983 */ /* 0x000ea80000300800 */
        /* <DEDUP_REMOVED lines=13> */
[----:B---3--:R-:W-:-:S03]  /*aaf0*/  FFMA.FTZ R3, R9, R181, R3 ;  /* 0x000000b509037223 */ /* 0x008fc60000010003 */
[----:B------:R-:W3:Y:S01]  /*ab00*/  LDL R223, [R1+0xf0] ;  /* 0x0000f00001df7983 */ /* 0x000ee20000100800 */
[----:B------:R-:W-:-:S03]  /*ab10*/  FFMA.FTZ R3, R4, R185, R3 ;  /* 0x000000b904037223 */ /* 0x000fc60000010003 */
[----:B------:R-:W3:Y:S04]  /*ab20*/  LDL R4, [R1+0x104] ;  /* 0x0001040001047983 */ /* 0x000ee80000100800 */
[----:B------:R-:W3:Y:S04]  /*ab30*/  LDL R239, [R1+0xd4] ;  /* 0x0000d40001ef7983 */ /* 0x000ee80000100800 */
[----:B------:R-:W3:Y:S04]  /*ab40*/  LDL R219, [R1+0xe0] ;  /* 0x0000e00001db7983 */ /* 0x000ee80000100800 */
[----:B------:R-:W3:Y:S04]  /*ab50*/  LDL R243, [R1+0xd0] ;  /* 0x0000d00001f37983 */ /* 0x000ee80000100800 */
[----:B------:R-:W3:Y:S01]  /*ab60*/  LDL R9, [R1+0xb0] ;  /* 0x0000b00001097983 */ /* 0x000ee20000100800 */
[----:B----4-:R-:W-:-:S03]  /*ab70*/  FFMA.FTZ R3, R0, R189, R3 ;  /* 0x000000bd00037223 */ /* 0x010fc60000010003 */
[----:B------:R-:W4:Y:S01]  /*ab80*/  LDL R0, [R1+0xf4] ;  /* 0x0000f40001007983 */ /* 0x000f220000100800 */
[----:B------:R-:W-:-:S03]  /*ab90*/  FFMA.FTZ R2, R5, R188, R2 ;  /* 0x000000bc05027223 */ /* 0x000fc60000010002 */
[----:B------:R-:W4:Y:S04]  /*aba0*/  LDL R5, [R1+0xb4] ;  /* 0x0000b40001057983 */ /* 0x000f280000100800 */
        /* <DEDUP_REMOVED lines=14> */
[----:B------:R-:W3:Y:S01]  /*ac90*/  LDL R223, [R1+0x90] ;  /* 0x0000900001df7983 */ /* 0x000ee20000100800 */
[----:B------:R-:W-:-:S03]  /*aca0*/  FFMA.FTZ R2, R219, R208, R2 ;  /* 0x000000d0db027223 */ /* 0x000fc60000010002 */
[----:B------:R-:W3:Y:S01]  /*acb0*/  LDL R219, [R1+0x428] ;  /* 0x0004280001db7983 */ /* 0x000ee20000100800 */
[----:B----4-:R-:W-:-:S03]  /*acc0*/  FFMA.FTZ R3, R0, R205, R3 ;  /* 0x000000cd00037223 */ /* 0x010fc60000010003 */
        /* <DEDUP_REMOVED lines=21> */
[----:B----4-:R-:W-:-:S03]  /*ae20*/  FMUL.FTZ R3, R0, R6 ;  /* 0x0000000600037220 */ /* 0x010fc60000410000 */
[----:B------:R-:W4:Y:S01]  /*ae30*/  LDL R0, [R1+0x74] ;  /* 0x0000740001007983 */ /* 0x000f220000100800 */
[----:B------:R-:W-:-:S03]  /*ae40*/  FFMA.FTZ R252, R8, R229, R252 ;  /* 0x000000e508fc7223 */ /* 0x000fc600000100fc */
        /* <DEDUP_REMOVED lines=10> */
[----:B---3--:R-:W-:-:S03]  /*aef0*/  FFMA.FTZ R3, R4, R10, R3 ;  /* 0x0000000a04037223 */ /* 0x008fc60000010003 */
[----:B------:R-:W3:Y:S01]  /*af00*/  LDL R4, [R1+0x44] ;  /* 0x0000440001047983 */ /* 0x000ee20000100800 */
[----:B----4-:R-:W-:-:S03]  /*af10*/  FFMA.FTZ R252, R0, R237, R252 ;  /* 0x000000ed00fc7223 */ /* 0x010fc600000100fc */
[----:B------:R-:W4:Y:S01]  /*af20*/  LDL R0, [R1+0x3c8] ;  /* 0x0003c80001007983 */ /* 0x000f220000100800 */
[----:B------:R-:W-:-:S03]  /*af30*/  FFMA.FTZ R3, R8, R14, R3 ;  /* 0x0000000e08037223 */ /* 0x000fc60000010003 */
[----:B------:R-:W4:Y:S01]  /*af40*/  LDL R8, [R1+0x3b8] ;  /* 0x0003b80001087983 */ /* 0x000f220000100800 */
[----:B------:R-:W-:-:S03]  /*af50*/  FFMA.FTZ R2, R250, R240, R2 ;  /* 0x000000f0fa027223 */ /* 0x000fc60000010002 */
[----:B------:R-:W4:Y:S01]  /*af60*/  LDL.LU R250, [R1+0x468] ;  /* 0x0004680001fa7983 */ /* 0x000f220000300800 */
[----:B------:R-:W-:Y:S02]  /*af70*/  FFMA.FTZ R3, R231, R18, R3 ;  /* 0x00000012e7037223 */ /* 0x000fe40000010003 */
[----:B------:R-:W-:Y:S02]  /*af80*/  FFMA.FTZ R252, R219, R241, R252 ;  /* 0x000000f1dbfc7223 */ /* 0x000fe400000100fc */
[----:B------:R-:W4:Y:S01]  /*af90*/  LDL.LU R219, [R1+0x464] ;  /* 0x0004640001db7983 */ /* 0x000f220000300800 */
[----:B------:R-:W-:-:S03]  /*afa0*/  FFMA.FTZ R2, R223, R244, R2 ;  /* 0x000000f4df027223 */ /* 0x000fc60000010002 */
[----:B------:R-:W4:Y:S04]  /*afb0*/  LDL R231, [R1+0x3a8] ;  /* 0x0003a80001e77983 */ /* 0x000f280000100800 */
[----:B------:R-:W4:Y:S01]  /*afc0*/  LDL.LU R223, [R1+0x460] ;  /* 0x0004600001df7983 */ /* 0x000f220000300800 */
[----:B--2---:R-:W-:-:S03]  /*afd0*/  FFMA.FTZ R3, R5, R22, R3 ;  /* 0x0000001605037223 */ /* 0x004fc60000010003 */
[----:B------:R-:W2:Y:S01]  /*afe0*/  LDL R5, [R1+0x398] ;  /* 0x0003980001057983 */ /* 0x000ea20000100800 */
[----:B------:R-:W-:-:S03]  /*aff0*/  FFMA.FTZ R252, R247, R245, R252 ;  /* 0x000000f5f7fc7223 */ /* 0x000fc600000100fc */
[----:B------:R-:W2:Y:S01]  /*b000*/  LDL R247, [R1+0x41c] ;  /* 0x00041c0001f77983 */ /* 0x000ea20000100800 */
[----:B------:R-:W-:-:S03]  /*b010*/  FFMA.FTZ R2, R9, R248, R2 ;  /* 0x000000f809027223 */ /* 0x000fc60000010002 */
[----:B------:R-:W2:Y:S01]  /*b020*/  LDL R9, [R1+0x42c] ;  /* 0x00042c0001097983 */ /* 0x000ea20000100800 */
[----:B------:R-:W-:Y:S02]  /*b030*/  FFMA.FTZ R2, R251, R227, R2 ;  /* 0x000000e3fb027223 */ /* 0x000fe40000010002 */
[----:B---3--:R-:W-:Y:S02]  /*b040*/  FFMA.FTZ R252, R4, R249, R252 ;  /* 0x000000f904fc7223 */ /* 0x008fe400000100fc */
[----:B------:R-:W3:Y:S02]  /*b050*/  LDL R4, [R1+0x40c] ;  /* 0x00040c0001047983 */ /* 0x000ee40000100800 */
[----:B------:R-:W-:Y:S02]  /*b060*/  FFMA.FTZ R252, R235, R239, R252 ;  /* 0x000000efebfc7223 */ /* 0x000fe400000100fc */
[----:B----4-:R-:W-:Y:S02]  /*b070*/  FFMA.FTZ R3, R0, R26, R3 ;  /* 0x0000001a00037223 */ /* 0x010fe40000010003 */
[----:B------:R-:W4:Y:S02]  /*b080*/  LDL R0, [R1+0x388] ;  /* 0x0003880001007983 */ /* 0x000f240000100800 */
[----:B------:R-:W-:-:S02]  /*b090*/  FFMA.FTZ R3, R8, R30, R3 ;  /* 0x0000001e08037223 */ /* 0x000fc40000010003 */
[----:B------:R-:W4:Y:S04]  /*b0a0*/  LDL.LU R227, [R1+0x45c] ;  /* 0x00045c0001e37983 */ /* 0x000f280000300800 */
[----:B------:R-:W4:Y:S04]  /*b0b0*/  LDL R8, [R1+0x378] ;  /* 0x0003780001087983 */ /* 0x000f280000100800 */
[----:B------:R-:W4:Y:S01]  /*b0c0*/  LDL R235, [R1+0x3fc] ;  /* 0x0003fc0001eb7983 */ /* 0x000f220000100800 */
[----:B------:R-:W-:-:S03]  /*b0d0*/  FFMA.FTZ R3, R231, R34, R3 ;  /* 0x00000022e7037223 */ /* 0x000fc60000010003 */
[----:B------:R-:W4:Y:S04]  /*b0e0*/  LDL R239, [R1+0x368] ;  /* 0x0003680001ef7983 */ /* 0x000f280000100800 */
[----:B------:R-:W4:Y:S01]  /*b0f0*/  LDL R231, [R1+0x3ec] ;  /* 0x0003ec0001e77983 */ /* 0x000f220000100800 */
[----:B------:R-:W-:-:S03]  /*b100*/  FADD.FTZ R252, R2, R252 ;  /* 0x000000fc02fc7221 */ /* 0x000fc60000010000 */
[----:B------:R-:W4:Y:S01]  /*b110*/  LDL R251, [R1+0x98] ;  /* 0x0000980001fb7983 */ /* 0x000f220000100800 */
[----:B--2---:R-:W-:-:S03]  /*b120*/  FFMA.FTZ R3, R5, R38, R3 ;  /* 0x0000002605037223 */ /* 0x004fc60000010003 */
[----:B------:R-:W2:Y:S01]  /*b130*/  LDL R5, [R1+0x3dc] ;  /* 0x0003dc0001057983 */ /* 0x000ea20000100800 */
[----:B------:R-:W-:-:S03]  /*b140*/  FMUL.FTZ R2, R247, R7 ;  /* 0x00000007f7027220 */ /* 0x000fc60000410000 */
[----:B------:R-:W2:Y:S01]  /*b150*/  LDL R247, [R1+0x358] ;  /* 0x0003580001f77983 */ /* 0x000ea20000100800 */
[----:B------:R-:W-:-:S03]  /*b160*/  FFMA.FTZ R2, R9, R243, R2 ;  /* 0x000000f309027223 */ /* 0x000fc60000010002 */
[----:B------:R-:W2:Y:S04]  /*b170*/  LDL R9, [R1+0x348] ;  /* 0x0003480001097983 */ /* 0x000ea80000100800 */
[----:B------:R-:W2:Y:S01]  /*b180*/  LDL R243, [R1+0x338] ;  /* 0x0003380001f37983 */ /* 0x000ea20000100800 */
[----:B---3--:R-:W-:-:S03]  /*b190*/  FFMA.FTZ R2, R4, R11, R2 ;  /* 0x0000000b04027223 */ /* 0x008fc60000010002 */
[----:B------:R-:W3:Y:S01]  /*b1a0*/  LDL R4, [R1+0x3bc] ;  /* 0x0003bc0001047983 */ /* 0x000ee20000100800 */
[----:B----4-:R-:W-:-:S03]  /*b1b0*/  FFMA.FTZ R3, R0, R42, R3 ;  /* 0x0000002a00037223 */ /* 0x010fc60000010003 */
[----:B------:R-:W4:Y:S01]  /*b1c0*/  LDL R0, [R1+0x3cc] ;  /* 0x0003cc0001007983 */ /* 0x000f220000100800 */
        /* <DEDUP_REMOVED lines=16> */
[----:B----4-:R-:W-:-:S03]  /*b2d0*/  FFMA.FTZ R2, R0, R27, R2 ;  /* 0x0000001b00027223 */ /* 0x010fc60000010002 */
[----:B------:R-:W4:Y:S01]  /*b2e0*/  LDL R0, [R1+0x2f8] ;  /* 0x0002f80001007983 */ /* 0x000f220000100800 */
[----:B---3--:R-:W-:-:S03]  /*b2f0*/  FFMA.FTZ R2, R4, R31, R2 ;  /* 0x0000001f04027223 */ /* 0x008fc60000010002 */
        /* <DEDUP_REMOVED lines=13> */
[----:B----4-:R-:W-:-:S03]  /*b3d0*/  FFMA.FTZ R3, R0, R78, R3 ;  /* 0x0000004e00037223 */ /* 0x010fc60000010003 */
[----:B------:R-:W4:Y:S01]  /*b3e0*/  LDL R0, [R1+0x2a8] ;  /* 0x0002a80001007983 */ /* 0x000f220000100800 */
[----:B---3--:R-:W-:-:S03]  /*b3f0*/  FFMA.FTZ R2, R4, R47, R2 ;  /* 0x0000002f04027223 */ /* 0x008fc60000010002 */
[----:B------:R-:W3:Y:S01]  /*b400*/  LDL R4, [R1+0x32c] ;  /* 0x00032c0001047983 */ /* 0x000ee20000100800 */
        /* <DEDUP_REMOVED lines=34> */
[----:B---3--:R-:W-:Y:S02]  /*b630*/  FFMA.FTZ R2, R4, R83, R2 ;  /* 0x0000005304027223 */ /* 0x008fe40000010002 */
[----:B------:R-:W-:Y:S01]  /*b640*/  FFMA.FTZ R3, R239, R118, R3 ;  /* 0x00000076ef037223 */ /* 0x000fe20000010003 */
[----:B------:R-:W3:Y:S01]  /*b650*/  LDL R4, [R1+0x29c] ;  /* 0x00029c0001047983 */ /* 0x000ee20000100800 */
[----:B------:R-:W-:Y:S02]  /*b660*/  FFMA.FTZ R2, R8, R87, R2 ;  /* 0x0000005708027223 */ /* 0x000fe40000010002 */
[----:B------:R-:W-:Y:S01]  /*b670*/  FFMA.FTZ R3, R247, R122, R3 ;  /* 0x0000007af7037223 */ /* 0x000fe20000010003 */
[----:B------:R-:W3:Y:S04]  /*b680*/  LDL R239, [R1+0x208] ;  /* 0x0002080001ef7983 */ /* 0x000ee80000100800 */
        /* <DEDUP_REMOVED lines=62> */
[----:B------:R-:W-:Y:S02]  /*ba70*/  FFMA.FTZ R2, R9, R151, R2 ;  /* 0x0000009709027223 */ /* 0x000fe40000010002 */
[----:B------:R-:W-:Y:S01]  /*ba80*/  FFMA.FTZ R3, R239, R186, R3 ;  /* 0x000000baef037223 */ /* 0x000fe20000010003 */
[----:B------:R-:W2:Y:S04]  /*ba90*/  LDL R9, [R1+0x18c] ;  /* 0x00018c0001097983 */ /* 0x000ea80000100800 */
        /* <DEDUP_REMOVED lines=26> */
[----:B------:R-:W4:Y:S01]  /*bc40*/  LDL R243, [R1+0x88] ;  /* 0x0000880001f37983 */ /* 0x000f220000100800 */
[----:B------:R-:W-:-:S03]  /*bc50*/  FFMA.FTZ R2, R8, R179, R2 ;  /* 0x000000b308027223 */ /* 0x000fc60000010002 */
        /* <DEDUP_REMOVED lines=15> */
[----:B----4-:R-:W-:-:S03]  /*bd50*/  FFMA.FTZ R2, R8, R195, R2 ;  /* 0x000000c308027223 */ /* 0x010fc60000010002 */
[----:B------:R-:W4:Y:S01]  /*bd60*/  LDL R8, [R1+0xdc] ;  /* 0x0000dc0001087983 */ /* 0x000f220000100800 */
[----:B------:R-:W-:Y:S02]  /*bd70*/  FFMA.FTZ R3, R243, R234, R3 ;  /* 0x000000eaf3037223 */ /* 0x000fe40000010003 */
[----:B------:R-:W-:Y:S01]  /*bd80*/  FFMA.FTZ R2, R247, R199, R2 ;  /* 0x000000c7f7027223 */ /* 0x000fe20000010002 */
[----:B------:R-:W4:Y:S04]  /*bd90*/  LDL R243, [R1+0xcc] ;  /* 0x0000cc0001f37983 */ /* 0x000f280000100800 */
[----:B------:R-:W4:Y:S01]  /*bda0*/  LDL R247, [R1+0x38] ;  /* 0x0000380001f77983 */ /* 0x000f220000100800 */
[----:B--2---:R-:W-:-:S03]  /*bdb0*/  FFMA.FTZ R2, R5, R203, R2 ;  /* 0x000000cb05027223 */ /* 0x004fc60000010002 */
[----:B------:R-:W2:Y:S01]  /*bdc0*/  LDL R5, [R1+0xbc] ;  /* 0x0000bc0001057983 */ /* 0x000ea20000100800 */
[----:B------:R-:W-:Y:S02]  /*bdd0*/  FFMA.FTZ R2, R235, R207, R2 ;  /* 0x000000cfeb027223 */ /* 0x000fe40000010002 */
[----:B------:R-:W-:Y:S02]  /*bde0*/  FFMA.FTZ R3, R231, R238, R3 ;  /* 0x000000eee7037223 */ /* 0x000fe40000010003 */
[----:B------:R-:W2:Y:S02]  /*bdf0*/  LDL.LU R231, [R1+0x458] ;  /* 0x0004580001e77983 */ /* 0x000ea40000300800 */
[----:B------:R-:W-:Y:S02]  /*be00*/  FFMA.FTZ R3, R9, R242, R3 ;  /* 0x000000f209037223 */ /* 0x000fe40000010003 */
[----:B------:R-:W2:Y:S01]  /*be10*/  LDL.LU R235, [R1+0x454] ;  /* 0x0004540001eb7983 */ /* 0x000ea20000300800 */
[----:B------:R-:W-:-:S03]  /*be20*/  FFMA.FTZ R2, R239, R211, R2 ;  /* 0x000000d3ef027223 */ /* 0x000fc60000010002 */
[----:B------:R-:W2:Y:S04]  /*be30*/  LDL R9, [R1+0xac] ;  /* 0x0000ac0001097983 */ /* 0x000ea80000100800 */
[----:B------:R-:W2:Y:S01]  /*be40*/  LDL.LU R239, [R1+0x450] ;  /* 0x0004500001ef7983 */ /* 0x000ea20000300800 */
[----:B---3--:R-:W-:-:S03]  /*be50*/  FFMA.FTZ R3, R4, R246, R3 ;  /* 0x000000f604037223 */ /* 0x008fc60000010003 */
[----:B------:R-:W3:Y:S01]  /*be60*/  LDL R4, [R1+0x9c] ;  /* 0x00009c0001047983 */ /* 0x000ee20000100800 */
[----:B------:R-:W-:-:S03]  /*be70*/  FFMA.FTZ R3, R251, R250, R3 ;  /* 0x000000fafb037223 */ /* 0x000fc60000010003 */
[----:B------:R-:W3:Y:S01]  /*be80*/  LDL R251, [R1+0x8c] ;  /* 0x00008c0001fb7983 */ /* 0x000ee20000100800 */
[----:B----4-:R-:W-:-:S03]  /*be90*/  FFMA.FTZ R2, R8, R215, R2 ;  /* 0x000000d708027223 */ /* 0x010fc60000010002 */
[----:B------:R-:W4:Y:S01]  /*bea0*/  LDL R8, [R1+0x14] ;  /* 0x0000140001087983 */ /* 0x000f220000100800 */
[----:B------:R-:W-:-:S03]  /*beb0*/  FFMA.FTZ R2, R243, R219, R2 ;  /* 0x000000dbf3027223 */ /* 0x000fc60000010002 */
[----:B------:R-:W4:Y:S01]  /*bec0*/  LDL.LU R243, [R1+0x44c] ;  /* 0x00044c0001f37983 */ /* 0x000f220000300800 */
[----:B------:R-:W-:-:S03]  /*bed0*/  FFMA.FTZ R3, R247, R0, R3 ;  /* 0x00000000f7037223 */ /* 0x000fc60000010003 */
[----:B------:R-:W4:Y:S04]  /*bee0*/  LDL.LU R0, [R1+0x448] ;  /* 0x0004480001007983 */ /* 0x000f280000300800 */
[----:B------:R-:W4:Y:S01]  /*bef0*/  LDL.LU R247, [R1+0x444] ;  /* 0x0004440001f77983 */ /* 0x000f220000300800 */
[----:B--2---:R-:W-:Y:S02]  /*bf00*/  FFMA.FTZ R2, R5, R223, R2 ;  /* 0x000000df05027223 */ /* 0x004fe40000010002 */
[----:B------:R-:W-:Y:S02]  /*bf10*/  FADD.FTZ R5, R3, R252 ;  /* 0x000000fc03057221 */ /* 0x000fe40000010000 */
[----:B------:R-:W2:Y:S04]  /*bf20*/  LDL R252, [R1+0x7c] ;  /* 0x00007c0001fc7983 */ /* 0x000ea80000100800 */
[----:B------:R-:W4:Y:S01]  /*bf30*/  LDL R3, [R1+0x6c] ;  /* 0x00006c0001037983 */ /* 0x000f220000100800 */
[----:B------:R-:W-:-:S04]  /*bf40*/  UISETP.NE.U32.AND UP0, UPT, URZ, UR4, UPT ;  /* 0x000000043f00728c */ /* 0x000fc8000bf05070 */
[----:B------:R-:W-:Y:S01]  /*bf50*/  UISETP.NE.AND.EX UP1, UPT, URZ, UR5, UPT, UP0 ;  /* 0x000000053f00728c */ /* 0x000fe2000bf25300 */
[----:B------:R-:W-:Y:S01]  /*bf60*/  FFMA.FTZ R2, R9, R227, R2 ;  /* 0x000000e309027223 */ /* 0x000fe20000010002 */
[----:B------:R-:W-:Y:S01]  /*bf70*/  ULDC UR7, c[0x0][0x220] ;  /* 0x0000880000077ab9 */ /* 0x000fe20000000800 */
[----:B------:R-:W4:Y:S03]  /*bf80*/  LDL R9, [R1+0x4c] ;  /* 0x00004c0001097983 */ /* 0x000f260000100800 */
[----:B------:R-:W-:Y:S01]  /*bf90*/  PLOP3.LUT P2, PT, PT, PT, UP1, 0x80, 0x0 ;  /* 0x000000000000781c */ /* 0x000fe20003f4f018 */
[----:B------:R-:W-:-:S04]  /*bfa0*/  ULDC.64 UR4, c[0x0][0x228] ;  /* 0x00008a0000047ab9 */ /* 0x000fc80000000a00 */
[----:B------:R-:W-:Y:S01]  /*bfb0*/  @UP1 UIMAD UR7, UR48, UR7, UR42 ;  /* 0x00000007300712a4 */ /* 0x000fe2000f8e022a */
[----:B---3--:R-:W-:Y:S02]  /*bfc0*/  FFMA.FTZ R2, R4, R231, R2 ;  /* 0x000000e704027223 */ /* 0x008fe40000010002 */
[----:B------:R-:W3:Y:S02]  /*bfd0*/  LDL R4, [R1+0x3c] ;  /* 0x00003c0001047983 */ /* 0x000ee40000100800 */
[----:B------:R-:W-:Y:S02]  /*bfe0*/  FFMA.FTZ R2, R251, R235, R2 ;  /* 0x000000ebfb027223 */ /* 0x000fe40000010002 */
[----:B------:R-:W3:Y:S02]  /*bff0*/  LDL.LU R251, [R1+0x440] ;  /* 0x0004400001fb7983 */ /* 0x000ee40000300800 */
[----:B--2---:R-:W-:Y:S02]  /*c000*/  FFMA.FTZ R2, R252, R239, R2 ;  /* 0x000000effc027223 */ /* 0x004fe40000010002 */
[----:B------:R-:W-:-:S02]  /*c010*/  IMAD.U32 R252, RZ, RZ, UR7 ;  /* 0x00000007fffc7e24 */ /* 0x000fc4000f8e00ff */
[----:B----4-:R-:W-:Y:S02]  /*c020*/  FFMA.FTZ R3, R3, R243, R2 ;  /* 0x000000f303037223 */ /* 0x010fe40000010002 */
[----:B------:R-:W-:Y:S02]  /*c030*/  @P2 IMAD R2, R252, c[0x0][0x220], R0 ;  /* 0x00008800fc022a24 */ /* 0x000fe400078e0200 */
[----:B------:R-:W2:Y:S01]  /*c040*/  LDL R252, [R1+0x5c] ;  /* 0x00005c0001fc7983 */ /* 0x000ea20000100800 */
[----:B------:R-:W-:-:S04]  /*c050*/  UISETP.NE.U32.AND UP0, UPT, URZ, UR4, UPT ;  /* 0x000000043f00728c */ /* 0x000fc8000bf05070 */
[----:B------:R-:W-:Y:S02]  /*c060*/  UISETP.NE.AND.EX UP0, UPT, URZ, UR5, UPT, UP0 ;  /* 0x000000053f00728c */ /* 0x000fe4000bf05300 */
[----:B------:R-:W-:Y:S02]  /*c070*/  @UP1 UMOV UR7, 0x4 ;  /* 0x0000000400071882 */ /* 0x000fe40000000000 */
[----:B------:R-:W-:Y:S02]  /*c080*/  ULDC.64 UR4, c[0x0][0x228] ;  /* 0x00008a0000047ab9 */ /* 0x000fe40000000a00 */
[----:B------:R-:W-:Y:S01]  /*c090*/  PLOP3.LUT P3, PT, PT, PT, UP0, 0x80, 0x0 ;  /* 0x000000000000781c */ /* 0x000fe20003f6f008 */
[----:B--2---:R-:W-:Y:S01]  /*c0a0*/  FFMA.FTZ R252, R252, R247, R3 ;  /* 0x000000f7fcfc7223 */ /* 0x004fe20000010003 */
[----:B------:R-:W-:-:S03]  /*c0b0*/  MOV R3, UR7 ;  /* 0x0000000700037c02 */ /* 0x000fc60008000f00 */
[----:B------:R-:W-:Y:S01]  /*c0c0*/  @UP0 UMOV UR7, 0x4 ;  /* 0x0000000400070882 */ /* 0x000fe20000000000 */
[----:B---3--:R-:W-:Y:S01]  /*c0d0*/  FFMA.FTZ R252, R9, R251, R252 ;  /* 0x000000fb09fc7223 */ /* 0x008fe200000100fc */
[----:B------:R-:W-:Y:S01]  /*c0e0*/  @UP0 UIMAD.WIDE UR4, UR48, UR7, UR4 ;  /* 0x00000007300402a5 */ /* 0x000fe2000f8e0204 */
[----:B------:R-:W-:Y:S01]  /*c0f0*/  @P2 IMAD.WIDE R2, R2, R3, c[0x0][0x218] ;  /* 0x0000860002022625 */ /* 0x000fe200078e0203 */
[----:B------:R0:W5:Y:S03]  /*c100*/  LDL.LU R9, [R1+0x43c] ;  /* 0x00043c0001097983 */ /* 0x0001660000300800 */
[----:B------:R-:W-:Y:S02]  /*c110*/  FFMA.FTZ R252, R4, R8, R252 ;  /* 0x0000000804fc7223 */ /* 0x000fe400000100fc */
[----:B------:R1:W2:Y:S04]  /*c120*/  @P2 LDG.E R4, [R2.64] ;  /* 0x0000002402042981 */ /* 0x0002a8000c1e1900 */
[----:B------:R0:W5:Y:S01]  /*c130*/  LDL.LU R8, [R1+0x438] ;  /* 0x0004380001087983 */ /* 0x0001620000300800 */
[----:B-1----:R-:W-:Y:S01]  /*c140*/  MOV R3, UR5 ;  /* 0x0000000500037c02 */ /* 0x002fe20008000f00 */
[----:B------:R-:W-:-:S05]  /*c150*/  IMAD.U32 R2, RZ, RZ, UR4 ;  /* 0x00000004ff027e24 */ /* 0x000fca000f8e00ff */
[----:B------:R1:W3:Y:S01]  /*c160*/  @P3 LDG.E R3, [R2.64] ;  /* 0x0000002402033981 */ /* 0x0002e2000c1e1900 */
[----:B------:R-:W-:Y:S01]  /*c170*/  FADD.FTZ R5, R252, R5 ;  /* 0x00000005fc057221 */ /* 0x000fe20000010000 */
[----:B------:R-:W-:-:S04]  /*c180*/  MOV R252, c[0x0][0x1e8] ;  /* 0x00007a0000fc7a02 */ /* 0x000fc80000000f00 */
[----:B------:R-:W-:-:S04]  /*c190*/  IADD3 R252, R252, c[0x0][0x210], RZ ;  /* 0x00008400fcfc7a10 */ /* 0x000fc80007ffe0ff */
[----:B------:R-:W-:-:S04]  /*c1a0*/  @P3 ISETP.GE.AND P1, PT, R0, R252, PT ;  /* 0x000000fc0000320c */ /* 0x000fc80003f26270 */
[----:B-1----:R-:W-:-:S04]  /*c1b0*/  @P3 SEL R2, RZ, UR41, P1 ;  /* 0x00000029ff023c07 */ /* 0x002fc80008800000 */
[----:B------:R-:W-:-:S04]  /*c1c0*/  @P3 IADD3 R2, R2, -UR42, R0 ;  /* 0x8000002a02023c10 */ /* 0x000fc8000fffe000 */
[----:B------:R1:W3:Y:S02]  /*c1d0*/  @P3 I2F R252, R2 ;  /* 0x0000000200fc3306 */ /* 0x0002e40000201400 */
[----:B-1----:R-:W-:Y:S02]  /*c1e0*/  FMUL.FTZ R2, R5, c[0x0][0x1f0] ;  /* 0x00007c0005027a20 */ /* 0x002fe40000410000 */
[----:B------:R0:W5:Y:S02]  /*c1f0*/  LDL.LU R5, [R1+0x434] ;  /* 0x0004340001057983 */ /* 0x0001640000300800 */
[----:B--2---:R-:W-:Y:S02]  /*c200*/  @P2 FADD.FTZ R2, R2, R4 ;  /* 0x0000000402022221 */ /* 0x004fe40000010000 */
[----:B------:R0:W5:Y:S02]  /*c210*/  LDL.LU R4, [R1+0x430] ;  /* 0x0004300001047983 */ /* 0x0001640000300800 */
[----:B---3--:R-:W-:-:S02]  /*c220*/  @P3 FFMA.FTZ R2, R252, R3, R2 ;  /* 0x00000003fc023223 */ /* 0x008fc40000010002 */
[----:B------:R-:W2:Y:S01]  /*c230*/  LDL R252, [R1+0x28] ;  /* 0x0000280001fc7983 */ /* 0x000ea20000100800 */
[----:B------:R-:W-:-:S05]  /*c240*/  IADD3 R3, R0, -UR45, RZ ;  /* 0x8000002d00037c10 */ /* 0x000fca000fffe0ff */
[----:B------:R0:W-:Y:S01]  /*c250*/  STS [R3.X4+0x440], R2 ;  /* 0x0004400203007388 */ /* 0x0001e20000004800 */
[----:B--2---:R-:W-:-:S05]  /*c260*/  @!P0 FMNMX.FTZ R252, R252, R2, !PT ;  /* 0x00000002fcfc8209 */ /* 0x004fca0007810000 */
[----:B------:R0:W-:Y:S02]  /*c270*/  @!P0 STL [R1+0x28], R252 ;  /* 0x000028fc01008387 */ /* 0x0001e40000100800 */
.L_x_3808:
[----:B------:R-:W-:Y:S05]  /*c280*/  BSYNC B1 ;  /* 0x0000000000017941 */ /* 0x000fea0003800000 */
.L_x_3807:
[----:B-----5:R-:W-:-:S04]  /*c290*/  IADD3 R0, R0, 0x100, RZ ;  /* 0x0000010000007810 */ /* 0x020fc80007ffe0ff */
[----:B------:R-:W-:-:S13]  /*c2a0*/  ISETP.GE.AND P0, PT, R0, UR8, PT ;  /* 0x0000000800007c0c */ /* 0x000fda000bf06270 */
[----:B------:R-:W-:Y:S01]  /*c2b0*/  @P0 CALL.REL.NOINC `(.L_x_3678) ;  /* 0x0000001000000944 */ /* 0x000fe20003c00000 */
[----:B------:R-:W-:Y:S05]  /*c2c0*/  BRA `(.L_x_3809) ;  /* 0xffff694000007947 */ /* 0x000fea000383ffff */
.L_x_3678:
[----:B------:R-:W-:Y:S05]  /*c2d0*/  BSYNC B0 ;  /* 0x0000000000007941 */ /* 0x000fea0003800000 */
.L_x_3677:
[----:B0-----:R-:W5:Y:S01]  /*c2e0*/  LDL.LU R2, [R1+0x28] ;  /* 0x0000280001027983 */ /* 0x001f620000300800 */
[----:B------:R-:W-:Y:S03]  /*c2f0*/  BSSY B0, `(.L_x_3810) ;  /* 0x000003f000007945 */ /* 0x000fe60003800000 */
[----:B------:R-:W0:Y:S02]  /*c300*/  S2R R11, SR_TID.X ;  /* 0x00000000000b7919 */ /* 0x000e240000002100 */
[----:B0-----:R-:W-:-:S04]  /*c310*/  SHF.R.S32.HI R6, RZ, 0x1f, R11 ;  /* 0x0000001fff067819 */ /* 0x001fc8000001140b */
[----:B------:R-:W-:-:S04]  /*c320*/  LEA.HI R7, R6, R11, RZ, 0x5 ;  /* 0x0000000b06077211 */ /* 0x000fc800078f28ff */
[----:B------:R-:W-:-:S04]  /*c330*/  LOP3.LUT R8, R7, 0xffffffe0, RZ, 0xc0, !PT ;  /* 0xffffffe007087812 */ /* 0x000fc800078ec0ff */
[----:B------:R-:W-:-:S04]  /*c340*/  IADD3 R8, -R8, R11, RZ ;  /* 0x0000000b08087210 */ /* 0x000fc80007ffe1ff */
[C---:B------:R-:W-:Y:S02]  /*c350*/  ISETP.NE.AND P0, PT, R8.reuse, RZ, PT ;  /* 0x000000ff0800720c */ /* 0x040fe40003f05270 */
[----:B------:R-:W-:-:S11]  /*c360*/  ISETP.GT.AND P1, PT, R8, 0x7, PT ;  /* 0x000000070800780c */ /* 0x000fd60003f24270 */
[----:B------:R-:W-:Y:S01]  /*c370*/  @!P0 SHF.R.S32.HI R7, RZ, 0x5, R7 ;  /* 0x00000005ff078819 */ /* 0x000fe20000011407 */
[----:B-----5:R-:W0:Y:S02]  /*c380*/  SHFL.BFLY PT, R0, R2, 0x10, 0x1f ;  /* 0x0e001f0002007f89 */ /* 0x020e2400000e0000 */
[----:B0-----:R-:W-:-:S05]  /*c390*/  FMNMX.FTZ R0, R0, R2, !PT ;  /* 0x0000000200007209 */ /* 0x001fca0007810000 */
[----:B------:R-:W0:Y:S02]  /*c3a0*/  SHFL.BFLY PT, R3, R0, 0x8, 0x1f ;  /* 0x0d001f0000037f89 */ /* 0x000e2400000e0000 */
[----:B0-----:R-:W-:Y:S01]  /*c3b0*/  FMNMX.FTZ R3, R0, R3, !PT ;  /* 0x0000000300037209 */ /* 0x001fe20007810000 */
[----:B------:R-:W-:-:S04]  /*c3c0*/  IMAD.MOV.U32 R0, RZ, RZ, -0x800001 ;  /* 0xff7fffffff007424 */ /* 0x000fc800078e00ff */
[----:B------:R-:W0:Y:S02]  /*c3d0*/  SHFL.BFLY PT, R2, R3, 0x4, 0x1f ;  /* 0x0c801f0003027f89 */ /* 0x000e2400000e0000 */
[----:B0-----:R-:W-:-:S05]  /*c3e0*/  FMNMX.FTZ R2, R3, R2, !PT ;  /* 0x0000000203027209 */ /* 0x001fca0007810000 */
[----:B------:R-:W0:Y:S02]  /*c3f0*/  SHFL.BFLY PT, R5, R2, 0x2, 0x1f ;  /* 0x0c401f0002057f89 */ /* 0x000e2400000e0000 */
[----:B0-----:R-:W-:-:S05]  /*c400*/  FMNMX.FTZ R5, R2, R5, !PT ;  /* 0x0000000502057209 */ /* 0x001fca0007810000 */
[----:B------:R-:W0:Y:S02]  /*c410*/  SHFL.BFLY PT, R4, R5, 0x1, 0x1f ;  /* 0x0c201f0005047f89 */ /* 0x000e2400000e0000 */
[----:B0-----:R-:W-:-:S05]  /*c420*/  FMNMX.FTZ R4, R5, R4, !PT ;  /* 0x0000000405047209 */ /* 0x001fca0007810000 */
[----:B------:R0:W-:Y:S04]  /*c430*/  @!P0 STS [R7.X4], R4 ;  /* 0x0000000407008388 */ /* 0x0001e80000004800 */
[----:B------:R-:W-:Y:S01]  /*c440*/  BAR.SYNC.DEFER_BLOCKING 0x0 ;  /* 0x0000000000007b1d */ /* 0x000fe20000010000 */
[----:B0-----:R-:W-:-:S05]  /*c450*/  HFMA2.MMA R4, -RZ, RZ, 0, 0 ;  /* 0x00000000ff047435 */ /* 0x001fca00000001ff */
[----:B------:R-:W0:Y:S04]  /*c460*/  @!P1 LDS R0, [R8.X4] ;  /* 0x0000000008009984 */ /* 0x000e280000004800 */
[----:B0-----:R-:W0:Y:S02]  /*c470*/  SHFL.BFLY PT, R3, R0, 0x4, 0x1f ;  /* 0x0c801f0000037f89 */ /* 0x001e2400000e0000 */
[----:B0-----:R-:W-:Y:S02]  /*c480*/  FMNMX.FTZ R3, R3, R0, !PT ;  /* 0x0000000003037209 */ /* 0x001fe40007810000 */
[----:B------:R-:W-:-:S03]  /*c490*/  IADD3 R0, R11, UR45, RZ ;  /* 0x0000002d0b007c10 */ /* 0x000fc6000fffe0ff */
[----:B------:R-:W0:Y:S01]  /*c4a0*/  SHFL.BFLY PT, R2, R3, 0x2, 0x1f ;  /* 0x0c401f0003027f89 */ /* 0x000e2200000e0000 */
[----:B------:R-:W-:Y:S02]  /*c4b0*/  ISETP.GT.AND P1, PT, R0, UR42, PT ;  /* 0x0000002a00007c0c */ /* 0x000fe4000bf24270 */
[----:B0-----:R-:W-:-:S05]  /*c4c0*/  FMNMX.FTZ R2, R3, R2, !PT ;  /* 0x0000000203027209 */ /* 0x001fca0007810000 */
[----:B------:R-:W0:Y:S02]  /*c4d0*/  SHFL.BFLY PT, R5, R2, 0x1, 0x1f ;  /* 0x0c201f0002057f89 */ /* 0x000e2400000e0000 */
[----:B0-----:R-:W-:-:S05]  /*c4e0*/  FMNMX.FTZ R5, R2, R5, !PT ;  /* 0x0000000502057209 */ /* 0x001fca0007810000 */
[----:B------:R0:W3:Y:S01]  /*c4f0*/  SHFL.IDX PT, R9, R5, RZ, 0x1f ;  /* 0x00001fff05097589 */ /* 0x0000e200000e0000 */
[----:B------:R-:W-:Y:S05]  /*c500*/  @P1 BRA `(.L_x_3811) ;  /* 0x000001d000001947 */ /* 0x000fea0003800000 */
[----:B------:R-:W-:Y:S02]  /*c510*/  ISETP.NE.U32.AND P0, PT, RZ, c[0x0][0x200], PT ;  /* 0x00008000ff007a0c */ /* 0x000fe40003f05070 */
[----:B------:R-:W-:Y:S02]  /*c520*/  MOV R4, RZ ;  /* 0x000000ff00047202 */ /* 0x000fe40000000f00 */
[----:B------:R-:W-:-:S08]  /*c530*/  ISETP.NE.AND.EX P0, PT, RZ, c[0x0][0x204], PT, P0 ;  /* 0x00008100ff007a0c */ /* 0x000fd00003f05300 */
.L_x_3815:
        /* <DEDUP_REMOVED lines=8> */
[----:B0-----:R-:W-:-:S04]  /*c5c0*/  IMAD.U32 R5, RZ, RZ, UR4 ;  /* 0x00000004ff057e24 */ /* 0x001fc8000f8e00ff */
[----:B------:R-:W-:Y:S02]  /*c5d0*/  MOV R10, UR5 ;  /* 0x00000005000a7c02 */ /* 0x000fe40008000f00 */
[----:B------:R-:W-:-:S04]  /*c5e0*/  IADD3 R2, P2, P3, R0, c[0x0][0x200], R5 ;  /* 0x0000800000027a10 */ /* 0x000fc80007b5e005 */
[----:B------:R-:W-:-:S05]  /*c5f0*/  IADD3.X R3, R3, c[0x0][0x204], R10, P2, P3 ;  /* 0x0000810003037a10 */ /* 0x000fca00017e640a */
[----:B------:R-:W5:Y:S02]  /*c600*/  LDG.E.U8 R2, [R2.64] ;  /* 0x0000002402027981 */ /* 0x000f64000c1e1100 */
[----:B-----5:R-:W-:-:S13]  /*c610*/  ISETP.NE.AND P2, PT, R2, RZ, PT ;  /* 0x000000ff0200720c */ /* 0x020fda0003f45270 */
[----:B------:R-:W-:Y:S01]  /*c620*/  @P2 MOV R5, RZ ;  /* 0x000000ff00052202 */ /* 0x000fe20000000f00 */
[----:B------:R-:W-:Y:S05]  /*c630*/  @P2 BRA `(.L_x_3814) ;  /* 0x0000004000002947 */ /* 0x000fea0003800000 */
.L_x_3813:
[----:B------:R-:W5:Y:S02]  /*c640*/  LDS R2, [R8] ;  /* 0x0000000008027984 */ /* 0x000f640000000800 */
[----:B---3-5:R-:W-:-:S04]  /*c650*/  FADD.FTZ R2, -R9, R2 ;  /* 0x0000000209027221 */ /* 0x028fc80000010100 */
[----:B------:R-:W-:-:S04]  /*c660*/  FMUL.FTZ R2, R2, 1.4426950216293334961 ;  /* 0x3fb8aa3b02027820 */ /* 0x000fc80000410000 */
[----:B0-----:R0:W3:Y:S03]  /*c670*/  MUFU.EX2 R5, R2 ;  /* 0x0000000200057308 */ /* 0x0010e60000000800 */
.L_x_3814:
[----:B------:R-:W-:Y:S05]  /*c680*/  BSYNC B1 ;  /* 0x0000000000017941 */ /* 0x000fea0003800000 */
.L_x_3812:
[----:B---3--:R3:W-:Y:S01]  /*c690*/  STS [R8], R5 ;  /* 0x0000000508007388 */ /* 0x0087e20000000800 */
[----:B------:R-:W-:Y:S01]  /*c6a0*/  IADD3 R0, R0, 0x100, RZ ;  /* 0x0000010000007810 */ /* 0x000fe20007ffe0ff */
[----:B------:R-:W-:-:S03]  /*c6b0*/  FADD.FTZ R4, R5, R4 ;  /* 0x0000000405047221 */ /* 0x000fc60000010000 */
[----:B------:R-:W-:-:S13]  /*c6c0*/  ISETP.GT.AND P2, PT, R0, UR42, PT ;  /* 0x0000002a00007c0c */ /* 0x000fda000bf44270 */
[----:B---3--:R-:W-:Y:S05]  /*c6d0*/  @!P2 BRA `(.L_x_3815) ;  /* 0xfffffe600000a947 */ /* 0x008fea000383ffff */
.L_x_3811:
[----:B------:R-:W-:Y:S05]  /*c6e0*/  BSYNC B0 ;  /* 0x0000000000007941 */ /* 0x000fea0003800000 */
.L_x_3810:
[----:B------:R-:W5:Y:S04]  /*c6f0*/  SHFL.BFLY PT, R3, R4, 0x10, 0x1f ;  /* 0x0e001f0004037f89 */ /* 0x000f6800000e0000 */
[----:B---3--:R-:W3:Y:S01]  /*c700*/  S2R R9, SR_TID.X ;  /* 0x0000000000097919 */ /* 0x008ee20000002100 */
[----:B-----5:R-:W-:Y:S01]  /*c710*/  FADD.FTZ R3, R3, R4 ;  /* 0x0000000403037221 */ /* 0x020fe20000010000 */
[----:B---3--:R-:W-:-:S04]  /*c720*/  LOP3.LUT P0, RZ, R9, 0x1f, RZ, 0xc0, !PT ;  /* 0x0000001f09ff7812 */ /* 0x008fc8000780c0ff */
[----:B------:R-:W3:Y:S01]  /*c730*/  SHFL.BFLY PT, R0, R3, 0x8, 0x1f ;  /* 0x0d001f0003007f89 */ /* 0x000ee200000e0000 */
[----:B------:R-:W-:-:S04]  /*c740*/  LOP3.LUT R8, R9, 0x1f, RZ, 0xc0, !PT ;  /* 0x0000001f09087812 */ /* 0x000fc800078ec0ff */
[----:B------:R-:W-:-:S13]  /*c750*/  ISETP.GT.U32.AND P2, PT, R8, 0x7, PT ;  /* 0x000000070800780c */ /* 0x000fda0003f44070 */
[----:B------:R-:W-:Y:S02]  /*c760*/  @!P2 IMAD.SHL.U32 R4, R9, 0x4, RZ ;  /* 0x000000040904a824 */ /* 0x000fe400078e00ff */
[----:B---3--:R-:W-:Y:S01]  /*c770*/  FADD.FTZ R0, R3, R0 ;  /* 0x0000000003007221 */ /* 0x008fe20000010000 */
[----:B------:R-:W-:-:S04]  /*c780*/  @!P0 SHF.R.U32.HI R3, RZ, 0x3, R9 ;  /* 0x00000003ff038819 */ /* 0x000fc80000011609 */
[----:B0-----:R-:W0:Y:S01]  /*c790*/  SHFL.BFLY PT, R5, R0, 0x4, 0x1f ;  /* 0x0c801f0000057f89 */ /* 0x001e2200000e0000 */
[----:B------:R-:W-:Y:S01]  /*c7a0*/  @!P0 LOP3.LUT R8, R3, 0x1ffffffc, RZ, 0xc0, !PT ;  /* 0x1ffffffc03088812 */ /* 0x000fe200078ec0ff */
[----:B0-----:R-:W-:Y:S01]  /*c7b0*/  FADD.FTZ R5, R0, R5 ;  /* 0x0000000500057221 */ /* 0x001fe20000010000 */
[----:B------:R-:W-:-:S04]  /*c7c0*/  @!P2 LOP3.LUT R0, R4, 0x7c, RZ, 0xc0, !PT ;  /* 0x0000007c0400a812 */ /* 0x000fc800078ec0ff */
[----:B------:R-:W0:Y:S02]  /*c7d0*/  SHFL.BFLY PT, R2, R5, 0x2, 0x1f ;  /* 0x0c401f0005027f89 */ /* 0x000e2400000e0000 */
[----:B0-----:R-:W-:-:S05]  /*c7e0*/  FADD.FTZ R2, R5, R2 ;  /* 0x0000000205027221 */ /* 0x001fca0000010000 */
[----:B------:R-:W0:Y:S02]  /*c7f0*/  SHFL.BFLY PT, R7, R2, 0x1, 0x1f ;  /* 0x0c201f0002077f89 */ /* 0x000e2400000e0000 */
[----:B0-----:R-:W-:-:S05]  /*c800*/  FADD.FTZ R7, R2, R7 ;  /* 0x0000000702077221 */ /* 0x001fca0000010000 */
[----:B------:R-:W-:Y:S04]  /*c810*/  @!P0 STS [R8+0x20], R7 ;  /* 0x0000200708008388 */ /* 0x000fe80000000800 */
[----:B------:R-:W-:Y:S06]  /*c820*/  BAR.SYNC.DEFER_BLOCKING 0x0 ;  /* 0x0000000000007b1d */ /* 0x000fec0000010000 */
        /* <DEDUP_REMOVED lines=9> */
[----:B------:R-:W-:Y:S01]  /*c8c0*/  ULDC.U8 UR4, c[0x0][0x26c] ;  /* 0x00009b0000047ab9 */ /* 0x000fe20000000000 */
[----:B------:R-:W-:Y:S01]  /*c8d0*/  BSSY B0, `(.L_x_3816) ;  /* 0x000001e000007945 */ /* 0x000fe20003800000 */
[----:B------:R-:W-:Y:S02]  /*c8e0*/  UISETP.NE.AND UP0, UPT, UR4, URZ, UPT ;  /* 0x0000003f0400728c */ /* 0x000fe4000bf05270 */
[----:B------:R-:W-:Y:S02]  /*c8f0*/  ULDC UR5, c[0x0][0x1ec] ;  /* 0x00007b0000057ab9 */ /* 0x000fe40000000800 */
[----:B------:R-:W-:-:S07]  /*c900*/  ULDC UR7, c[0x0][0x1d4] ;  /* 0x0000750000077ab9 */ /* 0x000fce0000000800 */
[----:B------:R-:W-:Y:S02]  /*c910*/  @UP0 ULDC UR4, c[0x0][0x268] ;  /* 0x00009a0000040ab9 */ /* 0x000fe40000000800 */
[----:B------:R-:W-:-:S03]  /*c920*/  @UP0 UIMAD UR4, UR49, UR4, UR5 ;  /* 0x00000004310402a4 */ /* 0x000fc6000f8e0205 */
[----:B------:R-:W-:Y:S02]  /*c930*/  UMOV UR5, URZ ;  /* 0x0000003f00057c82 */ /* 0x000fe40008000000 */
[----:B------:R-:W-:-:S03]  /*c940*/  @UP0 UIMAD UR7, UR4, UR7, URZ ;  /* 0x00000007040702a4 */ /* 0x000fc6000f8e023f */
[----:B------:R-:W-:Y:S02]  /*c950*/  UMOV UR4, URZ ;  /* 0x0000003f00047c82 */ /* 0x000fe40008000000 */
[----:B------:R-:W-:Y:S02]  /*c960*/  @UP0 USHF.R.S32.HI UR8, URZ, 0x1f, UR7 ;  /* 0x0000001f3f080899 */ /* 0x000fe40008011407 */
[----:B------:R-:W-:-:S05]  /*c970*/  @UP0 UMOV UR4, UR7 ;  /* 0x0000000700040c82 */ /* 0x000fca0008000000 */
[----:B------:R-:W-:Y:S01]  /*c980*/  @UP0 UMOV UR5, UR8 ;  /* 0x0000000800050c82 */ /* 0x000fe20008000000 */
[----:B------:R-:W-:Y:S05]  /*c990*/  @P1 BRA `(.L_x_3817) ;  /* 0x0000011000001947 */ /* 0x000fea0003800000 */
[----:B0-----:R-:W-:Y:S01]  /*c9a0*/  FADD.FTZ R0, R4, 9.9999999747524270788e-07 ;  /* 0x358637bd04007421 */ /* 0x001fe20000010000 */
[----:B------:R-:W-:-:S03]  /*c9b0*/  IADD3 R4, R9, UR45, RZ ;  /* 0x0000002d09047c10 */ /* 0x000fc6000fffe0ff */
[----:B------:R0:W3:Y:S04]  /*c9c0*/  MUFU.RCP R10, R0 ;  /* 0x00000000000a7308 */ /* 0x0000e80000001000 */
.L_x_3818:
[----:B0-----:R-:W-:Y:S02]  /*c9d0*/  IADD3 R0, R4, -UR45, RZ ;  /* 0x8000002d04007c10 */ /* 0x001fe4000fffe0ff */
[----:B------:R-:W-:Y:S02]  /*c9e0*/  PLOP3.LUT P1, PT, PT, PT, UP0, 0x80, 0x0 ;  /* 0x000000000000781c */ /* 0x000fe40003f2f008 */
[----:B------:R-:W-:Y:S01]  /*c9f0*/  LEA R7, R0, 0x440, 0x2 ;  /* 0x0000044000077811 */ /* 0x000fe200078e10ff */
[----:B------:R-:W0:Y:S10]  /*ca00*/  LDS R3, [R0.X4+0x440] ;  /* 0x0004400000037984 */ /* 0x000e340000004800 */
[----:B------:R-:W-:-:S04]  /*ca10*/  @P1 IADD3 R5, P0, R4, UR4, RZ ;  /* 0x0000000404051c10 */ /* 0x000fc8000ff1e0ff */
[C---:B------:R-:W-:Y:S02]  /*ca20*/  @P1 LEA.HI.X.SX32 R8, R4.reuse, UR5, 0x1, P0 ;  /* 0x0000000504081c11 */ /* 0x040fe400080f0eff */
[----:B------:R-:W-:Y:S02]  /*ca30*/  @P1 LEA R2, P0, R5, c[0x0][0x260], 0x2 ;  /* 0x0000980005021a11 */ /* 0x000fe400078010ff */
[----:B------:R-:W-:Y:S01]  /*ca40*/  IADD3 R4, R4, 0x100, RZ ;  /* 0x0000010004047810 */ /* 0x000fe20007ffe0ff */
[----:B0--3--:R-:W-:Y:S01]  /*ca50*/  FMUL.FTZ R9, R3, R10 ;  /* 0x0000000a03097220 */ /* 0x009fe20000410000 */
[----:B------:R-:W-:Y:S02]  /*ca60*/  @P1 LEA.HI.X R3, R5, c[0x0][0x264], R8, 0x2, P0 ;  /* 0x0000990005031a11 */ /* 0x000fe400000f1408 */
[----:B------:R-:W-:Y:S02]  /*ca70*/  ISETP.GT.AND P0, PT, R4, UR42, PT ;  /* 0x0000002a04007c0c */ /* 0x000fe4000bf04270 */
[----:B------:R0:W-:Y:S04]  /*ca80*/  STS [R7], R9 ;  /* 0x0000000907007388 */ /* 0x0001e80000000800 */
[----:B------:R0:W-:Y:S07]  /*ca90*/  @P1 STG.E [R2.64], R9 ;  /* 0x0000000902001986 */ /* 0x0001ee000c101924 */
[----:B------:R-:W-:Y:S05]  /*caa0*/  @!P0 BRA `(.L_x_3818) ;  /* 0xffffff2000008947 */ /* 0x000fea000383ffff */
.L_x_3817:
[----:B------:R-:W-:Y:S05]  /*cab0*/  BSYNC B0 ;  /* 0x0000000000007941 */ /* 0x000fea0003800000 */
.L_x_3816:
[----:B------:R-:W3:Y:S01]  /*cac0*/  S2R R5, SR_TID.X ;  /* 0x0000000000057919 */ /* 0x000ee20000002100 */
[----:B------:R-:W-:Y:S01]  /*cad0*/  USHF.R.S32.HI UR4, URZ, 0x1f, UR42 ;  /* 0x0000001f3f047899 */ /* 0x000fe2000801142a */
[----:B------:R-:W-:-:S03]  /*cae0*/  ISETP.EQ.U32.AND P0, PT, RZ, c[0x0][0x190], PT ;  /* 0x00006400ff007a0c */ /* 0x000fc60003f02070 */
[----:B------:R-:W-:-:S04]  /*caf0*/  ULEA.HI UR4, UR4, UR42, URZ, 0x2 ;  /* 0x0000002a04047291 */ /* 0x000fc8000f8f103f */
[----:B------:R-:W-:-:S04]  /*cb00*/  ULOP3.LUT UR4, UR4, 0xfffffffc, URZ, 0xc0, !UPT ;  /* 0xfffffffc04047892 */ /* 0x000fc8000f8ec03f */
[----:B------:R-:W-:Y:S01]  /*cb10*/  UIADD3 UR4, -UR4, UR42, URZ ;  /* 0x0000002a04047290 */ /* 0x000fe2000fffe13f */
[-C--:B0--3--:R-:W-:Y:S02]  /*cb20*/  LEA.HI R3, R6, R5.reuse, RZ, 0x6 ;  /* 0x0000000506037211 */ /* 0x089fe400078f30ff */
[----:B------:R-:W-:Y:S02]  /*cb30*/  CS2R R6, SRZ ;  /* 0x0000000000067805 */ /* 0x000fe4000001ff00 */
[----:B------:R-:W-:Y:S02]  /*cb40*/  LOP3.LUT R0, R3, 0xffffffc0, RZ, 0xc0, !PT ;  /* 0xffffffc003007812 */ /* 0x000fe400078ec0ff */
[----:B------:R-:W-:Y:S02]  /*cb50*/  SHF.R.S32.HI R3, RZ, 0x6, R3 ;  /* 0x00000006ff037819 */ /* 0x000fe40000011403 */
[----:B------:R-:W-:Y:S02]  /*cb60*/  IADD3 R0, -R0, R5, RZ ;  /* 0x0000000500007210 */ /* 0x000fe40007ffe1ff */
[----:B------:R-:W-:-:S02]  /*cb70*/  MOV R5, UR48 ;  /* 0x0000003000057c02 */ /* 0x000fc40008000f00 */
[C---:B------:R-:W-:Y:S01]  /*cb80*/  ISETP.GT.AND P2, PT, R0.reuse, 0x37, PT ;  /* 0x000000370000780c */ /* 0x040fe20003f44270 */
[----:B------:R-:W-:-:S03]  /*cb90*/  IMAD.SHL.U32 R0, R0, 0x4, RZ ;  /* 0x0000000400007824 */ /* 0x000fc600078e00ff */
[----:B------:R-:W-:-:S04]  /*cba0*/  ISETP.NE.OR P1, PT, R3, UR4, P2 ;  /* 0x0000000403007c0c */ /* 0x000fc80009725670 */
[----:B------:R-:W-:Y:S01]  /*cbb0*/  ISETP.EQ.OR.EX P0, PT, RZ, c[0x0][0x194], P1, P0 ;  /* 0x00006500ff007a0c */ /* 0x000fe20000f02700 */
[----:B------:R-:W-:Y:S01]  /*cbc0*/  ULDC UR4, c[0x0][0x1d4] ;  /* 0x0000750000047ab9 */ /* 0x000fe20000000800 */
[----:B------:R-:W-:Y:S11]  /*cbd0*/  BSSY B0, `(.L_x_3819) ;  /* 0x00001a1000007945 */ /* 0x000ff60003800000 */
[----:B------:R-:W-:Y:S01]  /*cbe0*/  @!P0 MOV R13, 0x4 ;  /* 0x00000004000d8802 */ /* 0x000fe20000000f00 */
[----:B------:R-:W-:-:S02]  /*cbf0*/  @!P0 IMAD R12, R5, 0xe0, R0 ;  /* 0x000000e0050c8824 */ /* 0x000fc400078e0200 */
[----:B------:R-:W-:Y:S02]  /*cc00*/  CS2R R4, SRZ ;  /* 0x0000000000047805 */ /* 0x000fe4000001ff00 */
[----:B------:R-:W-:Y:S01]  /*cc10*/  @!P0 IMAD.WIDE R12, R12, R13, c[0x0][0x190] ;  /* 0x000064000c0c8625 */ /* 0x000fe200078e020d */
[----:B------:R-:W-:-:S04]  /*cc20*/  UIMAD UR4, UR49, UR4, URZ ;  /* 0x00000004310472a4 */ /* 0x000fc8000f8e023f */
[----:B------:R0:W5:Y:S01]  /*cc30*/  @!P0 LDG.E.128 R4, [R12.64] ;  /* 0x000000240c048981 */ /* 0x000162000c1e1d00 */
[----:B------:R-:W-:Y:S01]  /*cc40*/  CS2R R10, SRZ ;  /* 0x00000000000a7805 */ /* 0x000fe2000001ff00 */
[----:B------:R-:W-:Y:S02]  /*cc50*/  CS2R R8, SRZ ;  /* 0x0000000000087805 */ /* 0x000fe4000001ff00 */
[----:B------:R-:W-:Y:S06]  /*cc60*/  BAR.SYNC.DEFER_BLOCKING 0x0 ;  /* 0x0000000000007b1d */ /* 0x000fec0000010000 */
[----:B------:R-:W-:Y:S05]  /*cc70*/  @P2 BRA `(.L_x_3820) ;  /* 0x0000196000002947 */ /* 0x000fea0003800000 */
[----:B0-----:R-:W-:Y:S01]  /*cc80*/  MOV R49, UR42 ;  /* 0x0000002a00317c02 */ /* 0x001fe20008000f00 */
[----:B------:R-:W-:Y:S01]  /*cc90*/  IMAD.U32 R9, RZ, RZ, UR6 ;  /* 0x00000006ff097e24 */ /* 0x000fe2000f8e00ff */
[----:B------:R-:W-:Y:S01]  /*cca0*/  IADD3 R2, R3, UR45, RZ ;  /* 0x0000002d03027c10 */ /* 0x000fe2000fffe0ff */
[----:B------:R-:W-:Y:S01]  /*ccb0*/  BSSY B1, `(.L_x_3821) ;  /* 0x000007f000017945 */ /* 0x000fe20003800000 */
[----:B------:R-:W-:Y:S01]  /*ccc0*/  IMNMX R49, R49, c[0x0][0x1d4], PT ;  /* 0x0000750031317a17 */ /* 0x000fe20003800200 */
[----:B------:R-:W-:Y:S01]  /*ccd0*/  IMAD R12, R9, c[0x0][0x1d4], R0 ;  /* 0x00007500090c7a24 */ /* 0x000fe200078e0200 */
[----:B------:R-:W-:Y:S01]  /*cce0*/  CS2R R10, SRZ ;  /* 0x00000000000a7805 */ /* 0x000fe2000001ff00 */
[----:B------:R-:W-:Y:S01]  /*ccf0*/  CS2R R8, SRZ ;  /* 0x0000000000087805 */ /* 0x000fe2000001ff00 */
[----:B------:R-:W-:-:S02]  /*cd00*/  ISETP.GE.AND P0, PT, R2, R49, PT ;  /* 0x000000310200720c */ /* 0x000fc40003f06270 */
[----:B------:R-:W-:-:S11]  /*cd10*/  SHF.R.S32.HI R13, RZ, 0x1f, R12 ;  /* 0x0000001fff0d7819 */ /* 0x000fd6000001140c */
[----:B------:R-:W-:Y:S05]  /*cd20*/  @P0 BRA `(.L_x_3822) ;  /* 0x0000077000000947 */ /* 0x000fea0003800000 */
[----:B------:R-:W-:Y:S01]  /*cd30*/  MOV R8, UR45 ;  /* 0x0000002d00087c02 */ /* 0x000fe20008000f00 */
[----:B------:R-:W-:Y:S01]  /*cd40*/  BSSY B2, `(.L_x_3823) ;  /* 0x0000028000027945 */ /* 0x000fe20003800000 */
[----:B------:R-:W-:Y:S01]  /*cd50*/  LOP3.LUT R9, RZ, R49, RZ, 0x33, !PT ;  /* 0x00000031ff097212 */ /* 0x000fe200078e33ff */
[----:B--2---:R-:W-:Y:S01]  /*cd60*/  IMAD.MOV.U32 R24, RZ, RZ, R2 ;  /* 0x000000ffff187224 */ /* 0x004fe200078e0002 */
[----:B------:R-:W-:Y:S01]  /*cd70*/  IADD3 R8, -R8, -0x2, -R3 ;  /* 0xfffffffe08087810 */ /* 0x000fe20007ffe903 */
[----:B------:R-:W-:-:S03]  /*cd80*/  CS2R R10, SRZ ;  /* 0x00000000000a7805 */ /* 0x000fc6000001ff00 */
[----:B------:R-:W-:-:S04]  /*cd90*/  IADD3 R9, R8, -R9, RZ ;  /* 0x8000000908097210 */ /* 0x000fc80007ffe0ff */
[C---:B------:R-:W-:Y:S02]  /*cda0*/  LEA.HI R8, R9.reuse, 0x1, RZ, 0x1e ;  /* 0x0000000109087811 */ /* 0x040fe400078ff0ff */
[----:B------:R-:W-:Y:S02]  /*cdb0*/  ISETP.GE.U32.AND P0, PT, R9, 0xc, PT ;  /* 0x0000000c0900780c */ /* 0x000fe40003f06070 */
[----:B------:R-:W-:Y:S02]  /*cdc0*/  LOP3.LUT P3, R14, R8, 0x3, RZ, 0xc0, !PT ;  /* 0x00000003080e7812 */ /* 0x000fe4000786c0ff */
[----:B------:R-:W-:-:S11]  /*cdd0*/  CS2R R8, SRZ ;  /* 0x0000000000087805 */ /* 0x000fd6000001ff00 */
[----:B------:R-:W-:Y:S05]  /*cde0*/  @!P3 BRA `(.L_x_3824) ;  /* 0x000001d00000b947 */ /* 0x000fea0003800000 */
[----:B------:R-:W-:Y:S01]  /*cdf0*/  MOV R25, UR47 ;  /* 0x0000002f00197c02 */ /* 0x000fe20008000f00 */
[----:B------:R-:W-:Y:S01]  /*ce00*/  HFMA2.MMA R8, -RZ, RZ, 0, 0 ;  /* 0x00000000ff087435 */ /* 0x000fe200000001ff */
[----:B-1----:R-:W-:Y:S01]  /*ce10*/  MOV R18, R14 ;  /* 0x0000000e00127202 */ /* 0x002fe20000000f00 */
[----:B------:R-:W-:Y:S02]  /*ce20*/  IMAD.MOV.U32 R24, RZ, RZ, R2 ;  /* 0x000000ffff187224 */ /* 0x000fe400078e0002 */
[----:B------:R-:W-:-:S03]  /*ce30*/  IMAD R25, R25, c[0x0][0x1d4], RZ ;  /* 0x0000750019197a24 */ /* 0x000fc600078e02ff */
.L_x_3825:
        /* <DEDUP_REMOVED lines=14> */
[----:B------:R-:W-:Y:S02]  /*cf20*/  IADD3 R19, R24, -UR45, RZ ;  /* 0x8000002d18137c10 */ /* 0x000fe4000fffe0ff */
[----:B------:R-:W-:Y:S02]  /*cf30*/  IADD3 R18, R18, -0x1, RZ ;  /* 0xffffffff12127810 */ /* 0x000fe40007ffe0ff */
[----:B------:R-:W-:Y:S02]  /*cf40*/  IADD3 R24, R24, 0x4, RZ ;  /* 0x0000000418187810 */ /* 0x000fe40007ffe0ff */
[----:B------:R-:W2:Y:S01]  /*cf50*/  LDS R19, [R19.X4+0x440] ;  /* 0x0004400013137984 */ /* 0x000ea20000004800 */
[----:B------:R-:W-:Y:S01]  /*cf60*/  ISETP.NE.AND P3, PT, R18, RZ, PT ;  /* 0x000000ff1200720c */ /* 0x000fe20003f65270 */
[-C--:B--2---:R-:W-:Y:S02]  /*cf70*/  FFMA.FTZ R8, R20, R19.reuse, R8 ;  /* 0x0000001314087223 */ /* 0x084fe40000010008 */
[----:B------:R-:W-:-:S02]  /*cf80*/  FFMA.FTZ R9, R21, R19, R9 ;  /* 0x0000001315097223 */ /* 0x000fc40000010009 */
[-C--:B------:R-:W-:Y:S02]  /*cf90*/  FFMA.FTZ R10, R22, R19.reuse, R10 ;  /* 0x00000013160a7223 */ /* 0x080fe4000001000a */
[----:B------:R-:W-:-:S06]  /*cfa0*/  FFMA.FTZ R11, R23, R19, R11 ;  /* 0x00000013170b7223 */ /* 0x000fcc000001000b */
[----:B------:R-:W-:Y:S05]  /*cfb0*/  @P3 BRA `(.L_x_3825) ;  /* 0xfffffe8000003947 */ /* 0x000fea000383ffff */
.L_x_3824:
[----:B------:R-:W-:Y:S05]  /*cfc0*/  BSYNC B2 ;  /* 0x0000000000027941 */ /* 0x000fea0003800000 */
.L_x_3823:
[----:B------:R-:W-:Y:S05]  /*cfd0*/  @!P0 BRA `(.L_x_3822) ;  /* 0x000004c000008947 */ /* 0x000fea0003800000 */
[----:B------:R-:W-:Y:S01]  /*cfe0*/  ULDC UR5, c[0x0][0x1d4] ;  /* 0x0000750000057ab9 */ /* 0x000fe20000000800 */
[----:B------:R-:W-:Y:S01]  /*cff0*/  SHF.R.S32.HI R15, RZ, 0x1f, R24 ;  /* 0x0000001fff0f7819 */ /* 0x000fe20000011418 */
[----:B------:R-:W-:Y:S01]  /*d000*/  UIMAD UR5, UR47, UR5, URZ ;  /* 0x000000052f0572a4 */ /* 0x000fe2000f8e023f */
[C---:B------:R-:W-:Y:S01]  /*d010*/  LEA R14, R24.reuse, 0x20, 0x2 ;  /* 0x00000020180e7811 */ /* 0x040fe200078e10ff */
[----:B------:R-:W-:Y:S01]  /*d020*/  IMAD.U32 R21, RZ, RZ, UR45 ;  /* 0x0000002dff157e24 */ /* 0x000fe2000f8e00ff */
[----:B-1----:R-:W-:Y:S01]  /*d030*/  MOV R19, c[0x0][0x1d4] ;  /* 0x0000750000137a02 */ /* 0x002fe20000000f00 */
[C---:B------:R-:W-:Y:S02]  /*d040*/  IMAD R26, R24.reuse, 0xe0, RZ ;  /* 0x000000e0181a7824 */ /* 0x040fe400078e02ff */
[----:B------:R-:W-:Y:S02]  /*d050*/  IADD3 R17, P0, R24, UR5, RZ ;  /* 0x0000000518117c10 */ /* 0x000fe4000ff1e0ff */
[----:B------:R-:W-:-:S04]  /*d060*/  MOV R18, UR5 ;  /* 0x0000000500127c02 */ /* 0x000fc80008000f00 */
[----:B------:R-:W-:Y:S01]  /*d070*/  LEA.HI.X.SX32 R18, R18, R15, 0x1, P0 ;  /* 0x0000000f12127211 */ /* 0x000fe200000f0eff */
[----:B------:R-:W-:Y:S01]  /*d080*/  IMAD R15, R21, -0x4, R14 ;  /* 0xfffffffc150f7824 */ /* 0x000fe200078e020e */
[----:B------:R-:W-:Y:S01]  /*d090*/  LEA R16, P0, R17, c[0x0][0x1a8], 0x2 ;  /* 0x00006a0011107a11 */ /* 0x000fe200078010ff */
[----:B------:R-:W-:-:S03]  /*d0a0*/  IMAD R14, R19, c[0x0][0x1d8], RZ ;  /* 0x00007600130e7a24 */ /* 0x000fc600078e02ff */
[----:B------:R-:W-:Y:S01]  /*d0b0*/  LEA.HI.X R17, R17, c[0x0][0x1ac], R18, 0x2, P0 ;  /* 0x00006b0011117a11 */ /* 0x000fe200000f1412 */
[----:B------:R-:W-:Y:S01]  /*d0c0*/  IMAD R25, R14, 0xe0, RZ ;  /* 0x000000e00e197824 */ /* 0x000fe200078e02ff */
[----:B------:R-:W-:-:S03]  /*d0d0*/  IADD3 R27, R15, 0x440, RZ ;  /* 0x000004400f1b7810 */ /* 0x000fc60007ffe0ff */
.L_x_3826:
[----:B------:R-:W-:Y:S01]  /*d0e0*/  MOV R14, R16 ;  /* 0x00000010000e7202 */ /* 0x000fe20000000f00 */
[----:B------:R-:W-:Y:S01]  /*d0f0*/  IMAD.MOV.U32 R15, RZ, RZ, R17 ;  /* 0x000000ffff0f7224 */ /* 0x000fe200078e0011 */
[----:B------:R-:W-:Y:S04]  /*d100*/  LDS R33, [R27+-0x10] ;  /* 0xfffff0001b217984 */ /* 0x000fe80000000800 */
[----:B------:R-:W2:Y:S04]  /*d110*/  LDG.E R16, [R14.64] ;  /* 0x000000240e107981 */ /* 0x000ea8000c1e1900 */
[----:B------:R-:W3:Y:S04]  /*d120*/  LDG.E R17, [R14.64+0x10] ;  /* 0x000010240e117981 */ /* 0x000ee8000c1e1900 */
[----:B----4-:R-:W4:Y:S04]  /*d130*/  LDG.E R18, [R14.64+0x20] ;  /* 0x000020240e127981 */ /* 0x010f28000c1e1900 */
[----:B------:R-:W4:Y:S04]  /*d140*/  LDG.E R20, [R14.64+0x30] ;  /* 0x000030240e147981 */ /* 0x000f28000c1e1900 */
[----:B------:R-:W-:Y:S04]  /*d150*/  LDS R34, [R27] ;  /* 0x000000001b227984 */ /* 0x000fe80000000800 */
[----:B------:R-:W-:Y:S01]  /*d160*/  LDS R35, [R27+0x10] ;  /* 0x000010001b237984 */ /* 0x000fe20000000800 */
[----:B--2---:R-:W-:-:S02]  /*d170*/  IMAD R16, R25, R16, R26 ;  /* 0x0000001019107224 */ /* 0x004fc400078e021a */
[----:B---3--:R-:W-:-:S03]  /*d180*/  IMAD R17, R25, R17, R26 ;  /* 0x0000001119117224 */ /* 0x008fc600078e021a */
[----:B------:R-:W-:Y:S01]  /*d190*/  IADD3 R21, P0, R12, R16, RZ ;  /* 0x000000100c157210 */ /* 0x000fe20007f1e0ff */
[--C-:B----4-:R-:W-:Y:S01]  /*d1a0*/  IMAD R19, R25, R18, R26.reuse ;  /* 0x0000001219137224 */ /* 0x110fe200078e021a */
[----:B------:R-:W-:Y:S02]  /*d1b0*/  IADD3 R18, R17, 0x380, RZ ;  /* 0x0000038011127810 */ /* 0x000fe40007ffe0ff */
[----:B------:R-:W-:Y:S01]  /*d1c0*/  LEA.HI.X.SX32 R22, R16, R13, 0x1, P0 ;  /* 0x0000000d10167211 */ /* 0x000fe200000f0eff */
[----:B------:R-:W-:Y:S01]  /*d1d0*/  IMAD R20, R25, R20, R26 ;  /* 0x0000001419147224 */ /* 0x000fe200078e021a */
[----:B------:R-:W-:Y:S02]  /*d1e0*/  LEA R16, P0, R21, c[0x0][0x1a0], 0x2 ;  /* 0x0000680015107a11 */ /* 0x000fe400078010ff */
[----:B------:R-:W-:Y:S02]  /*d1f0*/  IADD3 R19, R19, 0x700, RZ ;  /* 0x0000070013137810 */ /* 0x000fe40007ffe0ff */
[----:B------:R-:W-:-:S02]  /*d200*/  IADD3 R23, P3, R12, R18, RZ ;  /* 0x000000120c177210 */ /* 0x000fc40007f7e0ff */
[----:B------:R-:W-:Y:S02]  /*d210*/  LEA.HI.X R17, R21, c[0x0][0x1a4], R22, 0x2, P0 ;  /* 0x0000690015117a11 */ /* 0x000fe400000f1416 */
[----:B------:R-:W-:Y:S02]  /*d220*/  IADD3 R21, P4, R12, R19, RZ ;  /* 0x000000130c157210 */ /* 0x000fe40007f9e0ff */
[-C--:B------:R-:W-:Y:S02]  /*d230*/  LEA.HI.X.SX32 R30, R18, R13.reuse, 0x1, P3 ;  /* 0x0000000d121e7211 */ /* 0x080fe400018f0eff */
[----:B------:R-:W-:Y:S02]  /*d240*/  LEA R18, P0, R23, c[0x0][0x1a0], 0x2 ;  /* 0x0000680017127a11 */ /* 0x000fe400078010ff */
[----:B------:R-:W-:Y:S02]  /*d250*/  IADD3 R22, R20, 0xa80, RZ ;  /* 0x00000a8014167810 */ /* 0x000fe40007ffe0ff */
[----:B------:R-:W-:-:S02]  /*d260*/  LEA.HI.X.SX32 R28, R19, R13, 0x1, P4 ;  /* 0x0000000d131c7211 */ /* 0x000fc400020f0eff */
[----:B------:R-:W-:Y:S02]  /*d270*/  LEA R20, P3, R21, c[0x0][0x1a0], 0x2 ;  /* 0x0000680015147a11 */ /* 0x000fe400078610ff */
[----:B------:R-:W-:Y:S02]  /*d280*/  LEA.HI.X R19, R23, c[0x0][0x1a4], R30, 0x2, P0 ;  /* 0x0000690017137a11 */ /* 0x000fe400000f141e */
[----:B------:R-:W-:Y:S02]  /*d290*/  IADD3 R23, P0, R12, R22, RZ ;  /* 0x000000160c177210 */ /* 0x000fe40007f1e0ff */
[----:B------:R-:W-:Y:S01]  /*d2a0*/  LEA.HI.X R21, R21, c[0x0][0x1a4], R28, 0x2, P3 ;  /* 0x0000690015157a11 */ /* 0x000fe200018f141c */
[----:B------:R-:W2:Y:S01]  /*d2b0*/  LDG.E.128 R36, [R18.64] ;  /* 0x0000002412247981 */ /* 0x000ea2000c1e1d00 */
[----:B------:R-:W-:-:S03]  /*d2c0*/  LEA.HI.X.SX32 R32, R22, R13, 0x1, P0 ;  /* 0x0000000d16207211 */ /* 0x000fc600000f0eff */
[----:B------:R0:W3:Y:S01]  /*d2d0*/  LDG.E.128 R28, [R16.64] ;  /* 0x00000024101c7981 */ /* 0x0000e2000c1e1d00 */
[----:B------:R-:W-:-:S03]  /*d2e0*/  LEA R22, P0, R23, c[0x0][0x1a0], 0x2 ;  /* 0x0000680017167a11 */ /* 0x000fc600078010ff */
[----:B------:R-:W4:Y:S01]  /*d2f0*/  LDG.E.128 R40, [R20.64] ;  /* 0x0000002414287981 */ /* 0x000f22000c1e1d00 */
[----:B------:R-:W-:-:S03]  /*d300*/  LEA.HI.X R23, R23, c[0x0][0x1a4], R32, 0x2, P0 ;  /* 0x0000690017177a11 */ /* 0x000fc600000f1420 */
[----:B------:R1:W3:Y:S04]  /*d310*/  LDS R32, [R27+-0x20] ;  /* 0xffffe0001b207984 */ /* 0x0002e80000000800 */
[----:B------:R-:W4:Y:S01]  /*d320*/  LDG.E.128 R44, [R22.64] ;  /* 0x00000024162c7981 */ /* 0x000f22000c1e1d00 */
[----:B0-----:R-:W-:Y:S02]  /*d330*/  IADD3 R16, P0, R14, 0x40, RZ ;  /* 0x000000400e107810 */ /* 0x001fe40007f1e0ff */
[----:B------:R-:W-:Y:S02]  /*d340*/  IADD3 R24, R24, 0x10, RZ ;  /* 0x0000001018187810 */ /* 0x000fe40007ffe0ff */
[----:B------:R-:W-:Y:S02]  /*d350*/  IADD3.X R17, RZ, R15, RZ, P0, !PT ;  /* 0x0000000fff117210 */ /* 0x000fe400007fe4ff */
[----:B------:R-:W-:-:S02]  /*d360*/  ISETP.GE.AND P0, PT, R24, R49, PT ;  /* 0x000000311800720c */ /* 0x000fc40003f06270 */
[----:B-1----:R-:W-:Y:S02]  /*d370*/  IADD3 R27, R27, 0x40, RZ ;  /* 0x000000401b1b7810 */ /* 0x002fe40007ffe0ff */
[----:B------:R-:W-:Y:S01]  /*d380*/  IADD3 R26, R26, 0xe00, RZ ;  /* 0x00000e001a1a7810 */ /* 0x000fe20007ffe0ff */
[-C--:B---3--:R-:W-:Y:S02]  /*d390*/  FFMA.FTZ R28, R28, R32.reuse, R8 ;  /* 0x000000201c1c7223 */ /* 0x088fe40000010008 */
[-C--:B------:R-:W-:Y:S02]  /*d3a0*/  FFMA.FTZ R29, R29, R32.reuse, R9 ;  /* 0x000000201d1d7223 */ /* 0x080fe40000010009 */
[-C--:B------:R-:W-:Y:S02]  /*d3b0*/  FFMA.FTZ R30, R30, R32.reuse, R10 ;  /* 0x000000201e1e7223 */ /* 0x080fe4000001000a */
[----:B------:R-:W-:Y:S02]  /*d3c0*/  FFMA.FTZ R31, R31, R32, R11 ;  /* 0x000000201f1f7223 */ /* 0x000fe4000001000b */
[----:B--2---:R-:W-:-:S02]  /*d3d0*/  FFMA.FTZ R28, R36, R33, R28 ;  /* 0x00000021241c7223 */ /* 0x004fc4000001001c */
[-C--:B------:R-:W-:Y:S02]  /*d3e0*/  FFMA.FTZ R29, R37, R33.reuse, R29 ;  /* 0x00000021251d7223 */ /* 0x080fe4000001001d */
[-C--:B------:R-:W-:Y:S02]  /*d3f0*/  FFMA.FTZ R30, R38, R33.reuse, R30 ;  /* 0x00000021261e7223 */ /* 0x080fe4000001001e */
[----:B------:R-:W-:Y:S02]  /*d400*/  FFMA.FTZ R31, R39, R33, R31 ;  /* 0x00000021271f7223 */ /* 0x000fe4000001001f */
[-C--:B----4-:R-:W-:Y:S02]  /*d410*/  FFMA.FTZ R28, R40, R34.reuse, R28 ;  /* 0x00000022281c7223 */ /* 0x090fe4000001001c */
[-C--:B------:R-:W-:Y:S02]  /*d420*/  FFMA.FTZ R29, R41, R34.reuse, R29 ;  /* 0x00000022291d7223 */ /* 0x080fe4000001001d */
[----:B------:R-:W-:-:S02]  /*d430*/  FFMA.FTZ R30, R42, R34, R30 ;  /* 0x000000222a1e7223 */ /* 0x000fc4000001001e */
[----:B------:R-:W-:Y:S02]  /*d440*/  FFMA.FTZ R31, R43, R34, R31 ;  /* 0x000000222b1f7223 */ /* 0x000fe4000001001f */
[-C--:B------:R-:W-:Y:S02]  /*d450*/  FFMA.FTZ R8, R44, R35.reuse, R28 ;  /* 0x000000232c087223 */ /* 0x080fe4000001001c */
[-C--:B------:R-:W-:Y:S02]  /*d460*/  FFMA.FTZ R9, R45, R35.reuse, R29 ;  /* 0x000000232d097223 */ /* 0x080fe4000001001d */
[-C--:B------:R-:W-:Y:S02]  /*d470*/  FFMA.FTZ R10, R46, R35.reuse, R30 ;  /* 0x000000232e0a7223 */ /* 0x080fe4000001001e */
[----:B------:R-:W-:Y:S01]  /*d480*/  FFMA.FTZ R11, R47, R35, R31 ;  /* 0x000000232f0b7223 */ /* 0x000fe2000001001f */
[----:B------:R-:W-:Y:S05]  /*d490*/  @!P0 BRA `(.L_x_3826) ;  /* 0xfffffc4000008947 */ /* 0x000fea000383ffff */
.L_x_3822:
[----:B------:R-:W-:Y:S05]  /*d4a0*/  BSYNC B1 ;  /* 0x0000000000017941 */ /* 0x000fea0003800000 */
.L_x_3821:
[----:B------:R-:W-:-:S13]  /*d4b0*/  ISETP.GE.AND P0, PT, R2, UR42, PT ;  /* 0x0000002a02007c0c */ /* 0x000fda000bf06270 */
[----:B------:R-:W-:Y:S05]  /*d4c0*/  @P0 BRA `(.L_x_3820) ;  /* 0x0000111000000947 */ /* 0x000fea0003800000 */
[----:B------:R-:W-:Y:S01]  /*d4d0*/  LOP3.LUT R14, RZ, R3, RZ, 0x33, !PT ;  /* 0x00000003ff0e7212 */ /* 0x000fe200078e33ff */
[----:B------:R-:W-:Y:S01]  /*d4e0*/  BSSY B1, `(.L_x_3827) ;  /* 0x000003e000017945 */ /* 0x000fe20003800000 */
[----:B--2---:R-:W-:-:S04]  /*d4f0*/  MOV R25, UR45 ;  /* 0x0000002d00197c02 */ /* 0x004fc80008000f00 */
[----:B------:R-:W-:-:S04]  /*d500*/  IADD3 R25, -R25, UR42, R14 ;  /* 0x0000002a19197c10 */ /* 0x000fc8000fffe10e */
[----:B------:R-:W-:-:S04]  /*d510*/  LEA.HI R14, R25, 0x1, RZ, 0x1e ;  /* 0x00000001190e7811 */ /* 0x000fc800078ff0ff */
[----:B------:R-:W-:-:S13]  /*d520*/  LOP3.LUT P0, R14, R14, 0x3, RZ, 0xc0, !PT ;  /* 0x000000030e0e7812 */ /* 0x000fda000780c0ff */
[----:B------:R-:W-:Y:S05]  /*d530*/  @!P0 BRA `(.L_x_3828) ;  /* 0x0000038000008947 */ /* 0x000fea0003800000 */
[----:B-1----:R-:W-:Y:S01]  /*d540*/  IMAD.MOV.U32 R18, RZ, RZ, R14 ;  /* 0x000000ffff127224 */ /* 0x002fe200078e000e */
[----:B------:R-:W-:Y:S02]  /*d550*/  LEA R19, R3, 0x440, 0x2 ;  /* 0x0000044003137811 */ /* 0x000fe400078e10ff */
.L_x_3831:
[----:B------:R-:W-:Y:S01]  /*d560*/  ISETP.GE.AND P3, PT, R2, c[0x0][0x1d4], PT ;  /* 0x0000750002007a0c */ /* 0x000fe20003f66270 */
[----:B------:R-:W-:Y:S01]  /*d570*/  BSSY B2, `(.L_x_3829) ;  /* 0x0000031000027945 */ /* 0x000fe20003800000 */
[----:B------:R-:W-:-:S04]  /*d580*/  IADD3 R18, R18, -0x1, RZ ;  /* 0xffffffff12127810 */ /* 0x000fc80007ffe0ff */
[----:B------:R-:W-:-:S07]  /*d590*/  ISETP.NE.AND P0, PT, R18, RZ, PT ;  /* 0x000000ff1200720c */ /* 0x000fce0003f05270 */
[----:B------:R-:W-:Y:S05]  /*d5a0*/  @!P3 BRA `(.L_x_3830) ;  /* 0x000002d00000b947 */ /* 0x000fea0003800000 */
[----:B------:R-:W-:Y:S01]  /*d5b0*/  IABS R17, c[0x0][0x1d4] ;  /* 0x0000750000117a13 */ /* 0x000fe20000000000 */
[----:B------:R-:W-:Y:S01]  /*d5c0*/  ULDC UR5, c[0x0][0x1d4] ;  /* 0x0000750000057ab9 */ /* 0x000fe20000000800 */
[----:B------:R-:W-:Y:S01]  /*d5d0*/  IABS R22, R2 ;  /* 0x0000000200167213 */ /* 0x000fe20000000000 */
[----:B------:R-:W-:Y:S01]  /*d5e0*/  UIMAD UR5, UR47, UR5, URZ ;  /* 0x000000052f0572a4 */ /* 0x000fe2000f8e023f */
[----:B------:R-:W0:Y:S01]  /*d5f0*/  I2F.RP R16, R17 ;  /* 0x0000001100107306 */ /* 0x000e220000209400 */
[----:B------:R-:W-:Y:S01]  /*d600*/  ISETP.GE.AND P4, PT, R2, RZ, PT ;  /* 0x000000ff0200720c */ /* 0x000fe20003f86270 */
[----:B------:R-:W1:Y:S01]  /*d610*/  LDS R24, [R19] ;  /* 0x0000000013187984 */ /* 0x000e620000000800 */
[----:B------:R-:W-:-:S05]  /*d620*/  ISETP.NE.AND P5, PT, RZ, c[0x0][0x1d4], PT ;  /* 0x00007500ff007a0c */ /* 0x000fca0003fa5270 */
[----:B0-----:R-:W0:Y:S02]  /*d630*/  MUFU.RCP R16, R16 ;  /* 0x0000001000107308 */ /* 0x001e240000001000 */
[----:B0-----:R-:W-:-:S06]  /*d640*/  IADD3 R20, R16, 0xffffffe, RZ ;  /* 0x0ffffffe10147810 */ /* 0x001fcc0007ffe0ff */
[----:B------:R-:W0:Y:S02]  /*d650*/  F2I.FTZ.U32.TRUNC.NTZ R15, R20 ;  /* 0x00000014000f7305 */ /* 0x000e24000021f000 */
[----:B0-----:R-:W-:-:S05]  /*d660*/  IADD3 R14, RZ, -R15, RZ ;  /* 0x8000000fff0e7210 */ /* 0x001fca0007ffe0ff */
[----:B------:R-:W-:Y:S01]  /*d670*/  IMAD R21, R14, R17, RZ ;  /* 0x000000110e157224 */ /* 0x000fe200078e02ff */
[----:B------:R-:W-:-:S10]  /*d680*/  HFMA2.MMA R14, -RZ, RZ, 0, 0 ;  /* 0x00000000ff0e7435 */ /* 0x000fd400000001ff */
[----:B------:R-:W-:-:S04]  /*d690*/  IMAD.HI.U32 R14, R15, R21, R14 ;  /* 0x000000150f0e7227 */ /* 0x000fc800078e000e */
[----:B------:R-:W-:-:S04]  /*d6a0*/  IMAD.MOV.U32 R15, RZ, RZ, R22 ;  /* 0x000000ffff0f7224 */ /* 0x000fc800078e0016 */
[----:B------:R-:W-:-:S05]  /*d6b0*/  IMAD.HI.U32 R14, R14, R15, RZ ;  /* 0x0000000f0e0e7227 */ /* 0x000fca00078e00ff */
[----:B------:R-:W-:-:S05]  /*d6c0*/  IADD3 R14, -R14, RZ, RZ ;  /* 0x000000ff0e0e7210 */ /* 0x000fca0007ffe1ff */
[----:B------:R-:W-:-:S05]  /*d6d0*/  IMAD R14, R17, R14, R15 ;  /* 0x0000000e110e7224 */ /* 0x000fca00078e020f */
[----:B------:R-:W-:-:S13]  /*d6e0*/  ISETP.GT.U32.AND P3, PT, R17, R14, PT ;  /* 0x0000000e1100720c */ /* 0x000fda0003f64070 */
[----:B------:R-:W-:-:S04]  /*d6f0*/  @!P3 IADD3 R14, R14, -R17, RZ ;  /* 0x800000110e0eb210 */ /* 0x000fc80007ffe0ff */
[----:B------:R-:W-:-:S13]  /*d700*/  ISETP.GT.U32.AND P3, PT, R17, R14, PT ;  /* 0x0000000e1100720c */ /* 0x000fda0003f64070 */
[----:B------:R-:W-:Y:S02]  /*d710*/  @!P3 IMAD.IADD R14, R14, 0x1, -R17 ;  /* 0x000000010e0eb824 */ /* 0x000fe400078e0a11 */
[----:B------:R-:W-:-:S03]  /*d720*/  IMAD.U32 R17, RZ, RZ, UR5 ;  /* 0x00000005ff117e24 */ /* 0x000fc6000f8e00ff */
[----:B------:R-:W-:-:S04]  /*d730*/  MOV R16, R14 ;  /* 0x0000000e00107202 */ /* 0x000fc80000000f00 */
[----:B------:R-:W-:Y:S02]  /*d740*/  @!P4 IADD3 R16, -R16, RZ, RZ ;  /* 0x000000ff1010c210 */ /* 0x000fe40007ffe1ff */
        /* <DEDUP_REMOVED lines=14> */
[----:B------:R-:W1:Y:S02]  /*d830*/  LDG.E.128 R20, [R16.64] ;  /* 0x0000002410147981 */ /* 0x000e64000c1e1d00 */
[-C--:B-1----:R-:W-:Y:S02]  /*d840*/  FFMA.FTZ R8, R20, R24.reuse, R8 ;  /* 0x0000001814087223 */ /* 0x082fe40000010008 */
[-C--:B------:R-:W-:Y:S02]  /*d850*/  FFMA.FTZ R9, R21, R24.reuse, R9 ;  /* 0x0000001815097223 */ /* 0x080fe40000010009 */
[-C--:B------:R-:W-:Y:S02]  /*d860*/  FFMA.FTZ R10, R22, R24.reuse, R10 ;  /* 0x00000018160a7223 */ /* 0x080fe4000001000a */
[----:B------:R-:W-:Y:S02]  /*d870*/  FFMA.FTZ R11, R23, R24, R11 ;  /* 0x00000018170b7223 */ /* 0x000fe4000001000b */
.L_x_3830:
[----:B------:R-:W-:Y:S05]  /*d880*/  BSYNC B2 ;  /* 0x0000000000027941 */ /* 0x000fea0003800000 */
.L_x_3829:
[----:B------:R-:W-:Y:S02]  /*d890*/  IADD3 R2, R2, 0x4, RZ ;  /* 0x0000000402027810 */ /* 0x000fe40007ffe0ff */
[----:B------:R-:W-:Y:S01]  /*d8a0*/  IADD3 R19, R19, 0x10, RZ ;  /* 0x0000001013137810 */ /* 0x000fe20007ffe0ff */
[----:B------:R-:W-:Y:S05]  /*d8b0*/  @P0 BRA `(.L_x_3831) ;  /* 0xfffffca000000947 */ /* 0x000fea000383ffff */
.L_x_3828:
[----:B------:R-:W-:Y:S05]  /*d8c0*/  BSYNC B1 ;  /* 0x0000000000017941 */ /* 0x000fea0003800000 */
.L_x_3827:
[----:B------:R-:W-:-:S13]  /*d8d0*/  ISETP.GE.U32.AND P0, PT, R25, 0xc, PT ;  /* 0x0000000c1900780c */ /* 0x000fda0003f06070 */
[----:B------:R-:W-:Y:S05]  /*d8e0*/  @!P0 BRA `(.L_x_3820) ;  /* 0x00000cf000008947 */ /* 0x000fea0003800000 */
[----:B------:R-:W-:Y:S02]  /*d8f0*/  LEA R14, R2, 0x20, 0x2 ;  /* 0x00000020020e7811 */ /* 0x000fe400078e10ff */
[----:B------:R-:W-:-:S05]  /*d900*/  MOV R15, UR45 ;  /* 0x0000002d000f7c02 */ /* 0x000fca0008000f00 */
[----:B------:R-:W-:-:S05]  /*d910*/  IMAD R14, R15, -0x4, R14 ;  /* 0xfffffffc0f0e7824 */ /* 0x000fca00078e020e */
[----:B-1----:R-:W-:Y:S02]  /*d920*/  IADD3 R18, R14, 0x440, RZ ;  /* 0x000004400e127810 */ /* 0x002fe40007ffe0ff */
.L_x_3840:
[C---:B------:R-:W-:Y:S01]  /*d930*/  ISETP.GE.AND P5, PT, R2.reuse, c[0x0][0x1d4], PT ;  /* 0x0000750002007a0c */ /* 0x040fe20003fa6270 */
[----:B------:R-:W-:Y:S01]  /*d940*/  BSSY B1, `(.L_x_3832) ;  /* 0x0000035000017945 */ /* 0x000fe20003800000 */
[C---:B------:R-:W-:Y:S02]  /*d950*/  IADD3 R24, R2.reuse, 0x4, RZ ;  /* 0x0000000402187810 */ /* 0x040fe40007ffe0ff */
[C---:B------:R-:W-:Y:S02]  /*d960*/  IADD3 R25, R2.reuse, 0x8, RZ ;  /* 0x0000000802197810 */ /* 0x040fe40007ffe0ff */
[----:B------:R-:W-:Y:S02]  /*d970*/  IADD3 R26, R2, 0xc, RZ ;  /* 0x0000000c021a7810 */ /* 0x000fe40007ffe0ff */
[----:B------:R-:W-:Y:S02]  /*d980*/  ISETP.GE.AND P0, PT, R24, c[0x0][0x1d4], PT ;  /* 0x0000750018007a0c */ /* 0x000fe40003f06270 */
[----:B------:R-:W-:-:S02]  /*d990*/  ISETP.GE.AND P3, PT, R25, c[0x0][0x1d4], PT ;  /* 0x0000750019007a0c */ /* 0x000fc40003f66270 */
[----:B------:R-:W-:Y:S01]  /*d9a0*/  ISETP.GE.AND P4, PT, R26, c[0x0][0x1d4], PT ;  /* 0x000075001a007a0c */ /* 0x000fe20003f86270 */
[----:B------:R-:W-:Y:S07]  /*d9b0*/  @!P5 BRA `(.L_x_3833) ;  /* 0x000002d00000d947 */ /* 0x000fee0003800000 */
[----:B------:R-:W-:Y:S01]  /*d9c0*/  IABS R17, c[0x0][0x1d4] ;  /* 0x0000750000117a13 */ /* 0x000fe20000000000 */
[----:B------:R-:W-:Y:S01]  /*d9d0*/  ULDC UR5, c[0x0][0x1d4] ;  /* 0x0000750000057ab9 */ /* 0x000fe20000000800 */
[----:B------:R-:W-:Y:S01]  /*d9e0*/  IABS R20, R2 ;  /* 0x0000000200147213 */ /* 0x000fe20000000000 */
[----:B------:R-:W-:Y:S01]  /*d9f0*/  UIMAD UR5, UR47, UR5, URZ ;  /* 0x000000052f0572a4 */ /* 0x000fe2000f8e023f */
[----:B------:R-:W0:Y:S08]  /*da00*/  I2F.RP R16, R17 ;  /* 0x0000001100107306 */ /* 0x000e300000209400 */
[----:B0-----:R-:W0:Y:S02]  /*da10*/  MUFU.RCP R16, R16 ;  /* 0x0000001000107308 */ /* 0x001e240000001000 */
[----:B0-----:R-:W-:-:S06]  /*da20*/  IADD3 R19, R16, 0xffffffe, RZ ;  /* 0x0ffffffe10137810 */ /* 0x001fcc0007ffe0ff */
[----:B------:R-:W0:Y:S02]  /*da30*/  F2I.FTZ.U32.TRUNC.NTZ R15, R19 ;  /* 0x00000013000f7305 */ /* 0x000e24000021f000 */
[----:B0-----:R-:W-:-:S05]  /*da40*/  IADD3 R14, RZ, -R15, RZ ;  /* 0x8000000fff0e7210 */ /* 0x001fca0007ffe0ff */
        /* <DEDUP_REMOVED lines=8> */
[----:B------:R-:W-:Y:S01]  /*dad0*/  @!P5 IMAD.IADD R14, R14, 0x1, -R17 ;  /* 0x000000010e0ed824 */ /* 0x000fe200078e0a11 */
[----:B------:R-:W-:-:S04]  /*dae0*/  ISETP.GE.AND P5, PT, R2, RZ, PT ;  /* 0x000000ff0200720c */ /* 0x000fc80003fa6270 */
[----:B------:R-:W-:-:S13]  /*daf0*/  ISETP.GT.U32.AND P6, PT, R17, R14, PT ;  /* 0x0000000e1100720c */ /* 0x000fda0003fc4070 */
[----:B------:R-:W-:Y:S02]  /*db00*/  @!P6 IADD3 R14, R14, -R17, RZ ;  /* 0x800000110e0ee210 */ /* 0x000fe40007ffe0ff */
[----:B------:R-:W-:Y:S02]  /*db10*/  ISETP.NE.AND P6, PT, RZ, c[0x0][0x1d4], PT ;  /* 0x00007500ff007a0c */ /* 0x000fe40003fc5270 */
[----:B------:R-:W-:Y:S02]  /*db20*/  MOV R16, R14 ;  /* 0x0000000e00107202 */ /* 0x000fe40000000f00 */
[----:B------:R-:W-:-:S03]  /*db30*/  MOV R17, UR5 ;  /* 0x0000000500117c02 */ /* 0x000fc60008000f00 */
[----:B------:R-:W-:-:S06]  /*db40*/  @!P5 IMAD.MOV R16, RZ, RZ, -R16 ;  /* 0x000000ffff10d224 */ /* 0x000fcc00078e0a10 */
        /* <DEDUP_REMOVED lines=14> */
[----:B------:R-:W0:Y:S04]  /*dc30*/  LDS R19, [R18+-0x20] ;  /* 0xffffe00012137984 */ /* 0x000e280000000800 */
[----:B------:R-:W0:Y:S02]  /*dc40*/  LDG.E.128 R20, [R16.64] ;  /* 0x0000002410147981 */ /* 0x000e24000c1e1d00 */
[-C--:B0-----:R-:W-:Y:S02]  /*dc50*/  FFMA.FTZ R8, R20, R19.reuse, R8 ;  /* 0x0000001314087223 */ /* 0x081fe40000010008 */
[----:B------:R-:W-:-:S02]  /*dc60*/  FFMA.FTZ R9, R21, R19, R9 ;  /* 0x0000001315097223 */ /* 0x000fc40000010009 */
[-C--:B------:R-:W-:Y:S02]  /*dc70*/  FFMA.FTZ R10, R22, R19.reuse, R10 ;  /* 0x00000013160a7223 */ /* 0x080fe4000001000a */
[----:B------:R-:W-:Y:S02]  /*dc80*/  FFMA.FTZ R11, R23, R19, R11 ;  /* 0x00000013170b7223 */ /* 0x000fe4000001000b */
.L_x_3833:
[----:B------:R-:W-:Y:S05]  /*dc90*/  BSYNC B1 ;  /* 0x0000000000017941 */ /* 0x000fea0003800000 */
.L_x_3832:
        /* <DEDUP_REMOVED lines=23> */
[----:B------:R-:W-:Y:S02]  /*de10*/  @!P0 IADD3 R14, R14, -R17, RZ ;  /* 0x800000110e0e8210 */ /* 0x000fe40007ffe0ff */
[----:B------:R-:W-:Y:S02]  /*de20*/  MOV R17, UR5 ;  /* 0x0000000500117c02 */ /* 0x000fe40008000f00 */
[----:B------:R-:W-:-:S05]  /*de30*/  MOV R16, R14 ;  /* 0x0000000e00107202 */ /* 0x000fca0000000f00 */
        /* <DEDUP_REMOVED lines=21> */
.L_x_3835:
[----:B------:R-:W-:Y:S05]  /*df90*/  BSYNC B1 ;  /* 0x0000000000017941 */ /* 0x000fea0003800000 */
.L_x_3834:
        /* <DEDUP_REMOVED lines=41> */
[----:B------:R-:W0:Y:S04]  /*e230*/  LDS R19, [R18] ;  /* 0x0000000012137984 */ /* 0x000e280000000800 */
[----:B------:R-:W0:Y:S02]  /*e240*/  LDG.E.128 R20, [R16.64] ;  /* 0x0000002410147981 */ /* 0x000e24000c1e1d00 */
[-C--:B0-----:R-:W-:Y:S02]  /*e250*/  FFMA.FTZ R8, R20, R19.reuse, R8 ;  /* 0x0000001314087223 */ /* 0x081fe40000010008 */
[----:B------:R-:W-:-:S02]  /*e260*/  FFMA.FTZ R9, R21, R19, R9 ;  /* 0x0000001315097223 */ /* 0x000fc40000010009 */
[-C--:B------:R-:W-:Y:S02]  /*e270*/  FFMA.FTZ R10, R22, R19.reuse, R10 ;  /* 0x00000013160a7223 */ /* 0x080fe4000001000a */
[----:B------:R-:W-:Y:S02]  /*e280*/  FFMA.FTZ R11, R23, R19, R11 ;  /* 0x00000013170b7223 */ /* 0x000fe4000001000b */
.L_x_3837:
[----:B------:R-:W-:Y:S05]  /*e290*/  BSYNC B1 ;  /* 0x0000000000017941 */ /* 0x000fea0003800000 */
.L_x_3836:
        /* <DEDUP_REMOVED lines=41> */
[----:B------:R-:W0:Y:S04]  /*e530*/  LDS R19, [R18+0x10] ;  /* 0x0000100012137984 */ /* 0x000e280000000800 */
[----:B------:R-:W0:Y:S02]  /*e540*/  LDG.E.128 R20, [R16.64] ;  /* 0x0000002410147981 */ /* 0x000e24000c1e1d00 */
[-C--:B0-----:R-:W-:Y:S02]  /*e550*/  FFMA.FTZ R8, R20, R19.reuse, R8 ;  /* 0x0000001314087223 */ /* 0x081fe40000010008 */
[----:B------:R-:W-:-:S02]  /*e560*/  FFMA.FTZ R9, R21, R19, R9 ;  /* 0x0000001315097223 */ /* 0x000fc40000010009 */
[-C--:B------:R-:W-:Y:S02]  /*e570*/  FFMA.FTZ R10, R22, R19.reuse, R10 ;  /* 0x00000013160a7223 */ /* 0x080fe4000001000a */
[----:B------:R-:W-:Y:S02]  /*e580*/  FFMA.FTZ R11, R23, R19, R11 ;  /* 0x00000013170b7223 */ /* 0x000fe4000001000b */
.L_x_3839:
[----:B------:R-:W-:Y:S05]  /*e590*/  BSYNC B1 ;  /* 0x0000000000017941 */ /* 0x000fea0003800000 */
.L_x_3838:
[----:B------:R-:W-:Y:S02]  /*e5a0*/  IADD3 R2, R2, 0x10, RZ ;  /* 0x0000001002027810 */ /* 0x000fe40007ffe0ff */
[----:B------:R-:W-:Y:S02]  /*e5b0*/  IADD3 R18, R18, 0x40, RZ ;  /* 0x0000004012127810 */ /* 0x000fe40007ffe0ff */
[----:B------:R-:W-:-:S13]  /*e5c0*/  ISETP.GE.AND P0, PT, R2, UR42, PT ;  /* 0x0000002a02007c0c */ /* 0x000fda000bf06270 */
[----:B------:R-:W-:Y:S05]  /*e5d0*/  @!P0 BRA `(.L_x_3840) ;  /* 0xfffff35000008947 */ /* 0x000fea000383ffff */
.L_x_3820:
[----:B0-----:R-:W-:Y:S05]  /*e5e0*/  BSYNC B0 ;  /* 0x0000000000007941 */ /* 0x001fea0003800000 */
.L_x_3819:
[----:B------:R-:W0:Y:S01]  /*e5f0*/  S2R R2, SR_TID.X ;  /* 0x0000000000027919 */ /* 0x000e220000002100 */
[----:B------:R-:W-:Y:S01]  /*e600*/  BSSY B0, `(.L_x_3841) ;  /* 0x000003d000007945 */ /* 0x000fe20003800000 */
[----:B0-----:R-:W-:-:S04]  /*e610*/  IADD3 R2, R2, 0x3f, RZ ;  /* 0x0000003f02027810 */ /* 0x001fc80007ffe0ff */
[----:B------:R-:W-:Y:S01]  /*e620*/  ISETP.GT.U32.OR P0, PT, R2, 0x7e, P2 ;  /* 0x0000007e0200780c */ /* 0x000fe20001704470 */
[----:B------:R-:W-:Y:S07]  /*e630*/  @P1 BRA `(.L_x_3842) ;  /* 0x0000039000001947 */ /* 0x000fee0003800000 */
[----:B------:R-:W-:Y:S01]  /*e640*/  MOV R2, c[0x0][0x258] ;  /* 0x0000960000027a02 */ /* 0x000fe20000000f00 */
[----:B------:R-:W-:Y:S01]  /*e650*/  ULDC.64 UR6, c[0x0][0x240] ;  /* 0x0000900000067ab9 */ /* 0x000fe20000000a00 */
[----:B------:R-:W-:Y:S02]  /*e660*/  IADD3 R12, R0, UR44, RZ ;  /* 0x0000002c000c7c10 */ /* 0x000fe4000fffe0ff */
[----:B------:R-:W-:Y:S01]  /*e670*/  ISETP.NE.AND P3, PT, R2, 0x2, PT ;  /* 0x000000020200780c */ /* 0x000fe20003f65270 */
[----:B------:R-:W-:-:S12]  /*e680*/  UISETP.NE.U32.AND UP0, UPT, URZ, UR6, UPT ;  /* 0x000000063f00728c */ /* 0x000fd8000bf05070 */
[----:B------:R-:W-:-:S04]  /*e690*/  @!P3 IADD3 R14, P1, R12, c[0x0][0x188], RZ ;  /* 0x000062000c0eba10 */ /* 0x000fc80007f3e0ff */
[----:B------:R-:W-:Y:S01]  /*e6a0*/  @!P3 LEA.HI.X.SX32 R15, R12, c[0x0][0x18c], 0x1, P1 ;  /* 0x000063000c0fba11 */ /* 0x000fe200008f0eff */
[----:B------:R-:W-:-:S04]  /*e6b0*/  UISETP.NE.AND.EX UP0, UPT, URZ, UR7, UPT, UP0 ;  /* 0x000000073f00728c */ /* 0x000fc8000bf05300 */
[----:B------:R0:W3:Y:S01]  /*e6c0*/  @!P3 LDG.E R2, [R14.64] ;  /* 0x000000240e02b981 */ /* 0x0000e2000c1e1900 */
[----:B------:R-:W-:Y:S01]  /*e6d0*/  ULDC UR5, c[0x0][0x1d8] ;  /* 0x0000760000057ab9 */ /* 0x000fe20000000800 */
[----:B------:R-:W-:Y:S01]  /*e6e0*/  PLOP3.LUT P4, PT, PT, PT, UP0, 0x80, 0x0 ;  /* 0x000000000000781c */ /* 0x000fe20003f8f008 */
[----:B-1----:R-:W-:Y:S01]  /*e6f0*/  IMAD.MOV.U32 R19, RZ, RZ, 0x4 ;  /* 0x00000004ff137424 */ /* 0x002fe200078e00ff */
[----:B------:R-:W-:Y:S02]  /*e700*/  MOV R17, UR39 ;  /* 0x0000002700117c02 */ /* 0x000fe40008000f00 */
[----:B------:R-:W-:Y:S01]  /*e710*/  MOV R16, UR38 ;  /* 0x0000002600107c02 */ /* 0x000fe20008000f00 */
[----:B------:R-:W-:Y:S01]  /*e720*/  @UP0 UIMAD UR5, UR40, UR5, UR48 ;  /* 0x00000005280502a4 */ /* 0x000fe2000f8e0230 */
[----:B------:R-:W-:-:S03]  /*e730*/  @P3 IMAD.WIDE R12, R12, R19, c[0x0][0x188] ;  /* 0x000062000c0c3625 */ /* 0x000fc600078e0213 */
[----:B----4-:R3:W4:Y:S02]  /*e740*/  @!P3 LDG.E R17, [R16.64+0x4] ;  /* 0x000004241011b981 */ /* 0x010724000c1e1900 */
[----:B------:R-:W-:Y:S02]  /*e750*/  IMAD.U32 R21, RZ, RZ, UR5 ;  /* 0x00000005ff157e24 */ /* 0x000fe4000f8e00ff */
[----:B--2---:R1:W2:Y:S02]  /*e760*/  @P3 LDG.E.128 R24, [R12.64] ;  /* 0x000000240c183981 */ /* 0x0042a4000c1e1d00 */
[----:B0-----:R-:W-:-:S04]  /*e770*/  @P4 IMAD R14, R21, 0xe0, R0 ;  /* 0x000000e0150e4824 */ /* 0x001fc800078e0200 */
[----:B------:R-:W-:-:S05]  /*e780*/  @P4 IMAD.WIDE R14, R14, R19, c[0x0][0x238] ;  /* 0x00008e000e0e4625 */ /* 0x000fca00078e0213 */
[----:B------:R0:W2:Y:S01]  /*e790*/  @P4 LDG.E.128 R28, [R14.64] ;  /* 0x000000240e1c4981 */ /* 0x0000a2000c1e1d00 */
[----:B------:R-:W-:Y:S01]  /*e7a0*/  MOV R21, UR4 ;  /* 0x0000000400157c02 */ /* 0x000fe20008000f00 */
[----:B------:R-:W-:-:S04]  /*e7b0*/  UIMAD UR5, UR43, 0xe0, URZ ;  /* 0x000000e02b0578a4 */ /* 0x000fc8000f8e023f */
[----:B-1----:R-:W-:Y:S02]  /*e7c0*/  IMAD R12, R21, 0xe0, R0 ;  /* 0x000000e0150c7824 */ /* 0x002fe400078e0200 */
[----:B------:R-:W-:-:S03]  /*e7d0*/  MOV R22, UR5 ;  /* 0x0000000500167c02 */ /* 0x000fc60008000f00 */
[----:B------:R-:W-:Y:S02]  /*e7e0*/  SHF.R.S32.HI R13, RZ, 0x1f, R12 ;  /* 0x0000001fff0d7819 */ /* 0x000fe4000001140c */
[----:B0-----:R-:W-:-:S04]  /*e7f0*/  IADD3 R14, P1, R12, UR5, RZ ;  /* 0x000000050c0e7c10 */ /* 0x001fc8000ff3e0ff */
[----:B------:R-:W-:Y:S02]  /*e800*/  LEA.HI.X.SX32 R13, R22, R13, 0x1, P1 ;  /* 0x0000000d160d7211 */ /* 0x000fe400008f0eff */
[----:B------:R-:W-:-:S04]  /*e810*/  LEA R12, P1, R14, c[0x0][0x1a0], 0x2 ;  /* 0x000068000e0c7a11 */ /* 0x000fc800078210ff */
[----:B------:R-:W-:Y:S02]  /*e820*/  LEA.HI.X R13, R14, c[0x0][0x1a4], R13, 0x2, P1 ;  /* 0x000069000e0d7a11 */ /* 0x000fe400008f140d */
[----:B---3--:R-:W-:Y:S02]  /*e830*/  @!P3 PRMT R16, R2, 0x9910, RZ ;  /* 0x000099100210b816 */ /* 0x008fe400000000ff */
[--C-:B------:R-:W-:Y:S02]  /*e840*/  @!P3 SHF.R.U32.HI R18, RZ, 0x10, R2.reuse ;  /* 0x00000010ff12b819 */ /* 0x100fe40000011602 */
[----:B------:R-:W-:Y:S02]  /*e850*/  @!P3 SHF.R.U32.HI R19, RZ, 0x18, R2 ;  /* 0x00000018ff13b819 */ /* 0x000fe40000011602 */
[----:B------:R-:W-:Y:S01]  /*e860*/  @!P3 SHF.R.S32.HI R16, RZ, 0x8, R16 ;  /* 0x00000008ff10b819 */ /* 0x000fe20000011410 */
[----:B------:R0:W4:Y:S08]  /*e870*/  @!P3 I2F.S8 R20, R2 ;  /* 0x000000020014b306 */ /* 0x0001300000001400 */
[----:B------:R-:W1:Y:S01]  /*e880*/  @!P3 I2F.S8 R18, R18 ;  /* 0x000000120012b306 */ /* 0x000e620000001400 */
[----:B0-----:R-:W0:Y:S07]  /*e890*/  LDS R2, [UR9] ;  /* 0x00000009ff027984 */ /* 0x001e2e0008000800 */
[----:B------:R-:W3:Y:S08]  /*e8a0*/  @!P3 I2F.S8 R19, R19 ;  /* 0x000000130013b306 */ /* 0x000ef00000001400 */
[----:B------:R-:W2:Y:S01]  /*e8b0*/  @!P3 I2F.S16 R16, R16 ;  /* 0x000000100010b306 */ /* 0x000ea20000101400 */
[----:B----4-:R-:W-:-:S02]  /*e8c0*/  @!P3 FMUL.FTZ R24, R20, R17 ;  /* 0x000000111418b220 */ /* 0x010fc40000410000 */
[-C--:B-1----:R-:W-:Y:S02]  /*e8d0*/  @!P3 FMUL.FTZ R26, R18, R17.reuse ;  /* 0x00000011121ab220 */ /* 0x082fe40000410000 */
[-C--:B---3--:R-:W-:Y:S02]  /*e8e0*/  @!P3 FMUL.FTZ R27, R19, R17.reuse ;  /* 0x00000011131bb220 */ /* 0x088fe40000410000 */
[----:B--2--5:R-:W-:Y:S02]  /*e8f0*/  FADD.FTZ R4, R24, R4 ;  /* 0x0000000418047221 */ /* 0x024fe40000010000 */
[----:B------:R-:W-:Y:S02]  /*e900*/  FADD.FTZ R6, R26, R6 ;  /* 0x000000061a067221 */ /* 0x000fe40000010000 */
[----:B------:R-:W-:Y:S02]  /*e910*/  @!P3 FMUL.FTZ R25, R16, R17 ;  /* 0x000000111019b220 */ /* 0x000fe40000410000 */
[----:B------:R-:W-:-:S02]  /*e920*/  FADD.FTZ R7, R27, R7 ;  /* 0x000000071b077221 */ /* 0x000fc40000010000 */
[----:B------:R-:W-:Y:S02]  /*e930*/  FADD.FTZ R5, R25, R5 ;  /* 0x0000000519057221 */ /* 0x000fe40000010000 */
[----:B------:R-:W-:Y:S02]  /*e940*/  @P4 FMUL.FTZ R4, R4, R28 ;  /* 0x0000001c04044220 */ /* 0x000fe40000410000 */
[----:B------:R-:W-:Y:S02]  /*e950*/  @P4 FMUL.FTZ R6, R6, R30 ;  /* 0x0000001e06064220 */ /* 0x000fe40000410000 */
[----:B------:R-:W-:Y:S02]  /*e960*/  @P4 FMUL.FTZ R7, R7, R31 ;  /* 0x0000001f07074220 */ /* 0x000fe40000410000 */
[----:B------:R-:W-:-:S05]  /*e970*/  @P4 FMUL.FTZ R5, R5, R29 ;  /* 0x0000001d05054220 */ /* 0x000fca0000410000 */
[----:B------:R1:W-:Y:S01]  /*e980*/  STG.E.128 [R12.64], R4 ;  /* 0x000000040c007986 */ /* 0x0003e2000c101d24 */
[C---:B0-----:R-:W-:Y:S02]  /*e990*/  FFMA.FTZ R8, R2.reuse, R4, R8 ;  /* 0x0000000402087223 */ /* 0x041fe40000010008 */
[C---:B------:R-:W-:Y:S02]  /*e9a0*/  FFMA.FTZ R10, R2.reuse, R6, R10 ;  /* 0x00000006020a7223 */ /* 0x040fe4000001000a */
[C---:B------:R-:W-:Y:S02]  /*e9b0*/  FFMA.FTZ R11, R2.reuse, R7, R11 ;  /* 0x00000007020b7223 */ /* 0x040fe4000001000b */
[----:B------:R-:W-:Y:S02]  /*e9c0*/  FFMA.FTZ R9, R2, R5, R9 ;  /* 0x0000000502097223 */ /* 0x000fe40000010009 */
.L_x_3842:
[----:B------:R-:W-:Y:S05]  /*e9d0*/  BSYNC B0 ;  /* 0x0000000000007941 */ /* 0x000fea0003800000 */
.L_x_3841:
[----:B------:R-:W-:Y:S06]  /*e9e0*/  BAR.SYNC.DEFER_BLOCKING 0x0 ;  /* 0x0000000000007b1d */ /* 0x000fec0000010000 */
[----:B------:R-:W-:Y:S05]  /*e9f0*/  @P2 BRA `(.L_x_3843) ;  /* 0x0000019000002947 */ /* 0x000fea0003800000 */
[----:B-1----:R-:W0:Y:S01]  /*ea00*/  S2R R12, SR_TID.X ;  /* 0x00000000000c7919 */ /* 0x002e220000002100 */
[----:B------:R-:W-:Y:S01]  /*ea10*/  IMAD R3, R3, 0xe0, R0 ;  /* 0x000000e003037824 */ /* 0x000fe200078e0200 */
[----:B------:R-:W-:Y:S01]  /*ea20*/  WARPSYNC 0xffffffff ;  /* 0xffffffff00007948 */ /* 0x000fe20003800000 */
[----:B0-----:R-:W-:-:S02]  /*ea30*/  LOP3.LUT R2, R12, 0xffffff80, RZ, 0xc0, !PT ;  /* 0xffffff800c027812 */ /* 0x001fc400078ec0ff */
[----:B------:R-:W-:Y:S02]  /*ea40*/  ISETP.GT.AND P2, PT, R12, 0x7f, PT ;  /* 0x0000007f0c00780c */ /* 0x000fe40003f44270 */
[----:B------:R-:W-:Y:S02]  /*ea50*/  ISETP.NE.AND P1, PT, R2, 0x80, PT ;  /* 0x000000800200780c */ /* 0x000fe40003f25270 */
[C---:B------:R-:W-:Y:S02]  /*ea60*/  LOP3.LUT R2, R12.reuse, 0xffffffc0, RZ, 0xc0, !PT ;  /* 0xffffffc00c027812 */ /* 0x040fe400078ec0ff */
[----:B------:R-:W-:-:S09]  /*ea70*/  ISETP.GT.AND P3, PT, R12, 0x3f, PT ;  /* 0x0000003f0c00780c */ /* 0x000fd20003f64270 */
[----:B------:R-:W-:Y:S04]  /*ea80*/  @!P1 STS.128 [R3.X4+-0x2c0], R8 ;  /* 0xfffd400803009388 */ /* 0x000fe80000004c00 */
[----:B------:R-:W-:Y:S01]  /*ea90*/  BAR.SYNC.DEFER_BLOCKING 0x0 ;  /* 0x0000000000007b1d */ /* 0x000fe20000010000 */
[----:B------:R-:W-:-:S05]  /*eaa0*/  ISETP.NE.AND P1, PT, R2, 0x40, PT ;  /* 0x000000400200780c */ /* 0x000fca0003f25270 */
[----:B-----5:R-:W0:Y:S02]  /*eab0*/  @!P2 LDS.128 R4, [R3.X4+0x440] ;  /* 0x000440000304a984 */ /* 0x020e240000004c00 */
        /* <DEDUP_REMOVED lines=13> */
.L_x_3843:
[----:B------:R-:W-:Y:S05]  /*eb90*/  @P0 EXIT ;  /* 0x000000000000094d */ /* 0x000fea0003800000 */
[----:B------:R-:W-:Y:S01]  /*eba0*/  IMAD.MOV.U32 R2, RZ, RZ, c[0x0][0x258] ;  /* 0x00009600ff027624 */ /* 0x000fe200078e00ff */
[----:B-1---5:R-:W-:-:S04]  /*ebb0*/  MOV R5, UR49 ;  /* 0x0000003100057c02 */ /* 0x022fc80008000f00 */
        /* <DEDUP_REMOVED lines=8> */
[----:B------:R-:W3:Y:S01]  /*ec40*/  LDG.E R2, [R2.64] ;  /* 0x0000002402027981 */ /* 0x000ee2000c1e1900 */
[----:B------:R-:W-:-:S05]  /*ec50*/  MOV R7, UR49 ;  /* 0x0000003100077c02 */ /* 0x000fca0008000f00 */
        /* <DEDUP_REMOVED lines=18> */
[----:B0-----:R-:W-:-:S04]  /*ed80*/  PRMT R5, R11, 0x8880, RZ ;  /* 0x000088800b057816 */ /* 0x001fc800000000ff */
[----:B------:R-:W-:Y:S02]  /*ed90*/  PRMT R4, R5, 0x7710, RZ ;  /* 0x0000771005047816 */ /* 0x000fe400000000ff */
[----:B------:R-:W-:Y:S02]  /*eda0*/  PRMT R5, R0, 0x7054, R3 ;  /* 0x0000705400057816 */ /* 0x000fe40000000003 */
[----:B------:R-:W-:Y:S02]  /*edb0*/  LEA.HI.X.SX32 R3, R6, c[0x0][0x164], 0x1, P0 ;  /* 0x0000590006037a11 */ /* 0x000fe400000f0eff */
[----:B------:R-:W-:-:S05]  /*edc0*/  PRMT R5, R4, 0x654, R5 ;  /* 0x0000065404057816 */ /* 0x000fca0000000005 */
[----:B------:R-:W-:Y:S01]  /*edd0*/  STG.E [R2.64], R5 ;  /* 0x0000000502007986 */ /* 0x000fe2000c101924 */
[----:B------:R-:W-:Y:S05]  /*ede0*/  EXIT ;  /* 0x000000000000794d */ /* 0x000fea0003800000 */
.L_x_3844:
        /* <DEDUP_REMOVED lines=9> */
.L_x_4344:


//--------------------- .text._ZN4mmha33masked_multihead_attention_kernelIfLi224ELi256ELi2ELi64ELi128ELb0ELb1EEEv26Multihead_attention_paramsIT_XT5_EE --------------------------
	.section	.text._ZN4mmha33masked_multihead_attention_kernelIfLi224ELi256ELi2ELi64ELi128ELb0ELb1EEEv26Multihead_attention_paramsIT_XT5_EE,"ax",@progbits
	.sectioninfo	@"SHI_REGISTERS=255"
	.align	128
        .global         _ZN4mmha33masked_multihead_attention_kernelIfLi224ELi256ELi2ELi64ELi128ELb0ELb1EEEv26Multihead_attention_paramsIT_XT5_EE
        .type           _ZN4mmha33masked_multihead_attention_kernelIfLi224ELi256ELi2ELi64ELi128ELb0ELb1EEEv26Multihead_attention_paramsIT_XT5_EE,@function
        .size           _ZN4mmha33masked_multihead_attention_kernelIfLi224ELi256ELi2ELi64ELi128ELb0ELb1EEEv26Multihead_attention_paramsIT_XT5_EE,(.L_x_4322 - _ZN4mmha33masked_multihead_attention_kernelIfLi224ELi256ELi2ELi64ELi128ELb0ELb1EEEv26Multihead_attention_paramsIT_XT5_EE)
        .other          _ZN4mmha33masked_multihead_attention_kernelIfLi224ELi256ELi2ELi64ELi128ELb0ELb1EEEv26Multihead_attention_paramsIT_XT5_EE,@"STO_CUDA_ENTRY STV_DEFAULT"
_ZN4mmha33masked_multihead_attention_kernelIfLi224ELi256ELi2ELi64ELi128ELb0ELb1EEEv26Multihead_attention_paramsIT_XT5_EE:
.text._ZN4mmha33masked_multihead_attention_kernelIfLi224ELi256ELi2ELi64ELi128ELb0ELb1EEEv26Multihead_attention_paramsIT_XT5_EE:
        /* <DEDUP_REMOVED lines=15> */
.L_x_3845:
        /* <DEDUP_REMOVED lines=10> */
[----:B--2---:R-:W0:Y:S01]  /*0190*/  I2F.RP R0, UR8 ;  /* 0x0000000800007d06 */ /* 0x004e220008209400 */
        /* <DEDUP_REMOVED lines=90> */
[----:B0-----:R-:W-:-:S05]  /*0740*/  IMAD.MOV.U32 R2, RZ, RZ, c[0x0][0x258] ;  /* 0x00009600ff027624 */ /* 0x001fca00078e00ff */
[----:B------:R-:W-:-:S13]  /*0750*/  ISETP.NE.AND P0, PT, R2, 0x2, PT ;  /* 0x000000020200780c */ /* 0x000fda0003f05270 */
[----:B------:R-:W-:-:S04]  /*0760*/  @!P0 IADD3 R6, P1, R0, c[0x0][0x168], RZ ;  /* 0x00005a0000068a10 */ /* 0x000fc80007f3e0ff */
[----:B------:R-:W-:-:S05]  /*0770*/  @!P0 LEA.HI.X.SX32 R7, R0, c[0x0][0x16c], 0x1, P1 ;  /* 0x00005b0000078a11 */ /* 0x000fca00008f0eff */
[----:B------:R-:W2:Y:S01]  /*0780*/  @!P0 LDG.E R6, [R6.64] ;  /* 0x0000002406068981 */ /* 0x000ea2000c1e1900 */
[----:B------:R-:W-:Y:S02]  /*0790*/  @P0 IMAD.MOV.U32 R5, RZ, RZ, 0x4 ;  /* 0x00000004ff050424 */ /* 0x000fe400078e00ff */
        /* <DEDUP_REMOVED lines=17> */
.L_x_3847:
[----:B0-----:R-:W-:Y:S05]  /*08b0*/  BSYNC B0 ;  /* 0x0000000000007941 */ /* 0x001fea0003800000 */
.L_x_3846:
[----:B------:R-:W-:Y:S01]  /*08c0*/  IMAD.MOV.U32 R2, RZ, RZ, c[0x0][0x258] ;  /* 0x00009600ff027624 */ /* 0x000fe200078e00ff */
[----:B------:R-:W-:Y:S01]  /*08d0*/  ULDC.64 UR38, c[0x2][0x0] ;  /* 0x0080000000267ab9 */ /* 0x000fe20000000a00 */
[----:B------:R-:W-:Y:S01]  /*08e0*/  BSSY B0, `(.L_x_3848) ;  /* 0x0000021000007945 */ /* 0x000fe20003800000 */
[----:B------:R-:W-:Y:S02]  /*08f0*/  ULDC.64 UR4, c[0x0][0x248] ;  /* 0x0000920000047ab9 */ /* 0x000fe40000000a00 */
        /* <DEDUP_REMOVED lines=13> */
.L_x_3849:
[----:B------:R-:W-:-:S04]  /*09d0*/  IADD3 R2, P0, R0, c[0x0][0x178], RZ ;  /* 0x00005e0000027a10 */ /* 0x000fc80007f1e0ff */
[----:B------:R-:W-:-:S05]  /*09e0*/  LEA.HI.X.SX32 R3, R0, c[0x0][0x17c], 0x1, P0 ;  /* 0x00005f0000037a11 */ /* 0x000fca00000f0eff */
[----:B------:R-:W2:Y:S01]  /*09f0*/  LDG.E R2, [R2.64] ;  /* 0x0000002402027981 */ /* 0x000ea2000c1e1900 */
[----:B------:R-:W-:Y:S02]  /*0a00*/  IMAD.U32 R4, RZ, RZ, UR38 ;  /* 0x00000026ff047e24 */ /* 0x000fe4000f8e00ff */
        /* <DEDUP_REMOVED lines=14> */
.L_x_3850:
[----:B------:R-:W-:Y:S05]  /*0af0*/  BSYNC B0 ;  /* 0x0000000000007941 */ /* 0x000fea0003800000 */
.L_x_3848:
        /* <DEDUP_REMOVED lines=8> */
[----:B-1----:R-:W-:Y:S01]  /*0b80*/  IMAD.U32 R9, RZ, RZ, UR40 ;  /* 0x00000028ff097e24 */ /* 0x002fe2000f8e00ff */
[----:B------:R-:W-:Y:S01]  /*0b90*/  ISETP.EQ.U32.AND P2, PT, RZ, c[0x0][0x180], PT ;  /* 0x00006000ff007a0c */ /* 0x000fe20003f42070 */
[----:B------:R-:W-:Y:S01]  /*0ba0*/  ULDC.64 UR4, c[0x0][0x1f8] ;  /* 0x00007e0000047ab9 */ /* 0x000fe20000000a00 */
[----:B------:R-:W-:Y:S01]  /*0bb0*/  ISETP.EQ.OR.EX P1, PT, RZ, c[0x0][0x244], P3, P1 ;  /* 0x00009100ff007a0c */ /* 0x000fe20001f22710 */
[----:B------:R-:W-:Y:S01]  /*0bc0*/  CS2R R28, SRZ ;  /* 0x00000000001c7805 */ /* 0x000fe2000001ff00 */
[----:B------:R-:W-:Y:S01]  /*0bd0*/  PLOP3.LUT P3, PT, PT, PT, UP0, 0x80, 0x0 ;  /* 0x000000000000781c */ /* 0x000fe20003f6f008 */
[----:B------:R-:W-:Y:S01]  /*0be0*/  CS2R R30, SRZ ;  /* 0x00000000001e7805 */ /* 0x000fe2000001ff00 */
[----:B------:R-:W-:-:S02]  /*0bf0*/  ISETP.EQ.OR.EX P0, PT, RZ, c[0x0][0x174], P4, P0 ;  /* 0x00005d00ff007a0c */ /* 0x000fc40002702700 */
[----:B------:R-:W-:Y:S01]  /*0c00*/  @UP0 UMOV UR6, 0x4 ;  /* 0x0000000400060882 */ /* 0x000fe20000000000 */
[----:B------:R-:W-:Y:S01]  /*0c10*/  ISETP.EQ.OR.EX P2, PT, RZ, c[0x0][0x184], P4, P2 ;  /* 0x00006100ff007a0c */ /* 0x000fe20002742720 */
[----:B------:R-:W-:-:S05]  /*0c20*/  @UP0 UIMAD.WIDE UR4, UR47, UR6, UR4 ;  /* 0x000000062f0402a5 */ /* 0x000fca000f8e0204 */
[----:B------:R-:W-:Y:S02]  /*0c30*/  @!P1 IMAD R9, R9, R0, UR48 ;  /* 0x0000003009099e24 */ /* 0x000fe4000f8e0200 */
[----:B------:R-:W-:Y:S02]  /*0c40*/  IMAD.U32 R6, RZ, RZ, UR4 ;  /* 0x00000004ff067e24 */ /* 0x000fe4000f8e00ff */
[----:B------:R-:W-:Y:S02]  /*0c50*/  IMAD.U32 R7, RZ, RZ, UR5 ;  /* 0x00000005ff077e24 */ /* 0x000fe4000f8e00ff */
[----:B0-----:R-:W-:-:S03]  /*0c60*/  @!P0 IMAD.MOV.U32 R3, RZ, RZ, 0x4 ;  /* 0x00000004ff038424 */ /* 0x001fc600078e00ff */
[----:B------:R0:W2:Y:S01]  /*0c70*/  @P3 LDG.E R0, [R6.64] ;  /* 0x0000002406003981 */ /* 0x0000a2000c1e1900 */
[----:B------:R-:W-:Y:S01]  /*0c80*/  @!P2 IMAD.MOV.U32 R5, RZ, RZ, 0x4 ;  /* 0x00000004ff05a424 */ /* 0x000fe200078e00ff */
[----:B------:R-:W-:Y:S01]  /*0c90*/  CS2R R12, SRZ ;  /* 0x00000000000c7805 */ /* 0x000fe2000001ff00 */
[----:B------:R-:W-:Y:S01]  /*0ca0*/  @!P0 IMAD.WIDE R2, R8, R3, c[0x0][0x170] ;  /* 0x00005c0008028625 */ /* 0x000fe200078e0203 */
[----:B------:R-:W-:-:S03]  /*0cb0*/  CS2R R14, SRZ ;  /* 0x00000000000e7805 */ /* 0x000fc6000001ff00 */
[----:B------:R-:W-:Y:S01]  /*0cc0*/  @!P2 IMAD.WIDE R4, R8, R5, c[0x0][0x180] ;  /* 0x000060000804a625 */ /* 0x000fe200078e0205 */
[----:B------:R-:W3:Y:S03]  /*0cd0*/  @!P0 LDG.E.128 R28, [R2.64] ;  /* 0x00000024021c8981 */ /* 0x000ee6000c1e1d00 */
[----:B------:R-:W-:Y:S01]  /*0ce0*/  @!P1 IMAD.MOV.U32 R8, RZ, RZ, 0x4 ;  /* 0x00000004ff089424 */ /* 0x000fe200078e00ff */
[----:B------:R-:W4:Y:S01]  /*0cf0*/  @!P2 LDG.E.128 R12, [R4.64] ;  /* 0x00000024040ca981 */ /* 0x000f22000c1e1d00 */
[----:B------:R-:W-:-:S04]  /*0d00*/  @!P1 IMAD R9, R9, 0xe0, R22 ;  /* 0x000000e009099824 */ /* 0x000fc800078e0216 */
        /* <DEDUP_REMOVED lines=80> */
.L_x_3853:
        /* <DEDUP_REMOVED lines=21> */
[----:B------:R-:W-:Y:S02]  /*1360*/  BSSY B1, `(.L_x_3856) ;  /* 0x0000037000017945 */ /* 0x000fe40003800000 */
[--C-:B------:R-:W-:Y:S01]  /*1370*/  IMAD R20, R23, 0x4, R15.reuse ;  /* 0x0000000417147824 */ /* 0x100fe200078e020f */
[----:B------:R0:W2:Y:S01]  /*1380*/  LDS R18, [R3.X4+0x424] ;  /* 0x0004240003127984 */ /* 0x0000a20000004800 */
[C---:B------:R-:W-:Y:S02]  /*1390*/  IMAD R21, R4.reuse, 0x4, R15 ;  /* 0x0000000404157824 */ /* 0x040fe400078e020f */
[----:B------:R-:W-:Y:S01]  /*13a0*/  IMAD R28, R4, 0x4, R20 ;  /* 0x00000004041c7824 */ /* 0x000fe200078e0214 */
[----:B------:R0:W3:Y:S01]  /*13b0*/  LDS R17, [R20] ;  /* 0x0000000014117984 */ /* 0x0000e20000000800 */
[----:B------:R-:W-:-:S03]  /*13c0*/  IMAD.SHL.U32 R0, R0, 0x2, RZ ;  /* 0x0000000200007824 */ /* 0x000fc600078e00ff */
[----:B------:R0:W4:Y:S02]  /*13d0*/  LDS R19, [R20+0x4] ;  /* 0x0000040014137984 */ /* 0x0001240000000800 */
[----:B------:R-:W-:Y:S02]  /*13e0*/  LOP3.LUT R6, R0, 0xfffffffc, RZ, 0xc0, !PT ;  /* 0xfffffffc00067812 */ /* 0x000fe400078ec0ff */
[----:B------:R0:W0:Y:S02]  /*13f0*/  LDS R24, [R21] ;  /* 0x0000000015187984 */ /* 0x0000240000000800 */
[----:B------:R-:W-:Y:S02]  /*1400*/  ISETP.GE.AND P0, PT, R6, c[0x0][0x1e0], PT ;  /* 0x0000780006007a0c */ /* 0x000fe40003f06270 */
[----:B------:R0:W0:Y:S04]  /*1410*/  LDS R26, [R21+0x4] ;  /* 0x00000400151a7984 */ /* 0x0000280000000800 */
[----:B------:R0:W0:Y:S04]  /*1420*/  LDS R25, [R28] ;  /* 0x000000001c197984 */ /* 0x0000280000000800 */
[----:B------:R0:W0:Y:S03]  /*1430*/  LDS R27, [R28+0x4] ;  /* 0x000004001c1b7984 */ /* 0x0000260000000800 */
        /* <DEDUP_REMOVED lines=41> */
.L_x_3857:
[----:B------:R-:W-:Y:S05]  /*16d0*/  BSYNC B1 ;  /* 0x0000000000017941 */ /* 0x000fea0003800000 */
.L_x_3856:
        /* <DEDUP_REMOVED lines=8> */
.L_x_3855:
[----:B------:R-:W-:Y:S05]  /*1760*/  BSYNC B0 ;  /* 0x0000000000007941 */ /* 0x000fea0003800000 */
.L_x_3854:
[----:B------:R-:W-:Y:S06]  /*1770*/  BAR.SYNC.DEFER_BLOCKING 0x0 ;  /* 0x0000000000007b1d */ /* 0x000fec0000010000 */
[----:B0-----:R0:W1:Y:S04]  /*1780*/  @P6 LDS.128 R16, [R13] ;  /* 0x000000000d106984 */ /* 0x0010680000000c00 */
[----:B------:R0:W2:Y:S04]  /*1790*/  @P6 LDS.128 R24, [R14] ;  /* 0x000000000e186984 */ /* 0x0000a80000000c00 */
[----:B------:R-:W-:Y:S06]  /*17a0*/  BAR.SYNC.DEFER_BLOCKING 0x0 ;  /* 0x0000000000007b1d */ /* 0x000fec0000010000 */
[----:B------:R-:W-:Y:S05]  /*17b0*/  BRA `(.L_x_3852) ;  /* 0x000002c000007947 */ /* 0x000fea0003800000 */
.L_x_3851:
        /* <DEDUP_REMOVED lines=39> */
[-C--:B------:R-:W-:Y:S02]  /*1a30*/  FFMA.FTZ R17, R17, R2.reuse, R0 ;  /* 0x0000000211117223 */ /* 0x080fe40000010000 */
[----:B------:R-:W-:Y:S02]  /*1a40*/  FFMA.FTZ R25, R25, R2, R3 ;  /* 0x0000000219197223 */ /* 0x000fe40000010003 */
[----:B------:R-:W-:Y:S02]  /*1a50*/  IMAD.MOV.U32 R18, RZ, RZ, R4 ;  /* 0x000000ffff127224 */ /* 0x000fe400078e0004 */
[----:B------:R-:W-:Y:S02]  /*1a60*/  IMAD.MOV.U32 R16, RZ, RZ, R5 ;  /* 0x000000ffff107224 */ /* 0x000fe400078e0005 */
.L_x_3858:
[----:B------:R-:W-:Y:S05]  /*1a70*/  BSYNC B0 ;  /* 0x0000000000007941 */ /* 0x000fea0003800000 */
.L_x_3852:
[----:B0-----:R-:W-:Y:S01]  /*1a80*/  ISETP.GT.AND P0, PT, R32, 0x3f, PT ;  /* 0x0000003f2000780c */ /* 0x001fe20003f04270 */
[----:B------:R-:W-:Y:S01]  /*1a90*/  BSSY B0, `(.L_x_3859) ;  /* 0x0000010000007945 */ /* 0x000fe20003800000 */
[----:B------:R-:W-:-:S11]  /*1aa0*/  IMAD.MOV.U32 R0, RZ, RZ, RZ ;  /* 0x000000ffff007224 */ /* 0x000fd600078e00ff */
[----:B------:R-:W-:Y:S05]  /*1ab0*/  @P0 BRA `(.L_x_3860) ;  /* 0x000000d000000947 */ /* 0x000fea0003800000 */
[----:B------:R-:W-:Y:S01]  /*1ac0*/  ISETP.GT.AND P0, PT, R32, 0x37, PT ;  /* 0x000000372000780c */ /* 0x000fe20003f04270 */
[----:B------:R-:W-:Y:S01]  /*1ad0*/  IMAD.U32 R3, RZ, RZ, UR43 ;  /* 0x0000002bff037e24 */ /* 0x000fe2000f8e00ff */
[----:B------:R-:W-:Y:S01]  /*1ae0*/  IADD3 R22, R22, UR50, RZ ;  /* 0x0000003216167c10 */ /* 0x000fe2000fffe0ff */
[----:B-1----:R0:W-:Y:S01]  /*1af0*/  STS.128 [R32.X16+0x20], R16 ;  /* 0x0000201020007388 */ /* 0x0021e2000000cc00 */
[----:B--2---:R-:W-:-:S04]  /*1b00*/  FMUL.FTZ R0, R24, R16 ;  /* 0x0000001018007220 */ /* 0x004fc80000410000 */
[----:B------:R-:W-:-:S04]  /*1b10*/  FFMA.FTZ R5, R25, R17, R0 ;  /* 0x0000001119057223 */ /* 0x000fc80000010000 */
[----:B------:R-:W-:Y:S02]  /*1b20*/  FFMA.FTZ R0, R26, R18, R5 ;  /* 0x000000121a007223 */ /* 0x000fe40000010005 */
[----:B------:R-:W-:Y:S02]  /*1b30*/  @!P0 IMAD.SHL.U32 R3, R3, 0x4, RZ ;  /* 0x0000000403038824 */ /* 0x000fe400078e00ff */
[----:B------:R-:W-:Y:S02]  /*1b40*/  @!P0 IMAD.MOV.U32 R2, RZ, RZ, 0x4 ;  /* 0x00000004ff028424 */ /* 0x000fe400078e00ff */
[----:B------:R-:W-:Y:S02]  /*1b50*/  @!P0 IMAD R3, R22, c[0x0][0x1d4], R3 ;  /* 0x0000750016038a24 */ /* 0x000fe400078e0203 */
[----:B------:R-:W-:Y:S02]  /*1b60*/  FFMA.FTZ R0, R27, R19, R0 ;  /* 0x000000131b007223 */ /* 0x000fe40000010000 */
[----:B------:R-:W-:-:S05]  /*1b70*/  @!P0 IMAD.WIDE R2, R3, R2, c[0x0][0x198] ;  /* 0x0000660003028625 */ /* 0x000fca00078e0202 */
[----:B------:R0:W-:Y:S02]  /*1b80*/  @!P0 STG.E.128 [R2.64], R24 ;  /* 0x0000001802008986 */ /* 0x0001e4000c101d24 */
.L_x_3860:
[----:B------:R-:W-:Y:S05]  /*1b90*/  BSYNC B0 ;  /* 0x0000000000007941 */ /* 0x000fea0003800000 */
.L_x_3859:
        /* <DEDUP_REMOVED lines=19> */
[----:B------:R-:W-:-:S13]  /*1cd0*/  ISETP.NE.AND P0, PT, R32, RZ, PT ;  /* 0x000000ff2000720c */ /* 0x000fda0003f05270 */
[----:B------:R-:W-:Y:S01]  /*1ce0*/  @P0 IMAD.MOV.U32 R249, RZ, RZ, -0x800001 ;  /* 0xff7ffffffff90424 */ /* 0x000fe200078e00ff */
[----:B------:R-:W0:Y:S04]  /*1cf0*/  @!P1 LDS R7, [R6.X4+0x8] ;  /* 0x0000080006079984 */ /* 0x000e280000004800 */
[----:B0-----:R-:W0:Y:S02]  /*1d00*/  SHFL.BFLY PT, R2, R7, 0x1, 0x1f ;  /* 0x0c201f0007027f89 */ /* 0x001e2400000e0000 */
[----:B0-----:R-:W-:-:S06]  /*1d10*/  FADD.FTZ R2, R2, R7 ;  /* 0x0000000702027221 */ /* 0x001fcc0000010000 */
[----:B------:R-:W0:Y:S01]  /*1d20*/  SHFL.IDX PT, R2, R2, RZ, 0x1f ;  /* 0x00001fff02027589 */ /* 0x000e2200000e0000 */
[----:B------:R-:W-:Y:S05]  /*1d30*/  @P0 BRA `(.L_x_3862) ;  /* 0x0000010000000947 */ /* 0x000fea0003800000 */
[----:B------:R-:W-:Y:S01]  /*1d40*/  ISETP.NE.U32.AND P0, PT, RZ, c[0x0][0x218], PT ;  /* 0x00008600ff007a0c */ /* 0x000fe20003f05070 */
[----:B0-----:R-:W-:-:S03]  /*1d50*/  FMUL.FTZ R249, R2, c[0x0][0x1f0] ;  /* 0x00007c0002f97a20 */ /* 0x001fc60000410000 */
[----:B------:R-:W-:-:S13]  /*1d60*/  ISETP.NE.AND.EX P0, PT, RZ, c[0x0][0x21c], PT, P0 ;  /* 0x00008700ff007a0c */ /* 0x000fda0003f05300 */
        /* <DEDUP_REMOVED lines=10> */
[----:B------:R-:W3:Y:S02]  /*1e10*/  LDG.E R2, [R2.64] ;  /* 0x0000002402027981 */ /* 0x000ee4000c1e1900 */
[----:B---3--:R-:W-:-:S05]  /*1e20*/  FADD.FTZ R249, R249, R2 ;  /* 0x00000002f9f97221 */ /* 0x008fca0000010000 */
.L_x_3863:
[----:B------:R0:W-:Y:S02]  /*1e30*/  STS [UR9], R249 ;  /* 0x000000f9ff007988 */ /* 0x0001e40008000809 */
.L_x_3862:
[----:B------:R-:W-:Y:S05]  /*1e40*/  BSYNC B0 ;  /* 0x0000000000007941 */ /* 0x000fea0003800000 */
.L_x_3861:
[----:B------:R-:W-:Y:S01]  /*1e50*/  UIADD3 UR4, UR7, 0xf, URZ ;  /* 0x0000000f07047890 */ /* 0x000fe2000fffe03f */
[----:B------:R-:W-:Y:S01]  /*1e60*/  LEA.HI R0, R32, R32, RZ, 0x1 ;  /* 0x0000002020007211 */ /* 0x000fe200078f08ff */
[----:B------:R-:W-:Y:S01]  /*1e70*/  ULDC UR6, c[0x0][0x1d0] ;  /* 0x0000740000067ab9 */ /* 0x000fe20000000800 */
[----:B------:R-:W-:Y:S01]  /*1e80*/  BAR.SYNC.DEFER_BLOCKING 0x0 ;  /* 0x0000000000007b1d */ /* 0x000fe20000010000 */
[----:B------:R-:W-:Y:S01]  /*1e90*/  USHF.R.S32.HI UR5, URZ, 0x1f, UR4 ;  /* 0x0000001f3f057899 */ /* 0x000fe20008011404 */
[----:B0-----:R-:W-:Y:S01]  /*1ea0*/  LEA.HI.SX32 R2, R0, UR45, 0x1f ;  /* 0x0000002d00027c11 */ /* 0x001fe2000f8ffaff */
        /* <DEDUP_REMOVED lines=8> */
[----:B------:R-:W-:Y:S01]  /*1f30*/  LOP3.LUT R0, R0, 0x7ffffffe, RZ, 0xc0, !PT ;  /* 0x7ffffffe00007812 */ /* 0x000fe200078ec0ff */
[----:B------:R-:W-:-:S04]  /*1f40*/  IMAD.MOV.U32 R3, RZ, RZ, c[0x0][0x1d4] ;  /* 0x00007500ff037624 */ /* 0x000fc800078e00ff */
[----:B------:R-:W-:Y:S02]  /*1f50*/  IMAD.IADD R5, R32, 0x1, -R0 ;  /* 0x0000000120057824 */ /* 0x000fe400078e0a00 */
[----:B------:R-:W-:Y:S02]  /*1f60*/  IMAD R3, R3, 0xe0, RZ ;  /* 0x000000e003037824 */ /* 0x000fe400078e02ff */
[----:B------:R-:W-:Y:S01]  /*1f70*/  IMAD.SHL.U32 R0, R5, 0x2, RZ ;  /* 0x0000000205007824 */ /* 0x000fe200078e00ff */
[----:B------:R-:W0:Y:S04]  /*1f80*/  LDS.64 R10, [R5.X8+0x20] ;  /* 0x00002000050a7984 */ /* 0x000e280000008a00 */
[----:B------:R-:W3:Y:S04]  /*1f90*/  LDS.64 R8, [R5.X8+0x30] ;  /* 0x0000300005087984 */ /* 0x000ee80000008a00 */
[----:B------:R-:W4:Y:S04]  /*1fa0*/  LDS.64 R6, [R5.X8+0x40] ;  /* 0x0000400005067984 */ /* 0x000f280000008a00 */
[----:B------:R-:W-:Y:S04]  /*1fb0*/  LDS.64 R250, [R5.X8+0xe0] ;  /* 0x0000e00005fa7984 */ /* 0x000fe80000008a00 */
[----:B------:R-:W-:Y:S04]  /*1fc0*/  LDS.64 R12, [R5.X8+0xf0] ;  /* 0x0000f000050c7984 */ /* 0x000fe80000008a00 */
[----:B------:R-:W-:Y:S04]  /*1fd0*/  LDS.64 R14, [R5.X8+0x100] ;  /* 0x00010000050e7984 */ /* 0x000fe80000008a00 */
[----:B-1----:R-:W-:Y:S04]  /*1fe0*/  LDS.64 R16, [R5.X8+0x110] ;  /* 0x0001100005107984 */ /* 0x002fe80000008a00 */
[----:B------:R-:W-:Y:S04]  /*1ff0*/  LDS.64 R18, [R5.X8+0x120] ;  /* 0x0001200005127984 */ /* 0x000fe80000008a00 */
[----:B------:R-:W-:Y:S04]  /*2000*/  LDS.64 R20, [R5.X8+0x130] ;  /* 0x0001300005147984 */ /* 0x000fe80000008a00 */
[----:B------:R-:W-:Y:S04]  /*2010*/  LDS.64 R22, [R5.X8+0x140] ;  /* 0x0001400005167984 */ /* 0x000fe80000008a00 */
[----:B0-----:R-:W-:Y:S04]  /*2020*/  STL.64 [R1+0x58], R10 ;  /* 0x0000580a01007387 */ /* 0x001fe80000100a00 */
[----:B------:R-:W0:Y:S04]  /*2030*/  LDS.64 R10, [R5.X8+0x50] ;  /* 0x00005000050a7984 */ /* 0x000e280000008a00 */
[----:B---3--:R-:W-:Y:S04]  /*2040*/  STL.64 [R1+0x50], R8 ;  /* 0x0000500801007387 */ /* 0x008fe80000100a00 */
[----:B------:R-:W1:Y:S04]  /*2050*/  LDS.64 R8, [R5.X8+0x60] ;  /* 0x0000600005087984 */ /* 0x000e680000008a00 */
[----:B----4-:R-:W-:Y:S04]  /*2060*/  STL.64 [R1+0x48], R6 ;  /* 0x0000480601007387 */ /* 0x010fe80000100a00 */
[----:B------:R-:W3:Y:S04]  /*2070*/  LDS.64 R6, [R5.X8+0x70] ;  /* 0x0000700005067984 */ /* 0x000ee80000008a00 */
[----:B--2---:R-:W-:Y:S04]  /*2080*/  LDS.64 R24, [R5.X8+0x150] ;  /* 0x0001500005187984 */ /* 0x004fe80000008a00 */
[----:B------:R-:W-:Y:S04]  /*2090*/  LDS.64 R26, [R5.X8+0x160] ;  /* 0x00016000051a7984 */ /* 0x000fe80000008a00 */
[----:B------:R-:W-:Y:S04]  /*20a0*/  LDS.64 R28, [R5.X8+0x170] ;  /* 0x00017000051c7984 */ /* 0x000fe80000008a00 */
        /* <DEDUP_REMOVED lines=17> */
[----:B--2---:R-:W-:Y:S04]  /*21c0*/  STL.64 [R1+0x18], R6 ;  /* 0x0000180601007387 */ /* 0x004fe80000100a00 */
[----:B------:R-:W2:Y:S04]  /*21d0*/  LDS.64 R6, [R5.X8+0xd0] ;  /* 0x0000d00005067984 */ /* 0x000ea80000008a00 */
[----:B------:R-:W3:Y:S04]  /*21e0*/  LDS.64 R44, [R5.X8+0x1f0] ;  /* 0x0001f000052c7984 */ /* 0x000ee80000008a00 */
[----:B------:R-:W4:Y:S04]  /*21f0*/  LDS.64 R46, [R5.X8+0x200] ;  /* 0x00020000052e7984 */ /* 0x000f280000008a00 */
[----:B------:R-:W0:Y:S04]  /*2200*/  LDS.64 R48, [R5.X8+0x210] ;  /* 0x0002100005307984 */ /* 0x000e280000008a00 */
        /* <DEDUP_REMOVED lines=23> */
[----:B------:R-:W1:Y:S04]  /*2380*/  LDS.64 R96, [R5.X8+0x390] ;  /* 0x0003900005607984 */ /* 0x000e680000008a00 */
[----:B------:R-:W2:Y:S04]  /*2390*/  LDS.64 R98, [R5.X8+0x3a0] ;  /* 0x0003a00005627984 */ /* 0x000ea80000008a00 */
[----:B------:R-:W3:Y:S04]  /*23a0*/  LDS.64 R100, [R5.X8+0x3b0] ;  /* 0x0003b00005647984 */ /* 0x000ee80000008a00 */
[----:B------:R-:W3:Y:S04]  /*23b0*/  LDS.64 R102, [R5.X8+0x3c0] ;  /* 0x0003c00005667984 */ /* 0x000ee80000008a00 */
[----:B------:R-:W3:Y:S04]  /*23c0*/  LDS.64 R104, [R5.X8+0x3d0] ;  /* 0x0003d00005687984 */ /* 0x000ee80000008a00 */
[----:B------:R-:W3:Y:S04]  /*23d0*/  LDS.64 R106, [R5.X8+0x3e0] ;  /* 0x0003e000056a7984 */ /* 0x000ee80000008a00 */
[----:B------:R-:W3:Y:S04]  /*23e0*/  LDS.64 R108, [R5.X8+0x3f0] ;  /* 0x0003f000056c7984 */ /* 0x000ee80000008a00 */
[----:B------:R-:W3:Y:S04]  /*23f0*/  LDS.64 R110, [R5.X8+0x400] ;  /* 0x00040000056e7984 */ /* 0x000ee80000008a00 */
[----:B------:R-:W3:Y:S04]  /*2400*/  LDS.64 R112, [R5.X8+0x410] ;  /* 0x0004100005707984 */ /* 0x000ee80000008a00 */
[----:B0-----:R-:W-:Y:S04]  /*2410*/  STL.64 [R1+0x10], R10 ;  /* 0x0000100a01007387 */ /* 0x001fe80000100a00 */
[----:B-1----:R-:W-:Y:S04]  /*2420*/  STL.64 [R1+0x8], R8 ;  /* 0x0000080801007387 */ /* 0x002fe80000100a00 */
[----:B--2---:R0:W-:Y:S02]  /*2430*/  STL.64 [R1], R6 ;  /* 0x0000000601007387 */ /* 0x0041e40000100a00 */
[----:B0-----:R-:W-:-:S04]  /*2440*/  IMAD.U32 R7, RZ, RZ, UR6 ;  /* 0x00000006ff077e24 */ /* 0x001fc8000f8e00ff */
[----:B------:R-:W-:-:S05]  /*2450*/  IMAD R0, R7, c[0x0][0x1d4], R0 ;  /* 0x0000750007007a24 */ /* 0x000fca00078e0200 */
[----:B----4-:R-:W-:Y:S02]  /*2460*/  SHF.R.S32.HI R4, RZ, 0x1f, R0 ;  /* 0x0000001fff047819 */ /* 0x010fe40000011400 */
.L_x_3869:
[----:B------:R-:W-:Y:S01]  /*2470*/  IABS R8, c[0x0][0x1d4] ;  /* 0x0000750000087a13 */ /* 0x000fe20000000000 */
[----:B------:R-:W-:Y:S01]  /*2480*/  IMAD.MOV.U32 R6, RZ, RZ, RZ ;  /* 0x000000ffff067224 */ /* 0x000fe200078e00ff */
[----:B------:R-:W-:Y:S01]  /*2490*/  ISETP.GE.AND P1, PT, R2, RZ, PT ;  /* 0x000000ff0200720c */ /* 0x000fe20003f26270 */
[----:B------:R-:W-:Y:S01]  /*24a0*/  ULDC UR4, c[0x0][0x1d4] ;  /* 0x0000750000047ab9 */ /* 0x000fe20000000800 */
[----:B------:R-:W0:Y:S01]  /*24b0*/  I2F.RP R5, R8 ;  /* 0x0000000800057306 */ /* 0x000e220000209400 */
[----:B------:R-:W-:Y:S01]  /*24c0*/  UIMAD UR4, UR47, UR4, URZ ;  /* 0x000000042f0472a4 */ /* 0x000fe2000f8e023f */
[----:B---3--:R1:W-:Y:S01]  /*24d0*/  STL [R1+0x7c], R107 ;  /* 0x00007c6b01007387 */ /* 0x0083e20000100800 */
[----:B------:R-:W-:-:S05]  /*24e0*/  ULDC.64 UR10, c[0x0][0x200] ;  /* 0x00008000000a7ab9 */ /* 0x000fca0000000a00 */
[----:B0-----:R-:W0:Y:S01]  /*24f0*/  MUFU.RCP R5, R5 ;  /* 0x0000000500057308 */ /* 0x001e220000001000 */
[----:B-1----:R-:W-:Y:S01]  /*2500*/  IMAD.MOV.U32 R107, RZ, RZ, c[0x0][0x1d4] ;  /* 0x00007500ff6b7624 */ /* 0x002fe200078e00ff */
[----:B------:R1:W-:Y:S01]  /*2510*/  STL [R1+0x78], R108 ;  /* 0x0000786c01007387 */ /* 0x0003e20000100800 */
[----:B------:R-:W-:-:S03]  /*2520*/  UISETP.NE.U32.AND UP0, UPT, URZ, UR10, UPT ;  /* 0x0000000a3f00728c */ /* 0x000fc6000bf05070 */
[----:B------:R2:W-:Y:S01]  /*2530*/  STL [R1+0x74], R109 ;  /* 0x0000746d01007387 */ /* 0x0005e20000100800 */
[----:B0-----:R-:W-:Y:S01]  /*2540*/  IADD3 R5, R5, 0xffffffe, RZ ;  /* 0x0ffffffe05057810 */ /* 0x001fe20007ffe0ff */
[----:B------:R-:W-:Y:S02]  /*2550*/  UISETP.NE.AND.EX UP0, UPT, URZ, UR11, UPT, UP0 ;  /* 0x0000000b3f00728c */ /* 0x000fe4000bf05300 */
[----:B------:R0:W-:Y:S01]  /*2560*/  STL [R1+0x70], R110 ;  /* 0x0000706e01007387 */ /* 0x0001e20000100800 */
[----:B------:R-:W3:Y:S03]  /*2570*/  F2I.FTZ.U32.TRUNC.NTZ R7, R5 ;  /* 0x0000000500077305 */ /* 0x000ee6000021f000 */
[----:B------:R4:W-:Y:S04]  /*2580*/  STL [R1+0x6c], R111 ;  /* 0x00006c6f01007387 */ /* 0x0009e80000100800 */
[----:B------:R0:W-:Y:S01]  /*2590*/  STL [R1+0x68], R112 ;  /* 0x0000687001007387 */ /* 0x0001e20000100800 */
[----:B------:R-:W-:-:S03]  /*25a0*/  @UP0 USHF.R.S32.HI UR5, URZ, 0x1f, UR4 ;  /* 0x0000001f3f050899 */ /* 0x000fc60008011404 */
[----:B------:R0:W-:Y:S04]  /*25b0*/  STL [R1+0x64], R113 ;  /* 0x0000647101007387 */ /* 0x0001e80000100800 */
[----:B------:R0:W-:Y:S01]  /*25c0*/  STL [R1+0x60], R249 ;  /* 0x000060f901007387 */ /* 0x0001e20000100800 */
[----:B---3--:R-:W-:-:S03]  /*25d0*/  IMAD.MOV R5, RZ, RZ, -R7 ;  /* 0x000000ffff057224 */ /* 0x008fc600078e0a07 */
[----:B-1----:R-:W3:Y:S01]  /*25e0*/  LDL R108, [R1+0x50] ;  /* 0x00005000016c7983 */ /* 0x002ee20000100800 */
[----:B------:R-:W-:-:S03]  /*25f0*/  IMAD R5, R5, R8, RZ ;  /* 0x0000000805057224 */ /* 0x000fc600078e02ff */
[----:B--2---:R-:W2:Y:S01]  /*2600*/  LDL R109, [R1+0x48] ;  /* 0x00004800016d7983 */ /* 0x004ea20000100800 */
[----:B------:R-:W-:Y:S01]  /*2610*/  IMAD.HI.U32 R6, R7, R5, R6 ;  /* 0x0000000507067227 */ /* 0x000fe200078e0006 */
[----:B------:R-:W-:Y:S02]  /*2620*/  IABS R5, R2 ;  /* 0x0000000200057213 */ /* 0x000fe40000000000 */
[----:B0-----:R-:W2:Y:S03]  /*2630*/  LDL R110, [R1+0x4c] ;  /* 0x00004c00016e7983 */ /* 0x001ea60000100800 */
[----:B------:R-:W-:Y:S01]  /*2640*/  IMAD.HI.U32 R6, R6, R5, RZ ;  /* 0x0000000506067227 */ /* 0x000fe200078e00ff */
[----:B----4-:R-:W4:Y:S03]  /*2650*/  LDL R111, [R1+0x40] ;  /* 0x00004000016f7983 */ /* 0x010f260000100800 */
[----:B------:R-:W-:Y:S01]  /*2660*/  IMAD.MOV R6, RZ, RZ, -R6 ;  /* 0x000000ffff067224 */ /* 0x000fe200078e0a06 */
[----:B------:R-:W2:Y:S03]  /*2670*/  LDL R112, [R1+0x44] ;  /* 0x0000440001707983 */ /* 0x000ea60000100800 */
[C---:B------:R-:W-:Y:S01]  /*2680*/  IMAD R5, R8.reuse, R6, R5 ;  /* 0x0000000608057224 */ /* 0x040fe200078e0205 */
[----:B------:R-:W2:Y:S04]  /*2690*/  LDL R113, [R1+0x38] ;  /* 0x0000380001717983 */ /* 0x000ea80000100800 */
[----:B------:R-:W-:Y:S01]  /*26a0*/  ISETP.GT.U32.AND P0, PT, R8, R5, PT ;  /* 0x000000050800720c */ /* 0x000fe20003f04070 */
[----:B------:R-:W2:-:S12]  /*26b0*/  LDL R249, [R1+0x3c] ;  /* 0x00003c0001f97983 */ /* 0x000e980000100800 */
[----:B------:R-:W-:-:S05]  /*26c0*/  @!P0 IMAD.IADD R5, R5, 0x1, -R8 ;  /* 0x0000000105058824 */ /* 0x000fca00078e0a08 */
[----:B------:R-:W-:-:S13]  /*26d0*/  ISETP.GT.U32.AND P0, PT, R8, R5, PT ;  /* 0x000000050800720c */ /* 0x000fda0003f04070 */
[----:B------:R-:W-:Y:S01]  /*26e0*/  @!P0 IMAD.IADD R5, R5, 0x1, -R8 ;  /* 0x0000000105058824 */ /* 0x000fe200078e0a08 */
[----:B------:R-:W-:Y:S01]  /*26f0*/  ISETP.NE.AND P0, PT, RZ, c[0x0][0x1d4], PT ;  /* 0x00007500ff007a0c */ /* 0x000fe20003f05270 */
[----:B------:R-:W-:Y:S02]  /*2700*/  IMAD.U32 R8, RZ, RZ, UR4 ;  /* 0x00000004ff087e24 */ /* 0x000fe4000f8e00ff */
[----:B------:R-:W-:-:S10]  /*2710*/  @!P1 IMAD.MOV R5, RZ, RZ, -R5 ;  /* 0x000000ffff059224 */ /* 0x000fd400078e0a05 */
[----:B------:R-:W-:Y:S02]  /*2720*/  @!P0 LOP3.LUT R5, RZ, c[0x0][0x1d4], RZ, 0x33, !PT ;  /* 0x00007500ff058a12 */ /* 0x000fe400078e33ff */
[----:B------:R-:W-:Y:S02]  /*2730*/  ISETP.GE.AND P0, PT, R2, UR42, PT ;  /* 0x0000002a02007c0c */ /* 0x000fe4000bf06270 */
[C---:B------:R-:W-:Y:S02]  /*2740*/  IADD3 R7, R5.reuse, c[0x0][0x1d4], RZ ;  /* 0x0000750005077a10 */ /* 0x040fe40007ffe0ff */
[----:B------:R-:W-:Y:S02]  /*2750*/  SHF.R.S32.HI R9, RZ, 0x1f, R5 ;  /* 0x0000001fff097819 */ /* 0x000fe40000011405 */
[----:B------:R-:W-:Y:S01]  /*2760*/  IADD3 R6, P2, R5, UR4, RZ ;  /* 0x0000000405067c10 */ /* 0x000fe2000ff5e0ff */
[----:B------:R-:W-:-:S03]  /*2770*/  IMAD.SHL.U32 R247, R7, 0x4, RZ ;  /* 0x0000000407f77824 */ /* 0x000fc600078e00ff */
[----:B------:R-:W-:Y:S02]  /*2780*/  LEA.HI.X.SX32 R8, R8, R9, 0x1, P2 ;  /* 0x0000000908087211 */ /* 0x000fe400010f0eff */
[----:B------:R-:W-:Y:S02]  /*2790*/  ISETP.GE.OR P1, PT, R247, R3, P0 ;  /* 0x00000003f700720c */ /* 0x000fe40000726670 */
[----:B------:R-:W-:-:S04]  /*27a0*/  LEA R224, P2, R6, c[0x0][0x1a8], 0x2 ;  /* 0x00006a0006e07a11 */ /* 0x000fc800078410ff */
[----:B------:R-:W-:-:S07]  /*27b0*/  LEA.HI.X R225, R6, c[0x0][0x1ac], R8, 0x2, P2 ;  /* 0x00006b0006e17a11 */ /* 0x000fce00010f1408 */
[----:B------:R-:W2:Y:S01]  /*27c0*/  @!P1 LDG.E R6, [R224.64] ;  /* 0x00000024e0069981 */ /* 0x000ea2000c1e1900 */
[----:B------:R-:W-:-:S05]  /*27d0*/  IADD3 R7, R7, c[0x0][0x1d4], RZ ;  /* 0x0000750007077a10 */ /* 0x000fca0007ffe0ff */
[----:B------:R-:W-:-:S05]  /*27e0*/  IMAD.SHL.U32 R248, R7, 0x4, RZ ;  /* 0x0000000407f87824 */ /* 0x000fca00078e00ff */
[----:B------:R-:W-:Y:S02]  /*27f0*/  ISETP.GE.OR P3, PT, R248, R3, P0 ;  /* 0x00000003f800720c */ /* 0x000fe40000766670 */
[----:B------:R-:W-:-:S11]  /*2800*/  IADD3 R243, R7, c[0x0][0x1d4], RZ ;  /* 0x0000750007f37a10 */ /* 0x000fd60007ffe0ff */
[----:B------:R-:W3:Y:S01]  /*2810*/  @!P3 LDG.E R245, [R224.64] ;  /* 0x00000024e0f5b981 */ /* 0x000ee2000c1e1900 */
[----:B------:R-:W-:-:S05]  /*2820*/  IMAD.SHL.U32 R243, R243, 0x4, RZ ;  /* 0x00000004f3f37824 */ /* 0x000fca00078e00ff */
[----:B------:R-:W-:Y:S01]  /*2830*/  ISETP.GE.OR P4, PT, R243, R3, P0 ;  /* 0x00000003f300720c */ /* 0x000fe20000786670 */
[----:B------:R-:W-:-:S04]  /*2840*/  IMAD R246, R107, 0x4, R5 ;  /* 0x000000046bf67824 */ /* 0x000fc800078e0205 */
[----:B------:R-:W-:-:S08]  /*2850*/  IMAD.SHL.U32 R8, R246, 0x4, RZ ;  /* 0x00000004f6087824 */ /* 0x000fd000078e00ff */
[----:B------:R-:W4:Y:S01]  /*2860*/  @!P4 LDG.E R244, [R224.64] ;  /* 0x00000024e0f4c981 */ /* 0x000f22000c1e1900 */
[----:B------:R-:W-:-:S13]  /*2870*/  ISETP.GE.OR P5, PT, R8, R3, P0 ;  /* 0x000000030800720c */ /* 0x000fda00007a6670 */
[----:B------:R-:W4:Y:S01]  /*2880*/  @!P5 LDG.E R242, [R224.64] ;  /* 0x00000024e0f2d981 */ /* 0x000f22000c1e1900 */
[----:B------:R-:W-:-:S05]  /*2890*/  IADD3 R246, R246, c[0x0][0x1d4], RZ ;  /* 0x00007500f6f67a10 */ /* 0x000fca0007ffe0ff */
[----:B------:R-:W-:-:S05]  /*28a0*/  IMAD.SHL.U32 R9, R246, 0x4, RZ ;  /* 0x00000004f6097824 */ /* 0x000fca00078e00ff */
[----:B------:R-:W-:Y:S01]  /*28b0*/  ISETP.GE.OR P6, PT, R9, R3, P0 ;  /* 0x000000030900720c */ /* 0x000fe200007c6670 */
[----:B--2---:R-:W-:-:S04]  /*28c0*/  @!P1 IMAD R6, R6, c[0x0][0x1d8], RZ ;  /* 0x0000760006069a24 */ /* 0x004fc800078e02ff */
[----:B------:R-:W-:-:S04]  /*28d0*/  @!P1 IMAD R6, R6, 0xe0, RZ ;  /* 0x000000e006069824 */ /* 0x000fc800078e02ff */
[----:B------:R-:W-:-:S05]  /*28e0*/  @!P1 IMAD R247, R6, c[0x0][0x1d4], R247 ;  /* 0x0000750006f79a24 */ /* 0x000fca00078e02f7 */
[----:B------:R-:W-:-:S04]  /*28f0*/  @!P1 IADD3 R7, P2, R0, R247, RZ ;  /* 0x000000f700079210 */ /* 0x000fc80007f5e0ff */
[----:B------:R-:W-:Y:S02]  /*2900*/  @!P1 LEA.HI.X.SX32 R247, R247, R4, 0x1, P2 ;  /* 0x00000004f7f79211 */ /* 0x000fe400010f0eff */
[----:B------:R-:W-:-:S04]  /*2910*/  @!P1 LEA R6, P2, R7, c[0x0][0x198], 0x2 ;  /* 0x0000660007069a11 */ /* 0x000fc800078410ff */
[----:B------:R-:W-:Y:S02]  /*2920*/  @!P1 LEA.HI.X R7, R7, c[0x0][0x19c], R247, 0x2, P2 ;  /* 0x0000670007079a11 */ /* 0x000fe400010f14f7 */
[----:B------:R-:W2:Y:S01]  /*2930*/  @!P6 LDG.E R247, [R224.64] ;  /* 0x00000024e0f7e981 */ /* 0x000ea2000c1e1900 */
[----:B---3--:R-:W-:Y:S01]  /*2940*/  @!P3 IMAD R245, R245, c[0x0][0x1d8], RZ ;  /* 0x00007600f5f5ba24 */ /* 0x008fe200078e02ff */
[----:B------:R-:W-:-:S03]  /*2950*/  ISETP.GE.AND P2, PT, R2, UR42, PT ;  /* 0x0000002a02007c0c */ /* 0x000fc6000bf46270 */
[----:B------:R-:W-:Y:S01]  /*2960*/  @!P3 IMAD R245, R245, 0xe0, RZ ;  /* 0x000000e0f5f5b824 */ /* 0x000fe200078e02ff */
[----:B------:R-:W-:Y:S02]  /*2970*/  FSEL R115, R115, RZ, P2 ;  /* 0x000000ff73737208 */ /* 0x000fe40001000000 */
[----:B------:R-:W-:Y:S01]  /*2980*/  FSEL R114, R114, RZ, P2 ;  /* 0x000000ff72727208 */ /* 0x000fe20001000000 */
[----:B------:R-:W-:Y:S01]  /*2990*/  @!P3 IMAD R248, R245, c[0x0][0x1d4], R248 ;  /* 0x00007500f5f8ba24 */ /* 0x000fe200078e02f8 */
[----:B------:R-:W-:-:S04]  /*29a0*/  IADD3 R245, R246, c[0x0][0x1d4], RZ ;  /* 0x00007500f6f57a10 */ /* 0x000fc80007ffe0ff */
[----:B------:R0:W3:Y:S01]  /*29b0*/  @!P1 LDG.E.64 R114, [R6.64] ;  /* 0x0000002406729981 */ /* 0x0000e2000c1e1b00 */
[----:B------:R-:W-:Y:S01]  /*29c0*/  IMAD.SHL.U32 R245, R245, 0x4, RZ ;  /* 0x00000004f5f57824 */ /* 0x000fe200078e00ff */
[----:B0-----:R-:W-:-:S04]  /*29d0*/  @!P3 IADD3 R7, P1, R0, R248, RZ ;  /* 0x000000f80007b210 */ /* 0x001fc80007f3e0ff */
[----:B------:R-:W-:Y:S02]  /*29e0*/  @!P3 LEA.HI.X.SX32 R248, R248, R4, 0x1, P1 ;  /* 0x00000004f8f8b211 */ /* 0x000fe400008f0eff */
[----:B------:R-:W-:-:S04]  /*29f0*/  @!P3 LEA R6, P1, R7, c[0x0][0x198], 0x2 ;  /* 0x000066000706ba11 */ /* 0x000fc800078210ff */
[----:B------:R-:W-:Y:S02]  /*2a00*/  @!P3 LEA.HI.X R7, R7, c[0x0][0x19c], R248, 0x2, P1 ;  /* 0x000067000707ba11 */ /* 0x000fe400008f14f8 */
[----:B------:R-:W-:Y:S01]  /*2a10*/  ISETP.GE.OR P1, PT, R245, R3, P0 ;  /* 0x00000003f500720c */ /* 0x000fe20000726670 */
[----:B----4-:R-:W-:Y:S01]  /*2a20*/  @!P4 IMAD R244, R244, c[0x0][0x1d8], RZ ;  /* 0x00007600f4f4ca24 */ /* 0x010fe200078e02ff */
[----:B------:R-:W-:-:S03]  /*2a30*/  FSEL R117, R117, RZ, P2 ;  /* 0x000000ff75757208 */ /* 0x000fc60001000000 */
[----:B------:R-:W-:Y:S01]  /*2a40*/  @!P4 IMAD R244, R244, 0xe0, RZ ;  /* 0x000000e0f4f4c824 */ /* 0x000fe200078e02ff */
[----:B------:R-:W-:-:S03]  /*2a50*/  FSEL R116, R116, RZ, P2 ;  /* 0x000000ff74747208 */ /* 0x000fc60001000000 */
[----:B------:R-:W-:-:S03]  /*2a60*/  @!P4 IMAD R243, R244, c[0x0][0x1d4], R243 ;  /* 0x00007500f4f3ca24 */ /* 0x000fc600078e02f3 */
[----:B------:R0:W4:Y:S04]  /*2a70*/  @!P3 LDG.E.64 R116, [R6.64] ;  /* 0x000000240674b981 */ /* 0x000128000c1e1b00 */
[----:B------:R-:W3:Y:S01]  /*2a80*/  @!P1 LDG.E R246, [R224.64] ;  /* 0x00000024e0f69981 */ /* 0x000ee2000c1e1900 */
[----:B0-----:R-:W-:Y:S01]  /*2a90*/  @!P4 IADD3 R7, P3, R0, R243, RZ ;  /* 0x000000f30007c210 */ /* 0x001fe20007f7e0ff */
[----:B------:R-:W-:-:S03]  /*2aa0*/  IMAD R248, R107, 0x7, R5 ;  /* 0x000000076bf87824 */ /* 0x000fc600078e0205 */
[----:B------:R-:W-:Y:S02]  /*2ab0*/  @!P4 LEA.HI.X.SX32 R243, R243, R4, 0x1, P3 ;  /* 0x00000004f3f3c211 */ /* 0x000fe400018f0eff */
[----:B------:R-:W-:Y:S01]  /*2ac0*/  @!P4 LEA R6, P3, R7, c[0x0][0x198], 0x2 ;  /* 0x000066000706ca11 */ /* 0x000fe200078610ff */
[----:B------:R-:W-:-:S03]  /*2ad0*/  @!P5 IMAD R242, R242, c[0x0][0x1d8], RZ ;  /* 0x00007600f2f2da24 */ /* 0x000fc600078e02ff */
[----:B------:R-:W-:Y:S01]  /*2ae0*/  @!P4 LEA.HI.X R7, R7, c[0x0][0x19c], R243, 0x2, P3 ;  /* 0x000067000707ca11 */ /* 0x000fe200018f14f3 */
[----:B------:R-:W-:Y:S02]  /*2af0*/  IMAD.SHL.U32 R243, R248, 0x4, RZ ;  /* 0x00000004f8f37824 */ /* 0x000fe400078e00ff */
[----:B------:R-:W-:-:S03]  /*2b00*/  @!P5 IMAD R242, R242, 0xe0, RZ ;  /* 0x000000e0f2f2d824 */ /* 0x000fc600078e02ff */
[----:B------:R-:W-:Y:S02]  /*2b10*/  ISETP.GE.OR P3, PT, R243, R3, P0 ;  /* 0x00000003f300720c */ /* 0x000fe40000766670 */
[----:B------:R-:W-:Y:S02]  /*2b20*/  FSEL R119, R119, RZ, P2 ;  /* 0x000000ff77777208 */ /* 0x000fe40001000000 */
[----:B------:R-:W-:Y:S01]  /*2b30*/  FSEL R118, R118, RZ, P2 ;  /* 0x000000ff76767208 */ /* 0x000fe20001000000 */
[----:B------:R-:W-:-:S05]  /*2b40*/  @!P5 IMAD R8, R242, c[0x0][0x1d4], R8 ;  /* 0x00007500f208da24 */ /* 0x000fca00078e0208 */
[----:B------:R0:W4:Y:S01]  /*2b50*/  @!P4 LDG.E.64 R118, [R6.64] ;  /* 0x000000240676c981 */ /* 0x000122000c1e1b00 */
[----:B------:R-:W-:-:S03]  /*2b60*/  IADD3 R248, R248, c[0x0][0x1d4], RZ ;  /* 0x00007500f8f87a10 */ /* 0x000fc60007ffe0ff */
[----:B------:R-:W4:Y:S01]  /*2b70*/  @!P3 LDG.E R244, [R224.64] ;  /* 0x00000024e0f4b981 */ /* 0x000f22000c1e1900 */
[----:B0-----:R-:W-:-:S04]  /*2b80*/  @!P5 IADD3 R7, P4, R0, R8, RZ ;  /* 0x000000080007d210 */ /* 0x001fc80007f9e0ff */
[----:B------:R-:W-:Y:S02]  /*2b90*/  @!P5 LEA.HI.X.SX32 R8, R8, R4, 0x1, P4 ;  /* 0x000000040808d211 */ /* 0x000fe400020f0eff */
[----:B------:R-:W-:-:S04]  /*2ba0*/  @!P5 LEA R6, P4, R7, c[0x0][0x198], 0x2 ;  /* 0x000066000706da11 */ /* 0x000fc800078810ff */
[----:B------:R-:W-:Y:S01]  /*2bb0*/  @!P5 LEA.HI.X R7, R7, c[0x0][0x19c], R8, 0x2, P4 ;  /* 0x000067000707da11 */ /* 0x000fe200020f1408 */
[----:B------:R-:W-:-:S05]  /*2bc0*/  IMAD.SHL.U32 R8, R248, 0x4, RZ ;  /* 0x00000004f8087824 */ /* 0x000fca00078e00ff */
[----:B------:R-:W-:-:S13]  /*2bd0*/  ISETP.GE.OR P4, PT, R8, R3, P0 ;  /* 0x000000030800720c */ /* 0x000fda0000786670 */
[----:B------:R-:W4:Y:S01]  /*2be0*/  @!P4 LDG.E R242, [R224.64] ;  /* 0x00000024e0f2c981 */ /* 0x000f22000c1e1900 */
[----:B------:R-:W-:Y:S02]  /*2bf0*/  FSEL R121, R121, RZ, P2 ;  /* 0x000000ff79797208 */ /* 0x000fe40001000000 */
[----:B------:R-:W-:-:S06]  /*2c00*/  FSEL R120, R120, RZ, P2 ;  /* 0x000000ff78787208 */ /* 0x000fcc0001000000 */
[----:B------:R0:W4:Y:S01]  /*2c10*/  @!P5 LDG.E.64 R120, [R6.64] ;  /* 0x000000240678d981 */ /* 0x000122000c1e1b00 */
[----:B--2---:R-:W-:-:S04]  /*2c20*/  @!P6 IMAD R247, R247, c[0x0][0x1d8], RZ ;  /* 0x00007600f7f7ea24 */ /* 0x004fc800078e02ff */
[----:B------:R-:W-:-:S04]  /*2c30*/  @!P6 IMAD R247, R247, 0xe0, RZ ;  /* 0x000000e0f7f7e824 */ /* 0x000fc800078e02ff */
[----:B------:R-:W-:Y:S01]  /*2c40*/  @!P6 IMAD R247, R247, c[0x0][0x1d4], R9 ;  /* 0x00007500f7f7ea24 */ /* 0x000fe200078e0209 */
[----:B------:R-:W-:-:S04]  /*2c50*/  IADD3 R9, R248, c[0x0][0x1d4], RZ ;  /* 0x00007500f8097a10 */ /* 0x000fc80007ffe0ff */
[----:B0-----:R-:W-:Y:S01]  /*2c60*/  @!P6 IADD3 R7, P5, R0, R247, RZ ;  /* 0x000000f70007e210 */ /* 0x001fe20007fbe0ff */
[----:B------:R-:W-:-:S03]  /*2c70*/  IMAD.SHL.U32 R9, R9, 0x4, RZ ;  /* 0x0000000409097824 */ /* 0x000fc600078e00ff */
[----:B------:R-:W-:Y:S02]  /*2c80*/  @!P6 LEA.HI.X.SX32 R247, R247, R4, 0x1, P5 ;  /* 0x00000004f7f7e211 */ /* 0x000fe400028f0eff */
[----:B------:R-:W-:-:S04]  /*2c90*/  @!P6 LEA R6, P5, R7, c[0x0][0x198], 0x2 ;  /* 0x000066000706ea11 */ /* 0x000fc800078a10ff */
[----:B------:R-:W-:Y:S02]  /*2ca0*/  @!P6 LEA.HI.X R7, R7, c[0x0][0x19c], R247, 0x2, P5 ;  /* 0x000067000707ea11 */ /* 0x000fe400028f14f7 */
[----:B------:R-:W-:-:S13]  /*2cb0*/  ISETP.GE.OR P5, PT, R9, R3, P0 ;  /* 0x000000030900720c */ /* 0x000fda00007a6670 */
[----:B------:R-:W2:Y:S01]  /*2cc0*/  @!P5 LDG.E R247, [R224.64] ;  /* 0x00000024e0f7d981 */ /* 0x000ea2000c1e1900 */
[----:B------:R-:W-:Y:S02]  /*2cd0*/  FSEL R123, R123, RZ, P2 ;  /* 0x000000ff7b7b7208 */ /* 0x000fe40001000000 */
[----:B------:R-:W-:-:S06]  /*2ce0*/  FSEL R122, R122, RZ, P2 ;  /* 0x000000ff7a7a7208 */ /* 0x000fcc0001000000 */
[----:B------:R0:W2:Y:S01]  /*2cf0*/  @!P6 LDG.E.64 R122, [R6.64] ;  /* 0x00000024067ae981 */ /* 0x0000a2000c1e1b00 */
[----:B---3--:R-:W-:-:S04]  /*2d00*/  @!P1 IMAD R246, R246, c[0x0][0x1d8], RZ ;  /* 0x00007600f6f69a24 */ /* 0x008fc800078e02ff */
[----:B------:R-:W-:-:S04]  /*2d10*/  @!P1 IMAD R246, R246, 0xe0, RZ ;  /* 0x000000e0f6f69824 */ /* 0x000fc800078e02ff */
[----:B------:R-:W-:-:S05]  /*2d20*/  @!P1 IMAD R245, R246, c[0x0][0x1d4], R245 ;  /* 0x00007500f6f59a24 */ /* 0x000fca00078e02f5 */
[----:B0-----:R-:W-:Y:S01]  /*2d30*/  @!P1 IADD3 R7, P6, R0, R245, RZ ;  /* 0x000000f500079210 */ /* 0x001fe20007fde0ff */
[----:B------:R-:W-:-:S03]  /*2d40*/  IMAD R248, R107, 0xa, R5 ;  /* 0x0000000a6bf87824 */ /* 0x000fc600078e0205 */
[----:B------:R-:W-:Y:S02]  /*2d50*/  @!P1 LEA.HI.X.SX32 R245, R245, R4, 0x1, P6 ;  /* 0x00000004f5f59211 */ /* 0x000fe400030f0eff */
[----:B------:R-:W-:-:S04]  /*2d60*/  @!P1 LEA R6, P6, R7, c[0x0][0x198], 0x2 ;  /* 0x0000660007069a11 */ /* 0x000fc800078c10ff */
[----:B------:R-:W-:Y:S01]  /*2d70*/  @!P1 LEA.HI.X R7, R7, c[0x0][0x19c], R245, 0x2, P6 ;  /* 0x0000670007079a11 */ /* 0x000fe200030f14f5 */
[----:B------:R-:W-:-:S05]  /*2d80*/  IMAD.SHL.U32 R245, R248, 0x4, RZ ;  /* 0x00000004f8f57824 */ /* 0x000fca00078e00ff */
[----:B------:R-:W-:Y:S01]  /*2d90*/  ISETP.GE.OR P6, PT, R245, R3, P0 ;  /* 0x00000003f500720c */ /* 0x000fe200007c6670 */
[----:B----4-:R-:W-:Y:S01]  /*2da0*/  @!P3 IMAD R244, R244, c[0x0][0x1d8], RZ ;  /* 0x00007600f4f4ba24 */ /* 0x010fe200078e02ff */
[----:B------:R-:W-:-:S03]  /*2db0*/  FSEL R125, R125, RZ, P2 ;  /* 0x000000ff7d7d7208 */ /* 0x000fc60001000000 */
[----:B------:R-:W-:Y:S01]  /*2dc0*/  @!P3 IMAD R244, R244, 0xe0, RZ ;  /* 0x000000e0f4f4b824 */ /* 0x000fe200078e02ff */
[----:B------:R-:W-:-:S07]  /*2dd0*/  FSEL R124, R124, RZ, P2 ;  /* 0x000000ff7c7c7208 */ /* 0x000fce0001000000 */
[----:B------:R-:W3:Y:S01]  /*2de0*/  @!P6 LDG.E R246, [R224.64] ;  /* 0x00000024e0f6e981 */ /* 0x000ee2000c1e1900 */
[----:B------:R-:W-:-:S03]  /*2df0*/  @!P3 IMAD R243, R244, c[0x0][0x1d4], R243 ;  /* 0x00007500f4f3ba24 */ /* 0x000fc600078e02f3 */
[----:B------:R0:W4:Y:S01]  /*2e00*/  @!P1 LDG.E.64 R124, [R6.64] ;  /* 0x00000024067c9981 */ /* 0x000122000c1e1b00 */
[----:B------:R-:W-:Y:S02]  /*2e10*/  IADD3 R248, R248, c[0x0][0x1d4], RZ ;  /* 0x00007500f8f87a10 */ /* 0x000fe40007ffe0ff */
[----:B0-----:R-:W-:-:S04]  /*2e20*/  @!P3 IADD3 R7, P1, R0, R243, RZ ;  /* 0x000000f30007b210 */ /* 0x001fc80007f3e0ff */
[----:B------:R-:W-:Y:S02]  /*2e30*/  @!P3 LEA.HI.X.SX32 R243, R243, R4, 0x1, P1 ;  /* 0x00000004f3f3b211 */ /* 0x000fe400008f0eff */
[----:B------:R-:W-:-:S04]  /*2e40*/  @!P3 LEA R6, P1, R7, c[0x0][0x198], 0x2 ;  /* 0x000066000706ba11 */ /* 0x000fc800078210ff */
[----:B------:R-:W-:Y:S01]  /*2e50*/  @!P3 LEA.HI.X R7, R7, c[0x0][0x19c], R243, 0x2, P1 ;  /* 0x000067000707ba11 */ /* 0x000fe200008f14f3 */
[----:B------:R-:W-:Y:S02]  /*2e60*/  IMAD.SHL.U32 R243, R248, 0x4, RZ ;  /* 0x00000004f8f37824 */ /* 0x000fe400078e00ff */
[----:B------:R-:W-:-:S03]  /*2e70*/  @!P4 IMAD R242, R242, c[0x0][0x1d8], RZ ;  /* 0x00007600f2f2ca24 */ /* 0x000fc600078e02ff */
[----:B------:R-:W-:Y:S01]  /*2e80*/  ISETP.GE.OR P1, PT, R243, R3, P0 ;  /* 0x00000003f300720c */ /* 0x000fe20000726670 */
[----:B------:R-:W-:Y:S01]  /*2e90*/  @!P4 IMAD R242, R242, 0xe0, RZ ;  /* 0x000000e0f2f2c824 */ /* 0x000fe200078e02ff */
[----:B------:R-:W-:Y:S02]  /*2ea0*/  FSEL R127, R127, RZ, P2 ;  /* 0x000000ff7f7f7208 */ /* 0x000fe40001000000 */
[----:B------:R-:W-:Y:S01]  /*2eb0*/  FSEL R126, R126, RZ, P2 ;  /* 0x000000ff7e7e7208 */ /* 0x000fe20001000000 */
[----:B------:R-:W-:Y:S01]  /*2ec0*/  @!P4 IMAD R242, R242, c[0x0][0x1d4], R8 ;  /* 0x00007500f2f2ca24 */ /* 0x000fe200078e0208 */
[----:B------:R-:W-:-:S04]  /*2ed0*/  IADD3 R8, R248, c[0x0][0x1d4], RZ ;  /* 0x00007500f8087a10 */ /* 0x000fc80007ffe0ff */
[----:B------:R0:W4:Y:S01]  /*2ee0*/  @!P3 LDG.E.64 R126, [R6.64] ;  /* 0x00000024067eb981 */ /* 0x000122000c1e1b00 */
[----:B------:R-:W-:-:S03]  /*2ef0*/  IMAD.SHL.U32 R8, R8, 0x4, RZ ;  /* 0x0000000408087824 */ /* 0x000fc600078e00ff */
[----:B------:R-:W4:Y:S01]  /*2f00*/  @!P1 LDG.E R244, [R224.64] ;  /* 0x00000024e0f49981 */ /* 0x000f22000c1e1900 */
[----:B0-----:R-:W-:-:S04]  /*2f10*/  @!P4 IADD3 R7, P3, R0, R242, RZ ;  /* 0x000000f20007c210 */ /* 0x001fc80007f7e0ff */
[----:B------:R-:W-:Y:S02]  /*2f20*/  @!P4 LEA.HI.X.SX32 R242, R242, R4, 0x1, P3 ;  /* 0x00000004f2f2c211 */ /* 0x000fe400018f0eff */
[----:B------:R-:W-:-:S04]  /*2f30*/  @!P4 LEA R6, P3, R7, c[0x0][0x198], 0x2 ;  /* 0x000066000706ca11 */ /* 0x000fc800078610ff */
[----:B------:R-:W-:Y:S02]  /*2f40*/  @!P4 LEA.HI.X R7, R7, c[0x0][0x19c], R242, 0x2, P3 ;  /* 0x000067000707ca11 */ /* 0x000fe400018f14f2 */
[----:B------:R-:W-:-:S13]  /*2f50*/  ISETP.GE.OR P3, PT, R8, R3, P0 ;  /* 0x000000030800720c */ /* 0x000fda0000766670 */
[----:B------:R-:W4:Y:S01]  /*2f60*/  @!P3 LDG.E R242, [R224.64] ;  /* 0x00000024e0f2b981 */ /* 0x000f22000c1e1900 */
[----:B------:R-:W-:Y:S02]  /*2f70*/  FSEL R129, R129, RZ, P2 ;  /* 0x000000ff81817208 */ /* 0x000fe40001000000 */
[----:B------:R-:W-:-:S06]  /*2f80*/  FSEL R128, R128, RZ, P2 ;  /* 0x000000ff80807208 */ /* 0x000fcc0001000000 */
[----:B------:R0:W4:Y:S01]  /*2f90*/  @!P4 LDG.E.64 R128, [R6.64] ;  /* 0x000000240680c981 */ /* 0x000122000c1e1b00 */
[----:B------:R-:W-:Y:S02]  /*2fa0*/  IMAD R248, R107, 0xd, R5 ;  /* 0x0000000d6bf87824 */ /* 0x000fe400078e0205 */
[----:B--2---:R-:W-:-:S04]  /*2fb0*/  @!P5 IMAD R247, R247, c[0x0][0x1d8], RZ ;  /* 0x00007600f7f7da24 */ /* 0x004fc800078e02ff */
[----:B------:R-:W-:-:S04]  /*2fc0*/  @!P5 IMAD R247, R247, 0xe0, RZ ;  /* 0x000000e0f7f7d824 */ /* 0x000fc800078e02ff */
[----:B------:R-:W-:-:S05]  /*2fd0*/  @!P5 IMAD R9, R247, c[0x0][0x1d4], R9 ;  /* 0x00007500f709da24 */ /* 0x000fca00078e0209 */
[----:B0-----:R-:W-:-:S04]  /*2fe0*/  @!P5 IADD3 R7, P4, R0, R9, RZ ;  /* 0x000000090007d210 */ /* 0x001fc80007f9e0ff */
[----:B------:R-:W-:Y:S02]  /*2ff0*/  @!P5 LEA.HI.X.SX32 R9, R9, R4, 0x1, P4 ;  /* 0x000000040909d211 */ /* 0x000fe400020f0eff */
[----:B------:R-:W-:-:S04]  /*3000*/  @!P5 LEA R6, P4, R7, c[0x0][0x198], 0x2 ;  /* 0x000066000706da11 */ /* 0x000fc800078810ff */
[----:B------:R-:W-:Y:S01]  /*3010*/  @!P5 LEA.HI.X R7, R7, c[0x0][0x19c], R9, 0x2, P4 ;  /* 0x000067000707da11 */ /* 0x000fe200020f1409 */
[----:B------:R-:W-:-:S05]  /*3020*/  IMAD.SHL.U32 R9, R248, 0x4, RZ ;  /* 0x00000004f8097824 */ /* 0x000fca00078e00ff */
        /* <DEDUP_REMOVED lines=8> */
[----:B0-----:R-:W-:Y:S02]  /*30b0*/  @!P6 IADD3 R7, P5, R0, R245, RZ ;  /* 0x000000f50007e210 */ /* 0x001fe40007fbe0ff */
[----:B------:R-:W-:Y:S02]  /*30c0*/  IADD3 R248, R248, c[0x0][0x1d4], RZ ;  /* 0x00007500f8f87a10 */ /* 0x000fe40007ffe0ff */
[----:B------:R-:W-:Y:S02]  /*30d0*/  @!P6 LEA.HI.X.SX32 R245, R245, R4, 0x1, P5 ;  /* 0x00000004f5f5e211 */ /* 0x000fe400028f0eff */
[----:B------:R-:W-:-:S04]  /*30e0*/  @!P6 LEA R6, P5, R7, c[0x0][0x198], 0x2 ;  /* 0x000066000706ea11 */ /* 0x000fc800078a10ff */
[----:B------:R-:W-:Y:S01]  /*30f0*/  @!P6 LEA.HI.X R7, R7, c[0x0][0x19c], R245, 0x2, P5 ;  /* 0x000067000707ea11 */ /* 0x000fe200028f14f5 */
[----:B------:R-:W-:-:S05]  /*3100*/  IMAD.SHL.U32 R245, R248, 0x4, RZ ;  /* 0x00000004f8f57824 */ /* 0x000fca00078e00ff */
[----:B------:R-:W-:Y:S02]  /*3110*/  ISETP.GE.OR P5, PT, R245, R3, P0 ;  /* 0x00000003f500720c */ /* 0x000fe400007a6670 */
[----:B------:R-:W-:Y:S02]  /*3120*/  FSEL R133, R133, RZ, P2 ;  /* 0x000000ff85857208 */ /* 0x000fe40001000000 */
[----:B------:R-:W-:-:S06]  /*3130*/  FSEL R132, R132, RZ, P2 ;  /* 0x000000ff84847208 */ /* 0x000fcc0001000000 */
[----:B------:R0:W3:Y:S04]  /*3140*/  @!P6 LDG.E.64 R132, [R6.64] ;  /* 0x000000240684e981 */ /* 0x0000e8000c1e1b00 */
[----:B------:R-:W3:Y:S01]  /*3150*/  @!P5 LDG.E R246, [R224.64] ;  /* 0x00000024e0f6d981 */ /* 0x000ee2000c1e1900 */
[----:B----4-:R-:W-:-:S04]  /*3160*/  @!P1 IMAD R244, R244, c[0x0][0x1d8], RZ ;  /* 0x00007600f4f49a24 */ /* 0x010fc800078e02ff */
        /* <DEDUP_REMOVED lines=8> */
[----:B------:R-:W-:Y:S01]  /*31f0*/  ISETP.GE.OR P6, PT, R243, R3, P0 ;  /* 0x00000003f300720c */ /* 0x000fe200007c6670 */
[----:B------:R-:W-:Y:S01]  /*3200*/  @!P3 IMAD R242, R242, c[0x0][0x1d8], RZ ;  /* 0x00007600f2f2ba24 */ /* 0x000fe200078e02ff */
[----:B------:R-:W-:-:S03]  /*3210*/  FSEL R135, R135, RZ, P2 ;  /* 0x000000ff87877208 */ /* 0x000fc60001000000 */
[----:B------:R-:W-:Y:S01]  /*3220*/  @!P3 IMAD R242, R242, 0xe0, RZ ;  /* 0x000000e0f2f2b824 */ /* 0x000fe200078e02ff */
[----:B------:R-:W-:Y:S01]  /*3230*/  FSEL R134, R134, RZ, P2 ;  /* 0x000000ff86867208 */ /* 0x000fe20001000000 */
[----:B------:R-:W-:-:S06]  /*3240*/  IMAD R248, R107, 0x10, R5 ;  /* 0x000000106bf87824 */ /* 0x000fcc00078e0205 */
[----:B------:R-:W4:Y:S01]  /*3250*/  @!P6 LDG.E R244, [R224.64] ;  /* 0x00000024e0f4e981 */ /* 0x000f22000c1e1900 */
[----:B------:R-:W-:-:S03]  /*3260*/  @!P3 IMAD R242, R242, c[0x0][0x1d4], R8 ;  /* 0x00007500f2f2ba24 */ /* 0x000fc600078e0208 */
[----:B------:R0:W4:Y:S01]  /*3270*/  @!P1 LDG.E.64 R134, [R6.64] ;  /* 0x0000002406869981 */ /* 0x000122000c1e1b00 */
[----:B------:R-:W-:Y:S01]  /*3280*/  IMAD.SHL.U32 R8, R248, 0x4, RZ ;  /* 0x00000004f8087824 */ /* 0x000fe200078e00ff */
        /* <DEDUP_REMOVED lines=9> */
[----:B------:R-:W-:Y:S01]  /*3320*/  IADD3 R248, R248, c[0x0][0x1d4], RZ ;  /* 0x00007500f8f87a10 */ /* 0x000fe20007ffe0ff */
        /* <DEDUP_REMOVED lines=22> */
[----:B------:R-:W-:Y:S02]  /*3490*/  ISETP.GE.OR P4, PT, R245, R3, P0 ;  /* 0x00000003f500720c */ /* 0x000fe40000786670 */
[----:B------:R-:W-:Y:S02]  /*34a0*/  FSEL R141, R141, RZ, P2 ;  /* 0x000000ff8d8d7208 */ /* 0x000fe40001000000 */
[----:B------:R-:W-:-:S06]  /*34b0*/  FSEL R140, R140, RZ, P2 ;  /* 0x000000ff8c8c7208 */ /* 0x000fcc0001000000 */
[----:B------:R0:W3:Y:S04]  /*34c0*/  @!P5 LDG.E.64 R140, [R6.64] ;  /* 0x00000024068cd981 */ /* 0x0000e8000c1e1b00 */
[----:B------:R-:W3:Y:S01]  /*34d0*/  @!P4 LDG.E R246, [R224.64] ;  /* 0x00000024e0f6c981 */ /* 0x000ee2000c1e1900 */
[----:B----4-:R-:W-:-:S04]  /*34e0*/  @!P6 IMAD R244, R244, c[0x0][0x1d8], RZ ;  /* 0x00007600f4f4ea24 */ /* 0x010fc800078e02ff */
[----:B------:R-:W-:-:S04]  /*34f0*/  @!P6 IMAD R244, R244, 0xe0, RZ ;  /* 0x000000e0f4f4e824 */ /* 0x000fc800078e02ff */
[----:B------:R-:W-:-:S05]  /*3500*/  @!P6 IMAD R243, R244, c[0x0][0x1d4], R243 ;  /* 0x00007500f4f3ea24 */ /* 0x000fca00078e02f3 */
[----:B0-----:R-:W-:Y:S01]  /*3510*/  @!P6 IADD3 R7, P5, R0, R243, RZ ;  /* 0x000000f30007e210 */ /* 0x001fe20007fbe0ff */
[----:B------:R-:W-:-:S03]  /*3520*/  IMAD R248, R107, 0x13, R5 ;  /* 0x000000136bf87824 */ /* 0x000fc600078e0205 */
[----:B------:R-:W-:Y:S02]  /*3530*/  @!P6 LEA.HI.X.SX32 R243, R243, R4, 0x1, P5 ;  /* 0x00000004f3f3e211 */ /* 0x000fe400028f0eff */
[----:B------:R-:W-:-:S04]  /*3540*/  @!P6 LEA R6, P5, R7, c[0x0][0x198], 0x2 ;  /* 0x000066000706ea11 */ /* 0x000fc800078a10ff */
[----:B------:R-:W-:Y:S01]  /*3550*/  @!P6 LEA.HI.X R7, R7, c[0x0][0x19c], R243, 0x2, P5 ;  /* 0x000067000707ea11 */ /* 0x000fe200028f14f3 */
[----:B------:R-:W-:Y:S01]  /*3560*/  IMAD.SHL.U32 R243, R248, 0x4, RZ ;  /* 0x00000004f8f37824 */ /* 0x000fe200078e00ff */
[----:B------:R-:W-:Y:S02]  /*3570*/  FSEL R143, R143, RZ, P2 ;  /* 0x000000ff8f8f7208 */ /* 0x000fe40001000000 */
[----:B------:R-:W-:Y:S02]  /*3580*/  FSEL R142, R142, RZ, P2 ;  /* 0x000000ff8e8e7208 */ /* 0x000fe40001000000 */
[----:B------:R-:W-:-:S04]  /*3590*/  ISETP.GE.OR P5, PT, R243, R3, P0 ;  /* 0x00000003f300720c */ /* 0x000fc800007a6670 */
[----:B------:R0:W4:Y:S01]  /*35a0*/  @!P6 LDG.E.64 R142, [R6.64] ;  /* 0x00000024068ee981 */ /* 0x000122000c1e1b00 */
[----:B------:R-:W-:Y:S01]  /*35b0*/  @!P1 IMAD R242, R242, c[0x0][0x1d8], RZ ;  /* 0x00007600f2f29a24 */ /* 0x000fe200078e02ff */
[----:B------:R-:W-:-:S07]  /*35c0*/  IADD3 R248, R248, c[0x0][0x1d4], RZ ;  /* 0x00007500f8f87a10 */ /* 0x000fce0007ffe0ff */
[----:B------:R-:W4:Y:S01]  /*35d0*/  @!P5 LDG.E R244, [R224.64] ;  /* 0x00000024e0f4d981 */ /* 0x000f22000c1e1900 */
        /* <DEDUP_REMOVED lines=43> */
[----:B0-----:R-:W-:Y:S02]  /*3890*/  @!P5 IADD3 R7, P4, R0, R243, RZ ;  /* 0x000000f30007d210 */ /* 0x001fe40007f9e0ff */
[----:B------:R-:W-:Y:S02]  /*38a0*/  IADD3 R248, R248, c[0x0][0x1d4], RZ ;  /* 0x00007500f8f87a10 */ /* 0x000fe40007ffe0ff */
        /* <DEDUP_REMOVED lines=8> */
[----:B------:R-:W-:-:S08]  /*3930*/  @!P6 IMAD R242, R242, c[0x0][0x1d8], RZ ;  /* 0x00007600f2f2ea24 */ /* 0x000fd000078e02ff */
[----:B------:R-:W4:Y:S01]  /*3940*/  @!P4 LDG.E R244, [R224.64] ;  /* 0x00000024e0f4c981 */ /* 0x000f22000c1e1900 */
        /* <DEDUP_REMOVED lines=13> */
[----:B--2---:R-:W-:-:S04]  /*3a20*/  @!P1 IMAD R247, R247, c[0x0][0x1d8], RZ ;  /* 0x00007600f7f79a24 */ /* 0x004fc800078e02ff */
        /* <DEDUP_REMOVED lines=25> */
[----:B------:R0:W3:Y:S01]  /*3bc0*/  @!P3 LDG.E.64 R156, [R6.64] ;  /* 0x00000024069cb981 */ /* 0x0000e2000c1e1b00 */
[----:B----4-:R-:W-:-:S03]  /*3bd0*/  @!P4 IMAD R244, R244, c[0x0][0x1d8], RZ ;  /* 0x00007600f4f4ca24 */ /* 0x010fc600078e02ff */
[----:B------:R-:W4:Y:S01]  /*3be0*/  @!P1 LDG.E R247, [R224.64] ;  /* 0x00000024e0f79981 */ /* 0x000f22000c1e1900 */
[----:B------:R-:W-:-:S04]  /*3bf0*/  @!P4 IMAD R244, R244, 0xe0, RZ ;  /* 0x000000e0f4f4c824 */ /* 0x000fc800078e02ff */
[----:B------:R-:W-:Y:S01]  /*3c00*/  @!P4 IMAD R243, R244, c[0x0][0x1d4], R243 ;  /* 0x00007500f4f3ca24 */ /* 0x000fe200078e02f3 */
[----:B------:R-:W-:-:S04]  /*3c10*/  IADD3 R244, R245, c[0x0][0x1d4], RZ ;  /* 0x00007500f5f47a10 */ /* 0x000fc80007ffe0ff */
[----:B0-----:R-:W-:Y:S01]  /*3c20*/  @!P4 IADD3 R7, P3, R0, R243, RZ ;  /* 0x000000f30007c210 */ /* 0x001fe20007f7e0ff */
[----:B------:R-:W-:-:S03]  /*3c30*/  IMAD.SHL.U32 R244, R244, 0x4, RZ ;  /* 0x00000004f4f47824 */ /* 0x000fc600078e00ff */
[----:B------:R-:W-:Y:S02]  /*3c40*/  @!P4 LEA.HI.X.SX32 R243, R243, R4, 0x1, P3 ;  /* 0x00000004f3f3c211 */ /* 0x000fe400018f0eff */
[----:B------:R-:W-:Y:S02]  /*3c50*/  @!P4 LEA R6, P3, R7, c[0x0][0x198], 0x2 ;  /* 0x000066000706ca11 */ /* 0x000fe400078610ff */
[----:B------:R-:W-:Y:S02]  /*3c60*/  FSEL R159, R159, RZ, P2 ;  /* 0x000000ff9f9f7208 */ /* 0x000fe40001000000 */
[----:B------:R-:W-:Y:S02]  /*3c70*/  FSEL R158, R158, RZ, P2 ;  /* 0x000000ff9e9e7208 */ /* 0x000fe40001000000 */
[----:B------:R-:W-:Y:S02]  /*3c80*/  @!P4 LEA.HI.X R7, R7, c[0x0][0x19c], R243, 0x2, P3 ;  /* 0x000067000707ca11 */ /* 0x000fe400018f14f3 */
[----:B------:R-:W-:-:S03]  /*3c90*/  ISETP.GE.OR P3, PT, R244, R3, P0 ;  /* 0x00000003f400720c */ /* 0x000fc60000766670 */
[----:B------:R0:W3:Y:S01]  /*3ca0*/  @!P4 LDG.E.64 R158, [R6.64] ;  /* 0x00000024069ec981 */ /* 0x0000e2000c1e1b00 */
[----:B------:R-:W-:-:S04]  /*3cb0*/  @!P5 IMAD R242, R242, c[0x0][0x1d8], RZ ;  /* 0x00007600f2f2da24 */ /* 0x000fc800078e02ff */
[----:B------:R-:W-:-:S05]  /*3cc0*/  @!P5 IMAD R242, R242, 0xe0, RZ ;  /* 0x000000e0f2f2d824 */ /* 0x000fca00078e02ff */
[----:B------:R-:W3:Y:S01]  /*3cd0*/  @!P3 LDG.E R245, [R224.64] ;  /* 0x00000024e0f5b981 */ /* 0x000ee2000c1e1900 */
        /* <DEDUP_REMOVED lines=8> */
[----:B------:R-:W3:Y:S01]  /*3d60*/  @!P4 LDG.E R8, [R224.64] ;  /* 0x00000024e008c981 */ /* 0x000ee2000c1e1900 */
[----:B------:R-:W-:Y:S02]  /*3d70*/  FSEL R161, R161, RZ, P2 ;  /* 0x000000ffa1a17208 */ /* 0x000fe40001000000 */
[----:B------:R-:W-:-:S06]  /*3d80*/  FSEL R160, R160, RZ, P2 ;  /* 0x000000ffa0a07208 */ /* 0x000fcc0001000000 */
[----:B------:R0:W3:Y:S01]  /*3d90*/  @!P5 LDG.E.64 R160, [R242.64] ;  /* 0x00000024f2a0d981 */ /* 0x0000e2000c1e1b00 */
[----:B--2---:R-:W-:-:S04]  /*3da0*/  @!P6 IMAD R248, R248, c[0x0][0x1d8], RZ ;  /* 0x00007600f8f8ea24 */ /* 0x004fc800078e02ff */
[----:B------:R-:W-:-:S04]  /*3db0*/  @!P6 IMAD R248, R248, 0xe0, RZ ;  /* 0x000000e0f8f8e824 */ /* 0x000fc800078e02ff */
[----:B------:R-:W-:Y:S01]  /*3dc0*/  @!P6 IMAD R252, R248, c[0x0][0x1d4], R9 ;  /* 0x00007500f8fcea24 */ /* 0x000fe200078e0209 */
[----:B------:R-:W-:-:S04]  /*3dd0*/  IADD3 R248, R7, c[0x0][0x1d4], RZ ;  /* 0x0000750007f87a10 */ /* 0x000fc80007ffe0ff */
[----:B------:R-:W-:Y:S01]  /*3de0*/  @!P6 IADD3 R9, P5, R0, R252, RZ ;  /* 0x000000fc0009e210 */ /* 0x000fe20007fbe0ff */
[----:B------:R-:W-:-:S03]  /*3df0*/  IMAD.SHL.U32 R7, R248, 0x4, RZ ;  /* 0x00000004f8077824 */ /* 0x000fc600078e00ff */
[----:B------:R-:W-:Y:S02]  /*3e00*/  @!P6 LEA.HI.X.SX32 R252, R252, R4, 0x1, P5 ;  /* 0x00000004fcfce211 */ /* 0x000fe400028f0eff */
[----:B0-----:R-:W-:-:S04]  /*3e10*/  @!P6 LEA R242, P5, R9, c[0x0][0x198], 0x2 ;  /* 0x0000660009f2ea11 */ /* 0x001fc800078a10ff */
[----:B------:R-:W-:Y:S02]  /*3e20*/  @!P6 LEA.HI.X R243, R9, c[0x0][0x19c], R252, 0x2, P5 ;  /* 0x0000670009f3ea11 */ /* 0x000fe400028f14fc */
[----:B------:R-:W-:-:S13]  /*3e30*/  ISETP.GE.OR P5, PT, R7, R3, P0 ;  /* 0x000000030700720c */ /* 0x000fda00007a6670 */
[----:B------:R-:W2:Y:S01]  /*3e40*/  @!P5 LDG.E R9, [R224.64] ;  /* 0x00000024e009d981 */ /* 0x000ea2000c1e1900 */
[----:B------:R-:W-:Y:S02]  /*3e50*/  FSEL R163, R163, RZ, P2 ;  /* 0x000000ffa3a37208 */ /* 0x000fe40001000000 */
[----:B------:R-:W-:-:S06]  /*3e60*/  FSEL R162, R162, RZ, P2 ;  /* 0x000000ffa2a27208 */ /* 0x000fcc0001000000 */
[----:B------:R0:W2:Y:S01]  /*3e70*/  @!P6 LDG.E.64 R162, [R242.64] ;  /* 0x00000024f2a2e981 */ /* 0x0000a2000c1e1b00 */
        /* <DEDUP_REMOVED lines=12> */
[----:B------:R0:W4:Y:S01]  /*3f40*/  @!P1 LDG.E.64 R10, [R242.64] ;  /* 0x00000024f20a9981 */ /* 0x000122000c1e1b00 */
[----:B---3--:R-:W-:-:S03]  /*3f50*/  @!P3 IMAD R245, R245, c[0x0][0x1d8], RZ ;  /* 0x00007600f5f5ba24 */ /* 0x008fc600078e02ff */
[----:B------:R-:W3:Y:S01]  /*3f60*/  @!P6 LDG.E R246, [R224.64] ;  /* 0x00000024e0f6e981 */ /* 0x000ee2000c1e1900 */
        /* <DEDUP_REMOVED lines=12> */
[----:B------:R-:W-:-:S04]  /*4030*/  @!P4 IMAD R8, R8, c[0x0][0x1d8], RZ ;  /* 0x000076000808ca24 */ /* 0x000fc800078e02ff */
[----:B------:R-:W-:-:S04]  /*4040*/  @!P4 IMAD R8, R8, 0xe0, RZ ;  /* 0x000000e00808c824 */ /* 0x000fc800078e02ff */
[----:B------:R-:W4:Y:S01]  /*4050*/  @!P1 LDG.E R245, [R224.64] ;  /* 0x00000024e0f59981 */ /* 0x000f22000c1e1900 */
[----:B------:R-:W-:-:S05]  /*4060*/  @!P4 IMAD R252, R8, c[0x0][0x1d4], R6 ;  /* 0x0000750008fcca24 */ /* 0x000fca00078e0206 */
[----:B------:R-:W-:Y:S02]  /*4070*/  @!P4 IADD3 R8, P3, R0, R252, RZ ;  /* 0x000000fc0008c210 */ /* 0x000fe40007f7e0ff */
[----:B------:R-:W-:Y:S02]  /*4080*/  IADD3 R6, R248, c[0x0][0x1d4], RZ ;  /* 0x00007500f8067a10 */ /* 0x000fe40007ffe0ff */
[----:B------:R-:W-:Y:S02]  /*4090*/  @!P4 LEA.HI.X.SX32 R252, R252, R4, 0x1, P3 ;  /* 0x00000004fcfcc211 */ /* 0x000fe400018f0eff */
[----:B0-----:R-:W-:-:S04]  /*40a0*/  @!P4 LEA R242, P3, R8, c[0x0][0x198], 0x2 ;  /* 0x0000660008f2ca11 */ /* 0x001fc800078610ff */
[----:B------:R-:W-:Y:S01]  /*40b0*/  @!P4 LEA.HI.X R243, R8, c[0x0][0x19c], R252, 0x2, P3 ;  /* 0x0000670008f3ca11 */ /* 0x000fe200018f14fc */
[----:B------:R-:W-:Y:S01]  /*40c0*/  IMAD.SHL.U32 R8, R6, 0x4, RZ ;  /* 0x0000000406087824 */ /* 0x000fe200078e00ff */
[----:B------:R-:W-:Y:S01]  /*40d0*/  FSEL R171, R171, RZ, P2 ;  /* 0x000000ffabab7208 */ /* 0x000fe20001000000 */
[----:B------:R-:W4:Y:S03]  /*40e0*/  LDL R252, [R1+0x34] ;  /* 0x0000340001fc7983 */ /* 0x000f260000100800 */
[----:B------:R-:W-:-:S13]  /*40f0*/  ISETP.GE.OR P3, PT, R8, R3, P0 ;  /* 0x000000030800720c */ /* 0x000fda0000766670 */
[----:B------:R-:W4:Y:S01]  /*4100*/  @!P3 LDG.E R248, [R224.64] ;  /* 0x00000024e0f8b981 */ /* 0x000f22000c1e1900 */
[----:B------:R-:W-:-:S06]  /*4110*/  FSEL R170, R170, RZ, P2 ;  /* 0x000000ffaaaa7208 */ /* 0x000fcc0001000000 */
[----:B------:R0:W4:Y:S02]  /*4120*/  @!P4 LDG.E.64 R170, [R242.64] ;  /* 0x00000024f2aac981 */ /* 0x000124000c1e1b00 */
[----:B0-----:R-:W-:-:S05]  /*4130*/  IADD3 R242, R6, c[0x0][0x1d4], RZ ;  /* 0x0000750006f27a10 */ /* 0x001fca0007ffe0ff */
[----:B------:R-:W-:Y:S02]  /*4140*/  IMAD.SHL.U32 R242, R242, 0x4, RZ ;  /* 0x00000004f2f27824 */ /* 0x000fe400078e00ff */
[----:B--2---:R-:W-:-:S04]  /*4150*/  @!P5 IMAD R9, R9, c[0x0][0x1d8], RZ ;  /* 0x000076000909da24 */ /* 0x004fc800078e02ff */
[----:B------:R-:W-:-:S04]  /*4160*/  @!P5 IMAD R9, R9, 0xe0, RZ ;  /* 0x000000e00909d824 */ /* 0x000fc800078e02ff */
[----:B------:R-:W-:-:S05]  /*4170*/  @!P5 IMAD R7, R9, c[0x0][0x1d4], R7 ;  /* 0x000075000907da24 */ /* 0x000fca00078e0207 */
[----:B------:R-:W-:-:S04]  /*4180*/  @!P5 IADD3 R9, P4, R0, R7, RZ ;  /* 0x000000070009d210 */ /* 0x000fc80007f9e0ff */
        /* <DEDUP_REMOVED lines=33> */
[----:B------:R-:W-:Y:S01]  /*43a0*/  ISETP.GE.OR P6, PT, R244, R3, P0 ;  /* 0x00000003f400720c */ /* 0x000fe200007c6670 */
[----:B------:R-:W-:-:S03]  /*43b0*/  @!P3 IMAD R248, R248, c[0x0][0x1d8], RZ ;  /* 0x00007600f8f8ba24 */ /* 0x000fc600078e02ff */
[----:B------:R0:W3:Y:S01]  /*43c0*/  @!P1 LDG.E.64 R176, [R6.64] ;  /* 0x0000002406b09981 */ /* 0x0000e2000c1e1b00 */
[----:B------:R-:W-:Y:S01]  /*43d0*/  @!P3 IMAD R248, R248, 0xe0, RZ ;  /* 0x000000e0f8f8b824 */ /* 0x000fe200078e02ff */
[----:B------:R-:W-:-:S07]  /*43e0*/  IADD3 R247, R247, c[0x0][0x1d4], RZ ;  /* 0x00007500f7f77a10 */ /* 0x000fce0007ffe0ff */
[----:B------:R-:W3:Y:S01]  /*43f0*/  @!P6 LDG.E R245, [R224.64] ;  /* 0x00000024e0f5e981 */ /* 0x000ee2000c1e1900 */
[----:B------:R-:W-:-:S05]  /*4400*/  @!P3 IMAD R8, R248, c[0x0][0x1d4], R8 ;  /* 0x00007500f808ba24 */ /* 0x000fca00078e0208 */
[----:B0-----:R-:W-:Y:S01]  /*4410*/  @!P3 IADD3 R7, P1, R0, R8, RZ ;  /* 0x000000080007b210 */ /* 0x001fe20007f3e0ff */
[----:B------:R-:W-:-:S03]  /*4420*/  IMAD.SHL.U32 R247, R247, 0x4, RZ ;  /* 0x00000004f7f77824 */ /* 0x000fc600078e00ff */
[----:B------:R-:W-:Y:S02]  /*4430*/  @!P3 LEA.HI.X.SX32 R8, R8, R4, 0x1, P1 ;  /* 0x000000040808b211 */ /* 0x000fe400008f0eff */
[----:B------:R-:W-:-:S04]  /*4440*/  @!P3 LEA R6, P1, R7, c[0x0][0x198], 0x2 ;  /* 0x000066000706ba11 */ /* 0x000fc800078210ff */
[----:B------:R-:W-:Y:S02]  /*4450*/  @!P3 LEA.HI.X R7, R7, c[0x0][0x19c], R8, 0x2, P1 ;  /* 0x000067000707ba11 */ /* 0x000fe400008f1408 */
[----:B------:R-:W-:-:S13]  /*4460*/  ISETP.GE.OR P1, PT, R247, R3, P0 ;  /* 0x00000003f700720c */ /* 0x000fda0000726670 */
[----:B------:R-:W3:Y:S01]  /*4470*/  @!P1 LDG.E R8, [R224.64] ;  /* 0x00000024e0089981 */ /* 0x000ee2000c1e1900 */
[----:B------:R-:W-:Y:S02]  /*4480*/  FSEL R175, R175, RZ, P2 ;  /* 0x000000ffafaf7208 */ /* 0x000fe40001000000 */
[----:B------:R-:W-:-:S06]  /*4490*/  FSEL R174, R174, RZ, P2 ;  /* 0x000000ffaeae7208 */ /* 0x000fcc0001000000 */
[----:B------:R0:W3:Y:S01]  /*44a0*/  @!P3 LDG.E.64 R174, [R6.64] ;  /* 0x0000002406aeb981 */ /* 0x0000e2000c1e1b00 */
        /* <DEDUP_REMOVED lines=26> */
[----:B------:R0:W4:Y:S01]  /*4650*/  @!P5 LDG.E.64 R182, [R6.64] ;  /* 0x0000002406b6d981 */ /* 0x000122000c1e1b00 */
[----:B---3--:R-:W-:-:S03]  /*4660*/  @!P6 IMAD R245, R245, c[0x0][0x1d8], RZ ;  /* 0x00007600f5f5ea24 */ /* 0x008fc600078e02ff */
[----:B------:R-:W3:Y:S01]  /*4670*/  @!P4 LDG.E R246, [R224.64] ;  /* 0x00000024e0f6c981 */ /* 0x000ee2000c1e1900 */
        /* <DEDUP_REMOVED lines=9> */
[----:B------:R-:W-:Y:S01]  /*4710*/  @!P6 LEA.HI.X R7, R7, c[0x0][0x19c], R244, 0x2, P5 ;  /* 0x000067000707ea11 */ /* 0x000fe200028f14f4 */
[----:B------:R-:W-:Y:S01]  /*4720*/  @!P1 IMAD R8, R8, c[0x0][0x1d8], RZ ;  /* 0x0000760008089a24 */ /* 0x000fe200078e02ff */
[----:B------:R-:W-:-:S03]  /*4730*/  ISETP.GE.OR P5, PT, R245, R3, P0 ;  /* 0x00000003f500720c */ /* 0x000fc600007a6670 */
[----:B------:R0:W4:Y:S01]  /*4740*/  @!P6 LDG.E.64 R180, [R6.64] ;  /* 0x0000002406b4e981 */ /* 0x000122000c1e1b00 */
[----:B------:R-:W-:-:S04]  /*4750*/  @!P1 IMAD R8, R8, 0xe0, RZ ;  /* 0x000000e008089824 */ /* 0x000fc800078e02ff */
[----:B------:R-:W-:-:S05]  /*4760*/  @!P1 IMAD R8, R8, c[0x0][0x1d4], R247 ;  /* 0x0000750008089a24 */ /* 0x000fca00078e02f7 */
[----:B0-----:R-:W-:Y:S01]  /*4770*/  @!P1 IADD3 R7, P6, R0, R8, RZ ;  /* 0x0000000800079210 */ /* 0x001fe20007fde0ff */
[----:B------:R-:W-:Y:S01]  /*4780*/  IMAD R248, R107, 0x28, R5 ;  /* 0x000000286bf87824 */ /* 0x000fe200078e0205 */
[----:B------:R-:W4:Y:S02]  /*4790*/  @!P5 LDG.E R244, [R224.64] ;  /* 0x00000024e0f4d981 */ /* 0x000f24000c1e1900 */
        /* <DEDUP_REMOVED lines=45> */
[----:B------:R-:W-:Y:S02]  /*4a70*/  IMAD.SHL.U32 R244, R248, 0x4, RZ ;  /* 0x00000004f8f47824 */ /* 0x000fe400078e00ff */
[----:B------:R-:W-:Y:S01]  /*4a80*/  @!P6 IMAD R247, R247, c[0x0][0x1d8], RZ ;  /* 0x00007600f7f7ea24 */ /* 0x000fe200078e02ff */
[----:B------:R-:W-:-:S03]  /*4a90*/  FSEL R185, R185, RZ, P2 ;  /* 0x000000ffb9b97208 */ /* 0x000fc60001000000 */
[----:B------:R-:W-:Y:S01]  /*4aa0*/  @!P6 IMAD R247, R247, 0xe0, RZ ;  /* 0x000000e0f7f7e824 */ /* 0x000fe200078e02ff */
[----:B------:R-:W-:Y:S02]  /*4ab0*/  FSEL R184, R184, RZ, P2 ;  /* 0x000000ffb8b87208 */ /* 0x000fe40001000000 */
[----:B------:R-:W-:Y:S01]  /*4ac0*/  ISETP.GE.OR P4, PT, R244, R3, P0 ;  /* 0x00000003f400720c */ /* 0x000fe20000786670 */
[----:B------:R-:W-:-:S03]  /*4ad0*/  @!P6 IMAD R8, R247, c[0x0][0x1d4], R8 ;  /* 0x00007500f708ea24 */ /* 0x000fc600078e0208 */
[----:B------:R0:W4:Y:S01]  /*4ae0*/  @!P5 LDG.E.64 R184, [R6.64] ;  /* 0x0000002406b8d981 */ /* 0x000122000c1e1b00 */
[----:B------:R-:W-:-:S08]  /*4af0*/  IADD3 R248, R248, c[0x0][0x1d4], RZ ;  /* 0x00007500f8f87a10 */ /* 0x000fd00007ffe0ff */
        /* <DEDUP_REMOVED lines=31> */
[----:B------:R-:W-:Y:S02]  /*4cf0*/  @!P3 LEA R6, P1, R7, c[0x0][0x198], 0x2 ;  /* 0x000066000706ba11 */ /* 0x000fe400078210ff */
[----:B------:R-:W-:Y:S02]  /*4d00*/  FSEL R241, R241, RZ, P2 ;  /* 0x000000fff1f17208 */ /* 0x000fe40001000000 */
[----:B------:R-:W-:Y:S02]  /*4d10*/  FSEL R240, R240, RZ, P2 ;  /* 0x000000fff0f07208 */ /* 0x000fe40001000000 */
[----:B------:R-:W-:Y:S01]  /*4d20*/  @!P3 LEA.HI.X R7, R7, c[0x0][0x19c], R243, 0x2, P1 ;  /* 0x000067000707ba11 */ /* 0x000fe200008f14f3 */
[----:B------:R-:W-:-:S04]  /*4d30*/  IMAD.SHL.U32 R243, R248, 0x4, RZ ;  /* 0x00000004f8f37824 */ /* 0x000fc800078e00ff */
[----:B------:R0:W3:Y:S01]  /*4d40*/  @!P3 LDG.E.64 R240, [R6.64] ;  /* 0x0000002406f0b981 */ /* 0x0000e2000c1e1b00 */
[----:B------:R-:W-:Y:S02]  /*4d50*/  ISETP.GE.OR P3, PT, R243, R3, P0 ;  /* 0x00000003f300720c */ /* 0x000fe40000766670 */
[----:B------:R-:W-:-:S11]  /*4d60*/  IADD3 R248, R248, c[0x0][0x1d4], RZ ;  /* 0x00007500f8f87a10 */ /* 0x000fd60007ffe0ff */
[----:B------:R-:W3:Y:S01]  /*4d70*/  @!P3 LDG.E R246, [R224.64] ;  /* 0x00000024e0f6b981 */ /* 0x000ee2000c1e1900 */
[----:B----4-:R-:W-:-:S04]  /*4d80*/  @!P4 IMAD R245, R245, c[0x0][0x1d8], RZ ;  /* 0x00007600f5f5ca24 */ /* 0x010fc800078e02ff */
[----:B------:R-:W-:-:S04]  /*4d90*/  @!P4 IMAD R245, R245, 0xe0, RZ ;  /* 0x000000e0f5f5c824 */ /* 0x000fc800078e02ff */
[----:B------:R-:W-:-:S05]  /*4da0*/  @!P4 IMAD R244, R245, c[0x0][0x1d4], R244 ;  /* 0x00007500f5f4ca24 */ /* 0x000fca00078e02f4 */
        /* <DEDUP_REMOVED lines=9> */
[----:B------:R-:W-:-:S03]  /*4e40*/  FSEL R196, R196, RZ, P2 ;  /* 0x000000ffc4c47208 */ /* 0x000fc60001000000 */
[----:B------:R-:W-:Y:S01]  /*4e50*/  @!P5 IMAD R8, R247, c[0x0][0x1d4], R8 ;  /* 0x00007500f708da24 */ /* 0x000fe200078e0208 */
[----:B------:R-:W-:-:S03]  /*4e60*/  IADD3 R247, R248, c[0x0][0x1d4], RZ ;  /* 0x00007500f8f77a10 */ /* 0x000fc60007ffe0ff */
[----:B------:R-:W4:Y:S04]  /*4e70*/  @!P1 LDG.E R244, [R224.64] ;  /* 0x00000024e0f49981 */ /* 0x000f28000c1e1900 */
        /* <DEDUP_REMOVED lines=25> */
[----:B------:R-:W-:Y:S01]  /*5010*/  IADD3 R248, R248, c[0x0][0x1d4], RZ ;  /* 0x00007500f8f87a10 */ /* 0x000fe20007ffe0ff */
[----:B---3--:R-:W-:-:S04]  /*5020*/  @!P3 IMAD R246, R246, c[0x0][0x1d8], RZ ;  /* 0x00007600f6f6ba24 */ /* 0x008fc800078e02ff */
[----:B------:R-:W-:-:S04]  /*5030*/  @!P3 IMAD R246, R246, 0xe0, RZ ;  /* 0x000000e0f6f6b824 */ /* 0x000fc800078e02ff */
[----:B------:R-:W-:-:S05]  /*5040*/  @!P3 IMAD R243, R246, c[0x0][0x1d4], R243 ;  /* 0x00007500f6f3ba24 */ /* 0x000fca00078e02f3 */
[----:B0-----:R-:W-:-:S04]  /*5050*/  @!P3 IADD3 R7, P6, R0, R243, RZ ;  /* 0x000000f30007b210 */ /* 0x001fc80007fde0ff */
        /* <DEDUP_REMOVED lines=8> */
[----:B----4-:R-:W-:-:S04]  /*50e0*/  @!P1 IMAD R244, R244, c[0x0][0x1d8], RZ ;  /* 0x00007600f4f49a24 */ /* 0x010fc800078e02ff */
[----:B------:R-:W-:-:S04]  /*50f0*/  @!P1 IMAD R244, R244, 0xe0, RZ ;  /* 0x000000e0f4f49824 */ /* 0x000fc800078e02ff */
[----:B------:R-:W-:Y:S02]  /*5100*/  @!P1 IMAD R246, R244, c[0x0][0x1d4], R245 ;  /* 0x00007500f4f69a24 */ /* 0x000fe400078e02f5 */
[----:B------:R-:W4:Y:S01]  /*5110*/  @!P6 LDG.E R244, [R224.64] ;  /* 0x00000024e0f4e981 */ /* 0x000f22000c1e1900 */
[----:B------:R-:W-:Y:S02]  /*5120*/  IADD3 R245, R248, c[0x0][0x1d4], RZ ;  /* 0x00007500f8f57a10 */ /* 0x000fe40007ffe0ff */
[----:B0-----:R-:W-:-:S03]  /*5130*/  @!P1 IADD3 R7, P3, R0, R246, RZ ;  /* 0x000000f600079210 */ /* 0x001fc60007f7e0ff */
[----:B------:R-:W-:Y:S01]  /*5140*/  IMAD.SHL.U32 R245, R245, 0x4, RZ ;  /* 0x00000004f5f57824 */ /* 0x000fe200078e00ff */
[----:B------:R-:W-:Y:S02]  /*5150*/  @!P1 LEA.HI.X.SX32 R246, R246, R4, 0x1, P3 ;  /* 0x00000004f6f69211 */ /* 0x000fe400018f0eff */
[----:B------:R-:W-:Y:S02]  /*5160*/  @!P1 LEA R6, P3, R7, c[0x0][0x198], 0x2 ;  /* 0x0000660007069a11 */ /* 0x000fe400078610ff */
[----:B------:R-:W-:Y:S02]  /*5170*/  FSEL R199, R199, RZ, P2 ;  /* 0x000000ffc7c77208 */ /* 0x000fe40001000000 */
[----:B------:R-:W-:Y:S02]  /*5180*/  @!P1 LEA.HI.X R7, R7, c[0x0][0x19c], R246, 0x2, P3 ;  /* 0x0000670007079a11 */ /* 0x000fe400018f14f6 */
[----:B------:R-:W-:Y:S02]  /*5190*/  ISETP.GE.OR P3, PT, R245, R3, P0 ;  /* 0x00000003f500720c */ /* 0x000fe40000766670 */
[----:B------:R-:W-:-:S06]  /*51a0*/  FSEL R198, R198, RZ, P2 ;  /* 0x000000ffc6c67208 */ /* 0x000fcc0001000000 */
[----:B------:R0:W3:Y:S01]  /*51b0*/  @!P1 LDG.E.64 R198, [R6.64] ;  /* 0x0000002406c69981 */ /* 0x0000e2000c1e1b00 */
[----:B------:R-:W-:-:S04]  /*51c0*/  @!P4 IMAD R8, R8, c[0x0][0x1d8], RZ ;  /* 0x000076000808ca24 */ /* 0x000fc800078e02ff */
        /* <DEDUP_REMOVED lines=28> */
[----:B------:R-:W-:Y:S02]  /*5390*/  FSEL R201, R201, RZ, P2 ;  /* 0x000000ffc9c97208 */ /* 0x000fe40001000000 */
[----:B------:R-:W-:Y:S01]  /*53a0*/  FSEL R200, R200, RZ, P2 ;  /* 0x000000ffc8c87208 */ /* 0x000fe20001000000 */
[----:B----4-:R-:W-:-:S04]  /*53b0*/  @!P6 IMAD R244, R244, c[0x0][0x1d8], RZ ;  /* 0x00007600f4f4ea24 */ /* 0x010fc800078e02ff */
[----:B------:R-:W-:-:S04]  /*53c0*/  @!P6 IMAD R244, R244, 0xe0, RZ ;  /* 0x000000e0f4f4e824 */ /* 0x000fc800078e02ff */
[----:B------:R-:W-:-:S05]  /*53d0*/  @!P6 IMAD R244, R244, c[0x0][0x1d4], R243 ;  /* 0x00007500f4f4ea24 */ /* 0x000fca00078e02f3 */
[----:B0-----:R-:W-:-:S04]  /*53e0*/  @!P6 IADD3 R7, P5, R0, R244, RZ ;  /* 0x000000f40007e210 */ /* 0x001fc80007fbe0ff */
[----:B------:R-:W-:Y:S02]  /*53f0*/  @!P6 LEA.HI.X.SX32 R244, R244, R4, 0x1, P5 ;  /* 0x00000004f4f4e211 */ /* 0x000fe400028f0eff */
[----:B------:R-:W-:-:S04]  /*5400*/  @!P6 LEA R6, P5, R7, c[0x0][0x198], 0x2 ;  /* 0x000066000706ea11 */ /* 0x000fc800078a10ff */
[----:B------:R-:W-:Y:S02]  /*5410*/  @!P6 LEA.HI.X R7, R7, c[0x0][0x19c], R244, 0x2, P5 ;  /* 0x000067000707ea11 */ /* 0x000fe400028f14f4 */
[----:B------:R-:W-:-:S03]  /*5420*/  IADD3 R243, R248, c[0x0][0x1d4], RZ ;  /* 0x00007500f8f37a10 */ /* 0x000fc60007ffe0ff */
[----:B------:R3:W4:Y:S02]  /*5430*/  @!P6 LDG.E.64 R200, [R6.64] ;  /* 0x0000002406c8e981 */ /* 0x000724000c1e1b00 */
[----:B------:R-:W-:Y:S02]  /*5440*/  IMAD.SHL.U32 R243, R243, 0x4, RZ ;  /* 0x00000004f3f37824 */ /* 0x000fe400078e00ff */
[----:B---3--:R-:W-:-:S04]  /*5450*/  @!P3 IMAD R6, R246, c[0x0][0x1d8], RZ ;  /* 0x00007600f606ba24 */ /* 0x008fc800078e02ff */
[----:B------:R-:W-:Y:S01]  /*5460*/  @!P3 IMAD R6, R6, 0xe0, RZ ;  /* 0x000000e00606b824 */ /* 0x000fe200078e02ff */
[----:B------:R-:W-:-:S03]  /*5470*/  ISETP.GE.OR P6, PT, R243, R3, P0 ;  /* 0x00000003f300720c */ /* 0x000fc600007c6670 */
[----:B------:R-:W-:-:S05]  /*5480*/  @!P3 IMAD R6, R6, c[0x0][0x1d4], R245 ;  /* 0x000075000606ba24 */ /* 0x000fca00078e02f5 */
[----:B------:R-:W-:-:S04]  /*5490*/  @!P3 IADD3 R7, P5, R0, R6, RZ ;  /* 0x000000060007b210 */ /* 0x000fc80007fbe0ff */
[----:B------:R-:W-:Y:S02]  /*54a0*/  @!P3 LEA.HI.X.SX32 R244, R6, R4, 0x1, P5 ;  /* 0x0000000406f4b211 */ /* 0x000fe400028f0eff */
[----:B------:R-:W-:Y:S01]  /*54b0*/  @!P3 LEA R6, P5, R7, c[0x0][0x198], 0x2 ;  /* 0x000066000706ba11 */ /* 0x000fe200078a10ff */
[----:B------:R-:W-:-:S03]  /*54c0*/  IMAD R248, R107, 0x37, R5 ;  /* 0x000000376bf87824 */ /* 0x000fc600078e0205 */
[----:B------:R-:W-:Y:S02]  /*54d0*/  @!P3 LEA.HI.X R7, R7, c[0x0][0x19c], R244, 0x2, P5 ;  /* 0x000067000707ba11 */ /* 0x000fe400028f14f4 */
[----:B------:R-:W3:Y:S01]  /*54e0*/  @!P6 LDG.E R244, [R224.64] ;  /* 0x00000024e0f4e981 */ /* 0x000ee2000c1e1900 */
[----:B------:R-:W-:Y:S01]  /*54f0*/  IMAD.SHL.U32 R245, R248, 0x4, RZ ;  /* 0x00000004f8f57824 */ /* 0x000fe200078e00ff */
[----:B------:R-:W-:Y:S01]  /*5500*/  FSEL R211, R211, RZ, P2 ;  /* 0x000000ffd3d37208 */ /* 0x000fe20001000000 */
[----:B------:R-:W-:Y:S01]  /*5510*/  @!P1 IMAD R247, R247, c[0x0][0x1d8], RZ ;  /* 0x00007600f7f79a24 */ /* 0x000fe200078e02ff */
[----:B------:R-:W-:-:S03]  /*5520*/  FSEL R210, R210, RZ, P2 ;  /* 0x000000ffd2d27208 */ /* 0x000fc60001000000 */
[----:B------:R-:W-:Y:S01]  /*5530*/  @!P1 IMAD R247, R247, 0xe0, RZ ;  /* 0x000000e0f7f79824 */ /* 0x000fe200078e02ff */
[----:B------:R-:W-:Y:S02]  /*5540*/  ISETP.GE.OR P5, PT, R245, R3, P0 ;  /* 0x00000003f500720c */ /* 0x000fe400007a6670 */
[----:B------:R0:W4:Y:S01]  /*5550*/  @!P3 LDG.E.64 R210, [R6.64] ;  /* 0x0000002406d2b981 */ /* 0x000122000c1e1b00 */
[----:B------:R-:W-:Y:S01]  /*5560*/  @!P1 IMAD R8, R247, c[0x0][0x1d4], R8 ;  /* 0x00007500f7089a24 */ /* 0x000fe200078e0208 */
[----:B------:R-:W-:-:S04]  /*5570*/  IADD3 R248, R248, c[0x0][0x1d4], RZ ;  /* 0x00007500f8f87a10 */ /* 0x000fc80007ffe0ff */
[----:B0-----:R-:W-:-:S05]  /*5580*/  @!P1 IADD3 R7, P3, R0, R8, RZ ;  /* 0x0000000800079210 */ /* 0x001fca0007f7e0ff */
[----:B------:R-:W4:Y:S01]  /*5590*/  @!P5 LDG.E R247, [R224.64] ;  /* 0x00000024e0f7d981 */ /* 0x000f22000c1e1900 */
        /* <DEDUP_REMOVED lines=12> */
[----:B------:R-:W-:Y:S02]  /*5660*/  IADD3 R9, R248, c[0x0][0x1d4], RZ ;  /* 0x00007500f8097a10 */ /* 0x000fe40007ffe0ff */
[----:B------:R-:W-:Y:S01]  /*5670*/  FSEL R209, R209, RZ, P2 ;  /* 0x000000ffd1d17208 */ /* 0x000fe20001000000 */
[----:B------:R-:W2:Y:S01]  /*5680*/  LDL R248, [R1+0x28] ;  /* 0x0000280001f87983 */ /* 0x000ea20000100800 */
[----:B0-----:R-:W-:Y:S01]  /*5690*/  @!P4 IADD3 R7, P1, R0, R242, RZ ;  /* 0x000000f20007c210 */ /* 0x001fe20007f3e0ff */
[----:B------:R-:W-:-:S03]  /*56a0*/  IMAD.SHL.U32 R9, R9, 0x4, RZ ;  /* 0x0000000409097824 */ /* 0x000fc600078e00ff */
[----:B------:R-:W-:Y:S02]  /*56b0*/  @!P4 LEA.HI.X.SX32 R242, R242, R4, 0x1, P1 ;  /* 0x00000004f2f2c211 */ /* 0x000fe400008f0eff */
[----:B------:R-:W-:-:S04]  /*56c0*/  @!P4 LEA R6, P1, R7, c[0x0][0x198], 0x2 ;  /* 0x000066000706ca11 */ /* 0x000fc800078210ff */
[----:B------:R-:W-:Y:S02]  /*56d0*/  @!P4 LEA.HI.X R7, R7, c[0x0][0x19c], R242, 0x2, P1 ;  /* 0x000067000707ca11 */ /* 0x000fe400008f14f2 */
[----:B------:R-:W-:-:S13]  /*56e0*/  ISETP.GE.OR P1, PT, R9, R3, P0 ;  /* 0x000000030900720c */ /* 0x000fda0000726670 */
[----:B------:R-:W2:Y:S01]  /*56f0*/  @!P1 LDG.E R242, [R224.64] ;  /* 0x00000024e0f29981 */ /* 0x000ea2000c1e1900 */
[----:B------:R-:W-:-:S06]  /*5700*/  FSEL R208, R208, RZ, P2 ;  /* 0x000000ffd0d07208 */ /* 0x000fcc0001000000 */
[----:B------:R0:W2:Y:S01]  /*5710*/  @!P4 LDG.E.64 R208, [R6.64] ;  /* 0x0000002406d0c981 */ /* 0x0000a2000c1e1b00 */
[----:B------:R-:W-:Y:S02]  /*5720*/  FSEL R207, R207, RZ, P2 ;  /* 0x000000ffcfcf7208 */ /* 0x000fe40001000000 */
[----:B------:R-:W-:Y:S02]  /*5730*/  FSEL R206, R206, RZ, P2 ;  /* 0x000000ffcece7208 */ /* 0x000fe40001000000 */
[----:B------:R-:W-:Y:S02]  /*5740*/  FSEL R233, R233, RZ, P2 ;  /* 0x000000ffe9e97208 */ /* 0x000fe40001000000 */
[----:B------:R-:W-:Y:S01]  /*5750*/  FSEL R232, R232, RZ, P2 ;  /* 0x000000ffe8e87208 */ /* 0x000fe20001000000 */
[----:B---3--:R-:W-:-:S04]  /*5760*/  @!P6 IMAD R244, R244, c[0x0][0x1d8], RZ ;  /* 0x00007600f4f4ea24 */ /* 0x008fc800078e02ff */
[----:B------:R-:W-:-:S04]  /*5770*/  @!P6 IMAD R244, R244, 0xe0, RZ ;  /* 0x000000e0f4f4e824 */ /* 0x000fc800078e02ff */
[----:B------:R-:W-:-:S05]  /*5780*/  @!P6 IMAD R244, R244, c[0x0][0x1d4], R243 ;  /* 0x00007500f4f4ea24 */ /* 0x000fca00078e02f3 */
[----:B0-----:R-:W-:-:S04]  /*5790*/  @!P6 IADD3 R7, P4, R0, R244, RZ ;  /* 0x000000f40007e210 */ /* 0x001fc80007f9e0ff */
[----:B------:R-:W-:Y:S02]  /*57a0*/  @!P6 LEA.HI.X.SX32 R244, R244, R4, 0x1, P4 ;  /* 0x00000004f4f4e211 */ /* 0x000fe400020f0eff */
[----:B------:R-:W-:-:S04]  /*57b0*/  @!P6 LEA R6, P4, R7, c[0x0][0x198], 0x2 ;  /* 0x000066000706ea11 */ /* 0x000fc800078810ff */
[----:B------:R-:W-:Y:S01]  /*57c0*/  @!P6 LEA.HI.X R7, R7, c[0x0][0x19c], R244, 0x2, P4 ;  /* 0x000067000707ea11 */ /* 0x000fe200020f14f4 */
[----:B------:R-:W-:Y:S02]  /*57d0*/  IMAD R244, R107, 0x3a, R5 ;  /* 0x0000003a6bf47824 */ /* 0x000fe400078e0205 */
[----:B----4-:R-:W-:Y:S02]  /*57e0*/  @!P5 IMAD R247, R247, c[0x0][0x1d8], RZ ;  /* 0x00007600f7f7da24 */ /* 0x010fe400078e02ff */
[----:B------:R-:W-:Y:S01]  /*57f0*/  IMAD.SHL.U32 R243, R244, 0x4, RZ ;  /* 0x00000004f4f37824 */ /* 0x000fe200078e00ff */
[----:B------:R0:W3:Y:S01]  /*5800*/  @!P6 LDG.E.64 R206, [R6.64] ;  /* 0x0000002406cee981 */ /* 0x0000e2000c1e1b00 */
[----:B------:R-:W-:-:S04]  /*5810*/  @!P5 IMAD R247, R247, 0xe0, RZ ;  /* 0x000000e0f7f7d824 */ /* 0x000fc800078e02ff */
[----:B------:R-:W-:Y:S01]  /*5820*/  @!P5 IMAD R245, R247, c[0x0][0x1d4], R245 ;  /* 0x00007500f7f5da24 */ /* 0x000fe200078e02f5 */
[----:B------:R-:W-:-:S04]  /*5830*/  ISETP.GE.OR P4, PT, R243, R3, P0 ;  /* 0x00000003f300720c */ /* 0x000fc80000786670 */
[----:B0-----:R-:W-:-:S04]  /*5840*/  @!P5 IADD3 R7, P6, R0, R245, RZ ;  /* 0x000000f50007d210 */ /* 0x001fc80007fde0ff */
[----:B------:R-:W-:Y:S02]  /*5850*/  @!P5 LEA.HI.X.SX32 R245, R245, R4, 0x1, P6 ;  /* 0x00000004f5f5d211 */ /* 0x000fe400030f0eff */
[----:B------:R-:W-:-:S03]  /*5860*/  @!P5 LEA R6, P6, R7, c[0x0][0x198], 0x2 ;  /* 0x000066000706da11 */ /* 0x000fc600078c10ff */
[----:B------:R-:W4:Y:S01]  /*5870*/  @!P4 LDG.E R247, [R224.64] ;  /* 0x00000024e0f7c981 */ /* 0x000f22000c1e1900 */
[----:B------:R-:W-:Y:S01]  /*5880*/  @!P5 LEA.HI.X R7, R7, c[0x0][0x19c], R245, 0x2, P6 ;  /* 0x000067000707da11 */ /* 0x000fe200030f14f5 */
[----:B------:R-:W-:-:S04]  /*5890*/  @!P3 IMAD R246, R246, c[0x0][0x1d8], RZ ;  /* 0x00007600f6f6ba24 */ /* 0x000fc800078e02ff */
[----:B------:R0:W3:Y:S01]  /*58a0*/  @!P5 LDG.E.64 R232, [R6.64] ;  /* 0x0000002406e8d981 */ /* 0x0000e2000c1e1b00 */
[----:B------:R-:W-:-:S04]  /*58b0*/  @!P3 IMAD R245, R246, 0xe0, RZ ;  /* 0x000000e0f6f5b824 */ /* 0x000fc800078e02ff */
[----:B------:R-:W-:Y:S01]  /*58c0*/  @!P3 IMAD R245, R245, c[0x0][0x1d4], R8 ;  /* 0x00007500f5f5ba24 */ /* 0x000fe200078e0208 */
[----:B------:R-:W-:-:S04]  /*58d0*/  IADD3 R8, R244, c[0x0][0x1d4], RZ ;  /* 0x00007500f4087a10 */ /* 0x000fc80007ffe0ff */
[C---:B------:R-:W-:Y:S01]  /*58e0*/  IADD3 R244, R8.reuse, c[0x0][0x1d4], RZ ;  /* 0x0000750008f47a10 */ /* 0x040fe20007ffe0ff */
[----:B------:R-:W-:Y:S01]  /*58f0*/  IMAD.SHL.U32 R8, R8, 0x4, RZ ;  /* 0x0000000408087824 */ /* 0x000fe200078e00ff */
[----:B0-----:R-:W-:-:S04]  /*5900*/  @!P3 IADD3 R7, P6, R0, R245, RZ ;  /* 0x000000f50007b210 */ /* 0x001fc80007fde0ff */
[----:B------:R-:W-:Y:S02]  /*5910*/  ISETP.GE.OR P5, PT, R8, R3, P0 ;  /* 0x000000030800720c */ /* 0x000fe400007a6670 */
[----:B------:R-:W-:Y:S02]  /*5920*/  @!P3 LEA.HI.X.SX32 R245, R245, R4, 0x1, P6 ;  /* 0x00000004f5f5b211 */ /* 0x000fe400030f0eff */
[----:B------:R-:W-:Y:S01]  /*5930*/  @!P3 LEA R6, P6, R7, c[0x0][0x198], 0x2 ;  /* 0x000066000706ba11 */ /* 0x000fe200078c10ff */
[----:B------:R-:W-:-:S03]  /*5940*/  IMAD.SHL.U32 R244, R244, 0x4, RZ ;  /* 0x00000004f4f47824 */ /* 0x000fc600078e00ff */
[----:B------:R-:W-:Y:S02]  /*5950*/  @!P3 LEA.HI.X R7, R7, c[0x0][0x19c], R245, 0x2, P6 ;  /* 0x000067000707ba11 */ /* 0x000fe400030f14f5 */
[----:B------:R-:W-:-:S03]  /*5960*/  ISETP.GE.OR P6, PT, R244, R3, P0 ;  /* 0x00000003f400720c */ /* 0x000fc600007c6670 */
[----:B------:R-:W3:Y:S01]  /*5970*/  @!P5 LDG.E R245, [R224.64] ;  /* 0x00000024e0f5d981 */ /* 0x000ee2000c1e1900 */
[----:B------:R-:W-:Y:S02]  /*5980*/  FSEL R215, R215, RZ, P2 ;  /* 0x000000ffd7d77208 */ /* 0x000fe40001000000 */
[----:B------:R-:W-:-:S06]  /*5990*/  FSEL R214, R214, RZ, P2 ;  /* 0x000000ffd6d67208 */ /* 0x000fcc0001000000 */
[----:B------:R0:W3:Y:S04]  /*59a0*/  @!P3 LDG.E.64 R214, [R6.64] ;  /* 0x0000002406d6b981 */ /* 0x0000e8000c1e1b00 */
[----:B------:R-:W3:Y:S01]  /*59b0*/  @!P6 LDG.E R246, [R224.64] ;  /* 0x00000024e0f6e981 */ /* 0x000ee2000c1e1900 */
        /* <DEDUP_REMOVED lines=14> */
[----:B------:R-:W-:Y:S02]  /*5aa0*/  FSEL R218, R218, RZ, P2 ;  /* 0x000000ffdada7208 */ /* 0x000fe40001000000 */
        /* <DEDUP_REMOVED lines=9> */
[----:B------:R-:W-:Y:S01]  /*5b40*/  FSEL R235, R235, RZ, P2 ;  /* 0x000000ffebeb7208 */ /* 0x000fe20001000000 */
[----:B------:R-:W4:Y:S04]  /*5b50*/  LDL R247, [R1] ;  /* 0x0000000001f77983 */ /* 0x000f280000100800 */
[----:B------:R3:W4:Y:S02]  /*5b60*/  @!P4 LDG.E.64 R218, [R6.64] ;  /* 0x0000002406dac981 */ /* 0x000724000c1e1b00 */
[----:B---3--:R-:W-:-:S04]  /*5b70*/  @!P5 IMAD R6, R245, c[0x0][0x1d8], RZ ;  /* 0x00007600f506da24 */ /* 0x008fc800078e02ff */
[----:B------:R-:W-:-:S04]  /*5b80*/  @!P5 IMAD R6, R6, 0xe0, RZ ;  /* 0x000000e00606d824 */ /* 0x000fc800078e02ff */
[----:B------:R-:W-:Y:S02]  /*5b90*/  @!P5 IMAD R6, R6, c[0x0][0x1d4], R8 ;  /* 0x000075000606da24 */ /* 0x000fe400078e0208 */
[----:B------:R-:W-:-:S03]  /*5ba0*/  @!P6 IMAD R246, R246, c[0x0][0x1d8], RZ ;  /* 0x00007600f6f6ea24 */ /* 0x000fc600078e02ff */
[----:B------:R-:W-:Y:S01]  /*5bb0*/  @!P5 IADD3 R7, P1, R0, R6, RZ ;  /* 0x000000060007d210 */ /* 0x000fe20007f3e0ff */
[----:B------:R-:W-:-:S03]  /*5bc0*/  @!P6 IMAD R246, R246, 0xe0, RZ ;  /* 0x000000e0f6f6e824 */ /* 0x000fc600078e02ff */
[----:B------:R-:W-:Y:S02]  /*5bd0*/  @!P5 LEA.HI.X.SX32 R8, R6, R4, 0x1, P1 ;  /* 0x000000040608d211 */ /* 0x000fe400008f0eff */
[C---:B------:R-:W-:Y:S01]  /*5be0*/  @!P5 LEA R6, P1, R7.reuse, c[0x0][0x198], 0x2 ;  /* 0x000066000706da11 */ /* 0x040fe200078210ff */
[----:B------:R-:W-:Y:S01]  /*5bf0*/  @!P6 IMAD R244, R246, c[0x0][0x1d4], R244 ;  /* 0x00007500f6f4ea24 */ /* 0x000fe200078e02f4 */
[----:B------:R-:W-:Y:S01]  /*5c00*/  FSEL R234, R234, RZ, P2 ;  /* 0x000000ffeaea7208 */ /* 0x000fe20001000000 */
[----:B------:R-:W3:Y:S01]  /*5c10*/  LDL R246, [R1+0x4] ;  /* 0x0000040001f67983 */ /* 0x000ee20000100800 */
[----:B------:R-:W-:-:S05]  /*5c20*/  @!P5 LEA.HI.X R7, R7, c[0x0][0x19c], R8, 0x2, P1 ;  /* 0x000067000707da11 */ /* 0x000fca00008f1408 */
[----:B------:R0:W3:Y:S02]  /*5c30*/  @!P5 LDG.E.64 R220, [R6.64] ;  /* 0x0000002406dcd981 */ /* 0x0000e4000c1e1b00 */
[----:B0-----:R-:W-:-:S04]  /*5c40*/  @!P6 IADD3 R7, P1, R0, R244, RZ ;  /* 0x000000f40007e210 */ /* 0x001fc80007f3e0ff */
[----:B------:R-:W-:Y:S02]  /*5c50*/  @!P6 LEA.HI.X.SX32 R244, R244, R4, 0x1, P1 ;  /* 0x00000004f4f4e211 */ /* 0x000fe400008f0eff */
[----:B------:R-:W-:-:S04]  /*5c60*/  @!P6 LEA R6, P1, R7, c[0x0][0x198], 0x2 ;  /* 0x000066000706ea11 */ /* 0x000fc800078210ff */
[----:B------:R-:W-:-:S05]  /*5c70*/  @!P6 LEA.HI.X R7, R7, c[0x0][0x19c], R244, 0x2, P1 ;  /* 0x000067000707ea11 */ /* 0x000fca00008f14f4 */
[----:B------:R0:W3:Y:S02]  /*5c80*/  @!P6 LDG.E.64 R234, [R6.64] ;  /* 0x0000002406eae981 */ /* 0x0000e4000c1e1b00 */
[----:B0-----:R-:W-:Y:S01]  /*5c90*/  IMAD R7, R107, 0x3d, R5 ;  /* 0x0000003d6b077824 */ /* 0x001fe200078e0205 */
[----:B------:R-:W-:Y:S01]  /*5ca0*/  PLOP3.LUT P1, PT, PT, PT, UP0, 0x80, 0x0 ;  /* 0x000000000000781c */ /* 0x000fe20003f2f008 */
[----:B------:R-:W-:Y:S01]  /*5cb0*/  IMAD.U32 R6, RZ, RZ, UR4 ;  /* 0x00000004ff067e24 */ /* 0x000fe2000f8e00ff */
[----:B------:R-:W3:Y:S01]  /*5cc0*/  LDL R107, [R1+0x54] ;  /* 0x00005400016b7983 */ /* 0x000ee20000100800 */
[----:B------:R-:W-:-:S05]  /*5cd0*/  IMAD.SHL.U32 R5, R7, 0x4, RZ ;  /* 0x0000000407057824 */ /* 0x000fca00078e00ff */
[----:B------:R-:W-:Y:S01]  /*5ce0*/  ISETP.GE.OR P4, PT, R5, R3, P0 ;  /* 0x000000030500720c */ /* 0x000fe20000786670 */
[----:B------:R-:W-:-:S04]  /*5cf0*/  IMAD.U32 R8, RZ, RZ, UR5 ;  /* 0x00000005ff087e24 */ /* 0x000fc8000f8e00ff */
[----:B------:R-:W-:-:S08]  /*5d00*/  @P1 IADD3 R6, P5, P6, R2, c[0x0][0x200], R6 ;  /* 0x0000800002061a10 */ /* 0x000fd00007ebe006 */
[----:B------:R0:W3:Y:S01]  /*5d10*/  @!P4 LDG.E R245, [R224.64] ;  /* 0x00000024e0f5c981 */ /* 0x0000e2000c1e1900 */
[----:B--2---:R-:W-:-:S04]  /*5d20*/  @!P3 IMAD R9, R9, c[0x0][0x1d8], RZ ;  /* 0x000076000909ba24 */ /* 0x004fc800078e02ff */
[----:B------:R-:W-:-:S04]  /*5d30*/  @!P3 IMAD R9, R9, 0xe0, RZ ;  /* 0x000000e00909b824 */ /* 0x000fc800078e02ff */
[----:B------:R-:W-:Y:S01]  /*5d40*/  @!P3 IMAD R244, R9, c[0x0][0x1d4], R242 ;  /* 0x0000750009f4ba24 */ /* 0x000fe200078e02f2 */
[----:B------:R-:W-:Y:S02]  /*5d50*/  IADD3 R242, R7, c[0x0][0x1d4], RZ ;  /* 0x0000750007f27a10 */ /* 0x000fe40007ffe0ff */
[----:B------:R-:W-:Y:S02]  /*5d60*/  @P1 SHF.R.S32.HI R7, RZ, 0x1f, R2 ;  /* 0x0000001fff071819 */ /* 0x000fe40000011402 */
[C---:B------:R-:W-:Y:S01]  /*5d70*/  IADD3 R243, R242.reuse, c[0x0][0x1d4], RZ ;  /* 0x00007500f2f37a10 */ /* 0x040fe20007ffe0ff */
[----:B------:R-:W-:Y:S01]  /*5d80*/  IMAD.SHL.U32 R242, R242, 0x4, RZ ;  /* 0x00000004f2f27824 */ /* 0x000fe200078e00ff */
[----:B------:R-:W-:Y:S02]  /*5d90*/  @P1 IADD3.X R7, R7, c[0x0][0x204], R8, P5, P6 ;  /* 0x0000810007071a10 */ /* 0x000fe40002fec408 */
[----:B------:R-:W-:Y:S02]  /*5da0*/  @!P3 IADD3 R9, P6, R0, R244, RZ ;  /* 0x000000f40009b210 */ /* 0x000fe40007fde0ff */
[----:B------:R-:W-:Y:S01]  /*5db0*/  ISETP.GE.OR P5, PT, R242, R3, P0 ;  /* 0x00000003f200720c */ /* 0x000fe200007a6670 */
[----:B------:R-:W-:Y:S01]  /*5dc0*/  IMAD.SHL.U32 R243, R243, 0x4, RZ ;  /* 0x00000004f3f37824 */ /* 0x000fe200078e00ff */
[----:B------:R-:W-:-:S02]  /*5dd0*/  @!P3 LEA.HI.X.SX32 R244, R244, R4, 0x1, P6 ;  /* 0x00000004f4f4b211 */ /* 0x000fc400030f0eff */
[----:B------:R-:W-:-:S04]  /*5de0*/  @!P3 LEA R8, P6, R9, c[0x0][0x198], 0x2 ;  /* 0x000066000908ba11 */ /* 0x000fc800078c10ff */
[----:B------:R-:W-:Y:S02]  /*5df0*/  @!P3 LEA.HI.X R9, R9, c[0x0][0x19c], R244, 0x2, P6 ;  /* 0x000067000909ba11 */ /* 0x000fe400030f14f4 */
[----:B------:R-:W-:Y:S02]  /*5e00*/  ISETP.GE.OR P6, PT, R243, R3, P0 ;  /* 0x00000003f300720c */ /* 0x000fe400007c6670 */
[----:B------:R-:W-:Y:S01]  /*5e10*/  FSEL R229, R229, RZ, P2 ;  /* 0x000000ffe5e57208 */ /* 0x000fe20001000000 */
[----:B------:R0:W2:Y:S01]  /*5e20*/  @!P5 LDG.E R244, [R224.64] ;  /* 0x00000024e0f4d981 */ /* 0x0000a2000c1e1900 */
[----:B------:R-:W-:Y:S02]  /*5e30*/  FSEL R228, R228, RZ, P2 ;  /* 0x000000ffe4e47208 */ /* 0x000fe40001000000 */
[----:B------:R-:W-:Y:S01]  /*5e40*/  FSEL R223, R223, RZ, P2 ;  /* 0x000000ffdfdf7208 */ /* 0x000fe20001000000 */
[----:B------:R-:W4:Y:S04]  /*5e50*/  LDL R3, [R1+0x30] ;  /* 0x0000300001037983 */ /* 0x000f280000100800 */
[----:B------:R1:W4:Y:S04]  /*5e60*/  @!P3 LDG.E.64 R228, [R8.64] ;  /* 0x0000002408e4b981 */ /* 0x000328000c1e1b00 */
[----:B0-----:R0:W4:Y:S01]  /*5e70*/  @!P6 LDG.E R224, [R224.64] ;  /* 0x00000024e0e0e981 */ /* 0x001122000c1e1900 */
[----:B------:R-:W-:-:S02]  /*5e80*/  FSEL R222, R222, RZ, P2 ;  /* 0x000000ffdede7208 */ /* 0x000fc40001000000 */
[----:B------:R-:W-:Y:S02]  /*5e90*/  FSEL R227, R227, RZ, P2 ;  /* 0x000000ffe3e37208 */ /* 0x000fe40001000000 */
[----:B------:R-:W-:Y:S01]  /*5ea0*/  FSEL R226, R226, RZ, P2 ;  /* 0x000000ffe2e27208 */ /* 0x000fe20001000000 */
[----:B-1----:R-:W4:Y:S04]  /*5eb0*/  LDL R9, [R1+0x14] ;  /* 0x0000140001097983 */ /* 0x002f280000100800 */
[----:B0-----:R0:W4:Y:S01]  /*5ec0*/  @P1 LDG.E.U8 R225, [R6.64] ;  /* 0x0000002406e11981 */ /* 0x001122000c1e1100 */
[----:B------:R-:W-:Y:S02]  /*5ed0*/  FSEL R231, R231, RZ, P2 ;  /* 0x000000ffe7e77208 */ /* 0x000fe40001000000 */
[----:B------:R-:W-:Y:S01]  /*5ee0*/  FSEL R230, R230, RZ, P2 ;  /* 0x000000ffe6e67208 */ /* 0x000fe20001000000 */
[----:B------:R-:W4:Y:S01]  /*5ef0*/  LDL R8, [R1+0x8] ;  /* 0x0000080001087983 */ /* 0x000f220000100800 */
[----:B---3--:R-:W-:-:S04]  /*5f00*/  @!P4 IMAD R245, R245, c[0x0][0x1d8], RZ ;  /* 0x00007600f5f5ca24 */ /* 0x008fc800078e02ff */
[----:B------:R-:W-:-:S04]  /*5f10*/  @!P4 IMAD R245, R245, 0xe0, RZ ;  /* 0x000000e0f5f5c824 */ /* 0x000fc800078e02ff */
[----:B------:R-:W-:-:S05]  /*5f20*/  @!P4 IMAD R245, R245, c[0x0][0x1d4], R5 ;  /* 0x00007500f5f5ca24 */ /* 0x000fca00078e0205 */
[----:B------:R-:W-:-:S04]  /*5f30*/  @!P4 IADD3 R5, P3, R0, R245, RZ ;  /* 0x000000f50005c210 */ /* 0x000fc80007f7e0ff */
[----:B0-----:R-:W-:Y:S02]  /*5f40*/  @!P4 LEA.HI.X.SX32 R7, R245, R4, 0x1, P3 ;  /* 0x00000004f507c211 */ /* 0x001fe400018f0eff */
[C---:B------:R-:W-:Y:S01]  /*5f50*/  @!P4 LEA R6, P3, R5.reuse, c[0x0][0x198], 0x2 ;  /* 0x000066000506ca11 */ /* 0x040fe200078610ff */
[----:B------:R-:W3:Y:S03]  /*5f60*/  LDL R245, [R1+0x2c] ;  /* 0x00002c0001f57983 */ /* 0x000ee60000100800 */
[----:B------:R-:W-:-:S05]  /*5f70*/  @!P4 LEA.HI.X R7, R5, c[0x0][0x19c], R7, 0x2, P3 ;  /* 0x000067000507ca11 */ /* 0x000fca00018f1407 */
[----:B------:R0:W3:Y:S01]  /*5f80*/  @!P4 LDG.E.64 R222, [R6.64] ;  /* 0x0000002406dec981 */ /* 0x0000e2000c1e1b00 */
[----:B--2---:R-:W-:-:S03]  /*5f90*/  @!P5 IMAD R5, R244, c[0x0][0x1d8], RZ ;  /* 0x00007600f405da24 */ /* 0x004fc600078e02ff */
[----:B------:R-:W2:Y:S01]  /*5fa0*/  LDL R244, [R1+0x20] ;  /* 0x0000200001f47983 */ /* 0x000ea20000100800 */
[----:B------:R-:W-:-:S04]  /*5fb0*/  @!P5 IMAD R5, R5, 0xe0, RZ ;  /* 0x000000e00505d824 */ /* 0x000fc800078e02ff */
[----:B------:R-:W-:Y:S02]  /*5fc0*/  @!P5 IMAD R242, R5, c[0x0][0x1d4], R242 ;  /* 0x0000750005f2da24 */ /* 0x000fe400078e02f2 */
[----:B----4-:R-:W-:-:S03]  /*5fd0*/  @!P6 IMAD R224, R224, c[0x0][0x1d8], RZ ;  /* 0x00007600e0e0ea24 */ /* 0x010fc600078e02ff */
[----:B------:R-:W-:Y:S01]  /*5fe0*/  @!P5 IADD3 R5, P3, R0, R242, RZ ;  /* 0x000000f20005d210 */ /* 0x000fe20007f7e0ff */
[----:B------:R-:W-:-:S03]  /*5ff0*/  @!P6 IMAD R224, R224, 0xe0, RZ ;  /* 0x000000e0e0e0e824 */ /* 0x000fc600078e02ff */
[-C--:B------:R-:W-:Y:S02]  /*6000*/  @!P5 LEA.HI.X.SX32 R242, R242, R4.reuse, 0x1, P3 ;  /* 0x00000004f2f2d211 */ /* 0x080fe400018f0eff */
[----:B0-----:R-:W-:Y:S01]  /*6010*/  @!P5 LEA R6, P3, R5, c[0x0][0x198], 0x2 ;  /* 0x000066000506da11 */ /* 0x001fe200078610ff */
[----:B------:R-:W-:Y:S01]  /*6020*/  @!P6 IMAD R243, R224, c[0x0][0x1d4], R243 ;  /* 0x00007500e0f3ea24 */ /* 0x000fe200078e02f3 */
[----:B------:R-:W-:Y:S01]  /*6030*/  ISETP.NE.AND P1, PT, R225, RZ, P1 ;  /* 0x000000ffe100720c */ /* 0x000fe20000f25270 */
[----:B------:R-:W4:Y:S01]  /*6040*/  LDL R224, [R1+0x10] ;  /* 0x0000100001e07983 */ /* 0x000f220000100800 */
[----:B------:R-:W-:Y:S02]  /*6050*/  @!P5 LEA.HI.X R7, R5, c[0x0][0x19c], R242, 0x2, P3 ;  /* 0x000067000507da11 */ /* 0x000fe400018f14f2 */
[----:B------:R-:W-:Y:S01]  /*6060*/  @!P6 IADD3 R5, P3, R0, R243, RZ ;  /* 0x000000f30005e210 */ /* 0x000fe20007f7e0ff */
[----:B------:R-:W2:Y:S03]  /*6070*/  LDL R242, [R1+0x18] ;  /* 0x0000180001f27983 */ /* 0x000ea60000100800 */
[----:B------:R-:W-:Y:S01]  /*6080*/  @!P6 LEA.HI.X.SX32 R243, R243, R4, 0x1, P3 ;  /* 0x00000004f3f3e211 */ /* 0x000fe200018f0eff */
[----:B------:R0:W2:Y:S04]  /*6090*/  @!P5 LDG.E.64 R226, [R6.64] ;  /* 0x0000002406e2d981 */ /* 0x0000a8000c1e1b00 */
[----:B------:R-:W2:Y:S01]  /*60a0*/  LDL R225, [R1+0x1c] ;  /* 0x00001c0001e17983 */ /* 0x000ea20000100800 */
[----:B0-----:R-:W-:-:S04]  /*60b0*/  @!P6 LEA R6, P3, R5, c[0x0][0x198], 0x2 ;  /* 0x000066000506ea11 */ /* 0x001fc800078610ff */
[----:B------:R-:W-:Y:S01]  /*60c0*/  @!P6 LEA.HI.X R7, R5, c[0x0][0x19c], R243, 0x2, P3 ;  /* 0x000067000507ea11 */ /* 0x000fe200018f14f3 */
[----:B------:R-:W-:Y:S01]  /*60d0*/  FMUL.FTZ R5, R107, R115 ;  /* 0x000000736b057220 */ /* 0x000fe20000410000 */
[----:B------:R-:W2:Y:S04]  /*60e0*/  LDL R243, [R1+0x24] ;  /* 0x0000240001f37983 */ /* 0x000ea80000100800 */
[----:B------:R-:W2:Y:S04]  /*60f0*/  LDL R107, [R1+0x58] ;  /* 0x00005800016b7983 */ /* 0x000ea80000100800 */
[----:B------:R0:W3:Y:S02]  /*6100*/  @!P6 LDG.E.64 R230, [R6.64] ;  /* 0x0000002406e6e981 */ /* 0x0000e4000c1e1b00 */
[----:B0-----:R-:W-:-:S02]  /*6110*/  FMUL.FTZ R6, R108, R114 ;  /* 0x000000726c067220 */ /* 0x001fc40000410000 */
[----:B------:R-:W3:Y:S04]  /*6120*/  LDL R7, [R1+0xc] ;  /* 0x00000c0001077983 */ /* 0x000ee80000100800 */
[----:B------:R-:W3:Y:S01]  /*6130*/  LDL R108, [R1+0x5c] ;  /* 0x00005c00016c7983 */ /* 0x000ee20000100800 */
[----:B--2---:R-:W-:-:S03]  /*6140*/  FFMA.FTZ R6, R107, R228, R6 ;  /* 0x000000e46b067223 */ /* 0x004fc60000010006 */
[----:B------:R-:W2:Y:S01]  /*6150*/  LDL.LU R107, [R1+0x7c] ;  /* 0x00007c00016b7983 */ /* 0x000ea20000300800 */
[----:B------:R-:W-:-:S04]  /*6160*/  FFMA.FTZ R6, R109, R116, R6 ;  /* 0x000000746d067223 */ /* 0x000fc80000010006 */
[----:B------:R-:W-:Y:S02]  /*6170*/  FFMA.FTZ R6, R111, R118, R6 ;  /* 0x000000766f067223 */ /* 0x000fe40000010006 */
[----:B---3--:R-:W-:Y:S02]  /*6180*/  FFMA.FTZ R5, R108, R229, R5 ;  /* 0x000000e56c057223 */ /* 0x008fe40000010005 */
[----:B------:R-:W3:Y:S02]  /*6190*/  LDL.LU R108, [R1+0x78] ;  /* 0x00007800016c7983 */ /* 0x000ee40000300800 */
[----:B------:R-:W-:Y:S02]  /*61a0*/  FFMA.FTZ R5, R110, R117, R5 ;  /* 0x000000756e057223 */ /* 0x000fe40000010005 */
[----:B------:R-:W3:Y:S04]  /*61b0*/  LDL.LU R109, [R1+0x74] ;  /* 0x00007400016d7983 */ /* 0x000ee80000300800 */
[----:B------:R-:W3:Y:S01]  /*61c0*/  LDL.LU R110, [R1+0x70] ;  /* 0x00007000016e7983 */ /* 0x000ee20000300800 */
[----:B------:R-:W-:-:S03]  /*61d0*/  FFMA.FTZ R5, R112, R119, R5 ;  /* 0x0000007770057223 */ /* 0x000fc60000010005 */
[----:B------:R-:W3:Y:S01]  /*61e0*/  LDL.LU R111, [R1+0x6c] ;  /* 0x00006c00016f7983 */ /* 0x000ee20000300800 */
[----:B------:R-:W-:-:S03]  /*61f0*/  FFMA.FTZ R6, R113, R120, R6 ;  /* 0x0000007871067223 */ /* 0x000fc60000010006 */
[----:B------:R-:W3:Y:S04]  /*6200*/  LDL.LU R112, [R1+0x68] ;  /* 0x0000680001707983 */ /* 0x000ee80000300800 */
[----:B------:R-:W3:Y:S01]  /*6210*/  LDL.LU R113, [R1+0x64] ;  /* 0x0000640001717983 */ /* 0x000ee20000300800 */
[----:B------:R-:W-:-:S03]  /*6220*/  FFMA.FTZ R5, R249, R121, R5 ;  /* 0x00000079f9057223 */ /* 0x000fc60000010005 */
[----:B------:R0:W5:Y:S01]  /*6230*/  LDL.LU R249, [R1+0x60] ;  /* 0x0000600001f97983 */ /* 0x0001620000300800 */
[----:B------:R-:W-:Y:S02]  /*6240*/  FFMA.FTZ R6, R3, R122, R6 ;  /* 0x0000007a03067223 */ /* 0x000fe40000010006 */
[----:B------:R-:W-:Y:S02]  /*6250*/  FFMA.FTZ R5, R252, R123, R5 ;  /* 0x0000007bfc057223 */ /* 0x000fe40000010005 */
[----:B------:R-:W-:Y:S02]  /*6260*/  FFMA.FTZ R6, R248, R124, R6 ;  /* 0x0000007cf8067223 */ /* 0x000fe40000010006 */
[----:B------:R-:W-:Y:S02]  /*6270*/  FFMA.FTZ R5, R245, R125, R5 ;  /* 0x0000007df5057223 */ /* 0x000fe40000010005 */
[----:B------:R-:W-:Y:S02]  /*6280*/  FFMA.FTZ R6, R244, R126, R6 ;  /* 0x0000007ef4067223 */ /* 0x000fe40000010006 */
[----:B------:R-:W-:-:S02]  /*6290*/  FFMA.FTZ R5, R243, R127, R5 ;  /* 0x0000007ff3057223 */ /* 0x000fc40000010005 */
[----:B------:R-:W-:Y:S02]  /*62a0*/  FFMA.FTZ R6, R242, R128, R6 ;  /* 0x00000080f2067223 */ /* 0x000fe40000010006 */
[----:B------:R-:W-:Y:S02]  /*62b0*/  FFMA.FTZ R5, R225, R129, R5 ;  /* 0x00000081e1057223 */ /* 0x000fe40000010005 */
[----:B----4-:R-:W-:Y:S02]  /*62c0*/  FFMA.FTZ R6, R224, R130, R6 ;  /* 0x00000082e0067223 */ /* 0x010fe40000010006 */
[----:B------:R-:W-:Y:S02]  /*62d0*/  FFMA.FTZ R5, R9, R131, R5 ;  /* 0x0000008309057223 */ /* 0x000fe40000010005 */
[----:B------:R-:W-:Y:S02]  /*62e0*/  FFMA.FTZ R6, R8, R132, R6 ;  /* 0x0000008408067223 */ /* 0x000fe40000010006 */
[----:B------:R-:W-:-:S02]  /*62f0*/  FFMA.FTZ R5, R7, R133, R5 ;  /* 0x0000008507057223 */ /* 0x000fc40000010005 */
        /* <DEDUP_REMOVED lines=93> */
[----:B------:R-:W-:Y:S01]  /*68d0*/  FFMA.FTZ R5, R101, R217, R5 ;  /* 0x000000d965057223 */ /* 0x000fe20000010005 */
[----:B------:R-:W1:Y:S01]  /*68e0*/  S2R R7, SR_TID.X ;  /* 0x0000000000077919 */ /* 0x000e620000002100 */
[----:B------:R-:W-:Y:S02]  /*68f0*/  FFMA.FTZ R6, R102, R218, R6 ;  /* 0x000000da66067223 */ /* 0x000fe40000010006 */
[----:B------:R-:W-:-:S02]  /*6900*/  FFMA.FTZ R5, R103, R219, R5 ;  /* 0x000000db67057223 */ /* 0x000fc40000010005 */
[----:B------:R-:W-:Y:S02]  /*6910*/  FFMA.FTZ R6, R104, R220, R6 ;  /* 0x000000dc68067223 */ /* 0x000fe40000010006 */
[----:B------:R-:W-:Y:S02]  /*6920*/  FFMA.FTZ R5, R105, R221, R5 ;  /* 0x000000dd69057223 */ /* 0x000fe40000010005 */
[----:B------:R-:W-:Y:S02]  /*6930*/  FFMA.FTZ R6, R106, R234, R6 ;  /* 0x000000ea6a067223 */ /* 0x000fe40000010006 */
[----:B------:R-:W-:-:S04]  /*6940*/  IMAD.MOV.U32 R3, RZ, RZ, c[0x0][0x1d4] ;  /* 0x00007500ff037624 */ /* 0x000fc800078e00ff */
[----:B------:R-:W-:Y:S01]  /*6950*/  IMAD R3, R3, 0xe0, RZ ;  /* 0x000000e003037824 */ /* 0x000fe200078e02ff */
[----:B-1----:R-:W-:Y:S01]  /*6960*/  LOP3.LUT R9, R7, 0x1, RZ, 0xc0, !PT ;  /* 0x0000000107097812 */ /* 0x002fe200078ec0ff */
[----:B--2---:R-:W-:Y:S02]  /*6970*/  FFMA.FTZ R5, R107, R235, R5 ;  /* 0x000000eb6b057223 */ /* 0x004fe40000010005 */
[----:B---3--:R-:W-:Y:S02]  /*6980*/  FFMA.FTZ R6, R108, R222, R6 ;  /* 0x000000de6c067223 */ /* 0x008fe40000010006 */
[----:B------:R-:W-:Y:S02]  /*6990*/  FFMA.FTZ R5, R109, R223, R5 ;  /* 0x000000df6d057223 */ /* 0x000fe40000010005 */
[----:B------:R-:W-:Y:S02]  /*69a0*/  FFMA.FTZ R6, R110, R226, R6 ;  /* 0x000000e26e067223 */ /* 0x000fe40000010006 */
[----:B------:R-:W-:-:S02]  /*69b0*/  FFMA.FTZ R5, R111, R227, R5 ;  /* 0x000000e36f057223 */ /* 0x000fc40000010005 */
[----:B------:R-:W-:Y:S02]  /*69c0*/  FFMA.FTZ R6, R112, R230, R6 ;  /* 0x000000e670067223 */ /* 0x000fe40000010006 */
[----:B------:R-:W-:-:S04]  /*69d0*/  FFMA.FTZ R5, R113, R231, R5 ;  /* 0x000000e771057223 */ /* 0x000fc80000010005 */
[----:B------:R-:W-:Y:S01]  /*69e0*/  FADD.FTZ R5, R6, R5 ;  /* 0x0000000506057221 */ /* 0x000fe20000010000 */
[----:B------:R-:W-:Y:S05]  /*69f0*/  BRA.DIV ~URZ, `(.L_x_3866) ;  /* 0x00002cd27f007947 */ /* 0x000fea000b800000 */
[----:B0-----:R0:W1:Y:S02]  /*6a00*/  SHFL.BFLY PT, R8, R5, 0x1, 0x1f ;  /* 0x0c201f0005087f89 */ /* 0x00106400000e0000 */
.L_x_3906:
[----:B------:R-:W-:Y:S01]  /*6a10*/  ISETP.EQ.U32.OR P0, PT, R9, 0x1, P0 ;  /* 0x000000010900780c */ /* 0x000fe20000702470 */
[----:B------:R-:W-:Y:S01]  /*6a20*/  BSSY B1, `(.L_x_3867) ;  /* 0x0000025000017945 */ /* 0x000fe20003800000 */
[----:B01----:R-:W-:-:S11]  /*6a30*/  FADD.FTZ R5, R5, R8 ;  /* 0x0000000805057221 */ /* 0x003fd60000010000 */
[----:B------:R-:W-:Y:S05]  /*6a40*/  @P0 BRA `(.L_x_3868) ;  /* 0x0000022000000947 */ /* 0x000fea0003800000 */
[----:B------:R-:W-:Y:S02]  /*6a50*/  ULDC.64 UR4, c[0x0][0x218] ;  /* 0x0000860000047ab9 */ /* 0x000fe40000000a00 */
[----:B------:R-:W-:-:S03]  /*6a60*/  UISETP.NE.U32.AND UP0, UPT, URZ, UR4, UPT ;  /* 0x000000043f00728c */ /* 0x000fc6000bf05070 */
[----:B------:R-:W-:Y:S02]  /*6a70*/  ULDC UR4, c[0x0][0x220] ;  /* 0x0000880000047ab9 */ /* 0x000fe40000000800 */
[----:B------:R-:W-:-:S06]  /*6a80*/  UISETP.NE.AND.EX UP0, UPT, URZ, UR5, UPT, UP0 ;  /* 0x000000053f00728c */ /* 0x000fcc000bf05300 */
[----:B------:R-:W-:-:S05]  /*6a90*/  PLOP3.LUT P0, PT, PT, PT, UP0, 0x80, 0x0 ;  /* 0x000000000000781c */ /* 0x000fca0003f0f008 */
[----:B------:R-:W-:-:S06]  /*6aa0*/  @UP0 UIMAD UR4, UR48, UR4, UR42 ;  /* 0x00000004300402a4 */ /* 0x000fcc000f8e022a */
[----:B------:R-:W-:Y:S01]  /*6ab0*/  IMAD.U32 R6, RZ, RZ, UR4 ;  /* 0x00000004ff067e24 */ /* 0x000fe2000f8e00ff */
[----:B------:R-:W-:Y:S02]  /*6ac0*/  @UP0 UMOV UR4, 0x4 ;  /* 0x0000000400040882 */ /* 0x000fe40000000000 */
[----:B------:R-:W-:Y:S01]  /*6ad0*/  IMAD.U32 R7, RZ, RZ, UR4 ;  /* 0x00000004ff077e24 */ /* 0x000fe2000f8e00ff */
[----:B------:R-:W-:Y:S01]  /*6ae0*/  ULDC.64 UR4, c[0x0][0x228] ;  /* 0x00008a0000047ab9 */ /* 0x000fe20000000a00 */
[----:B------:R-:W-:-:S04]  /*6af0*/  @P0 IMAD R6, R6, c[0x0][0x220], R2 ;  /* 0x0000880006060a24 */ /* 0x000fc800078e0202 */
[----:B------:R-:W-:-:S06]  /*6b00*/  @P0 IMAD.WIDE R6, R6, R7, c[0x0][0x218] ;  /* 0x0000860006060625 */ /* 0x000fcc00078e0207 */
[----:B------:R0:W2:Y:S01]  /*6b10*/  @P0 LDG.E R6, [R6.64] ;  /* 0x0000002406060981 */ /* 0x0000a2000c1e1900 */
[----:B------:R-:W-:Y:S01]  /*6b20*/  UISETP.NE.U32.AND UP0, UPT, URZ, UR4, UPT ;  /* 0x000000043f00728c */ /* 0x000fe2000bf05070 */
[----:B------:R-:W-:Y:S02]  /*6b30*/  FMUL.FTZ R5, R5, c[0x0][0x1f0] ;  /* 0x00007c0005057a20 */ /* 0x000fe40000410000 */
[----:B------:R-:W-:Y:S01]  /*6b40*/  IMAD.MOV.U32 R224, RZ, RZ, c[0x0][0x1e8] ;  /* 0x00007a00ffe07624 */ /* 0x000fe200078e00ff */
[----:B------:R-:W-:-:S03]  /*6b50*/  UISETP.NE.AND.EX UP0, UPT, URZ, UR5, UPT, UP0 ;  /* 0x000000053f00728c */ /* 0x000fc6000bf05300 */
[----:B------:R-:W-:Y:S01]  /*6b60*/  ULDC.64 UR4, c[0x0][0x228] ;  /* 0x00008a0000047ab9 */ /* 0x000fe20000000a00 */
[----:B------:R-:W-:Y:S02]  /*6b70*/  IADD3 R224, R224, c[0x0][0x210], RZ ;  /* 0x00008400e0e07a10 */ /* 0x000fe40007ffe0ff */
[----:B------:R-:W-:-:S05]  /*6b80*/  PLOP3.LUT P2, PT, PT, PT, UP0, 0x80, 0x0 ;  /* 0x000000000000781c */ /* 0x000fca0003f4f008 */
[----:B------:R-:W-:Y:S02]  /*6b90*/  @UP0 UMOV UR8, 0x4 ;  /* 0x0000000400080882 */ /* 0x000fe40000000000 */
[----:B------:R-:W-:-:S06]  /*6ba0*/  @UP0 UIMAD.WIDE UR4, UR48, UR8, UR4 ;  /* 0x00000008300402a5 */ /* 0x000fcc000f8e0204 */
[----:B0-----:R-:W-:Y:S02]  /*6bb0*/  IMAD.U32 R7, RZ, RZ, UR5 ;  /* 0x00000005ff077e24 */ /* 0x001fe4000f8e00ff */
[----:B--2---:R-:W-:Y:S02]  /*6bc0*/  @P0 FADD.FTZ R5, R5, R6 ;  /* 0x0000000605050221 */ /* 0x004fe40000010000 */
[----:B------:R-:W-:-:S06]  /*6bd0*/  IMAD.U32 R6, RZ, RZ, UR4 ;  /* 0x00000004ff067e24 */ /* 0x000fcc000f8e00ff */
[----:B------:R0:W2:Y:S01]  /*6be0*/  @P2 LDG.E R6, [R6.64] ;  /* 0x0000002406062981 */ /* 0x0000a2000c1e1900 */
[----:B------:R-:W-:-:S04]  /*6bf0*/  @P2 ISETP.GE.AND P0, PT, R2, R224, PT ;  /* 0x000000e00200220c */ /* 0x000fc80003f06270 */
[----:B0-----:R-:W-:-:S04]  /*6c00*/  @P2 SEL R7, RZ, UR41, P0 ;  /* 0x00000029ff072c07 */ /* 0x001fc80008000000 */
[----:B------:R-:W-:-:S06]  /*6c10*/  @P2 IADD3 R7, R7, -UR42, R2 ;  /* 0x8000002a07072c10 */ /* 0x000fcc000fffe002 */
[----:B------:R-:W2:Y:S02]  /*6c20*/  @P2 I2F R7, R7 ;  /* 0x0000000700072306 */ /* 0x000ea40000201400 */
[----:B--2---:R-:W-:Y:S01]  /*6c30*/  @P2 FFMA.FTZ R5, R7, R6, R5 ;  /* 0x0000000607052223 */ /* 0x004fe20000010005 */
[----:B------:R-:W-:-:S04]  /*6c40*/  IADD3 R6, R2, -UR45, RZ ;  /* 0x8000002d02067c10 */ /* 0x000fc8000fffe0ff */
[----:B-----5:R-:W-:Y:S01]  /*6c50*/  @!P1 FMNMX.FTZ R249, R249, R5, !PT ;  /* 0x00000005f9f99209 */ /* 0x020fe20007810000 */
[----:B------:R0:W-:Y:S04]  /*6c60*/  STS [R6.X4+0x420], R5 ;  /* 0x0004200506007388 */ /* 0x0001e80000004800 */
.L_x_3868:
[----:B------:R-:W-:Y:S05]  /*6c70*/  BSYNC B1 ;  /* 0x0000000000017941 */ /* 0x000fea0003800000 */
.L_x_3867:
[----:B------:R-:W-:-:S04]  /*6c80*/  IADD3 R2, R2, 0x40, RZ ;  /* 0x0000004002027810 */ /* 0x000fc80007ffe0ff */
[----:B------:R-:W-:-:S13]  /*6c90*/  ISETP.GE.AND P0, PT, R2, UR7, PT ;  /* 0x0000000702007c0c */ /* 0x000fda000bf06270 */
[----:B0----5:R-:W-:Y:S01]  /*6ca0*/  @P0 CALL.REL.NOINC `(.L_x_3865) ;  /* 0x0000001000000944 */ /* 0x021fe20003c00000 */
[----:B------:R-:W-:Y:S05]  /*6cb0*/  BRA `(.L_x_3869) ;  /* 0xffffb7b000007947 */ /* 0x000fea000383ffff */
.L_x_3865:
[----:B------:R-:W-:Y:S05]  /*6cc0*/  BSYNC B0 ;  /* 0x0000000000007941 */ /* 0x000fea0003800000 */
.L_x_3864:
[----:B------:R-:W-:Y:S05]  /*6cd0*/  BRA.DIV ~URZ, `(.L_x_3870) ;  /* 0x00002a527f007947 */ /* 0x000fea000b800000 */
[----:B------:R0:W3:Y:S02]  /*6ce0*/  SHFL.BFLY PT, R8, R249, 0x10, 0x1f ;  /* 0x0e001f00f9087f89 */ /* 0x0000e400000e0000 */
.L_x_3907:
[----:B0--3--:R-:W-:Y:S01]  /*6cf0*/  FMNMX.FTZ R249, R8, R249, !PT ;  /* 0x000000f908f97209 */ /* 0x009fe20007810000 */
[----:B------:R-:W-:Y:S05]  /*6d00*/  BRA.DIV ~URZ, `(.L_x_3871) ;  /* 0x00002a927f007947 */ /* 0x000fea000b800000 */
[----:B------:R-:W0:Y:S02]  /*6d10*/  SHFL.BFLY PT, R0, R249, 0x8, 0x1f ;  /* 0x0d001f00f9007f89 */ /* 0x000e2400000e0000 */
[----:B0-----:R-:W-:-:S05]  /*6d20*/  FMNMX.FTZ R0, R249, R0, !PT ;  /* 0x00000000f9007209 */ /* 0x001fca0007810000 */
[----:B------:R-:W0:Y:S02]  /*6d30*/  SHFL.BFLY PT, R3, R0, 0x4, 0x1f ;  /* 0x0c801f0000037f89 */ /* 0x000e2400000e0000 */
[----:B0-----:R-:W-:-:S05]  /*6d40*/  FMNMX.FTZ R5, R0, R3, !PT ;  /* 0x0000000300057209 */ /* 0x001fca0007810000 */
[----:B------:R0:W3:Y:S02]  /*6d50*/  SHFL.BFLY PT, R8, R5, 0x2, 0x1f ;  /* 0x0c401f0005087f89 */ /* 0x0000e400000e0000 */
.L_x_3908:
[----:B------:R-:W4:Y:S01]  /*6d60*/  S2R R6, SR_TID.X ;  /* 0x0000000000067919 */ /* 0x000f220000002100 */
[----:B0--3--:R-:W-:Y:S01]  /*6d70*/  FMNMX.FTZ R5, R8, R5, !PT ;  /* 0x0000000508057209 */ /* 0x009fe20007810000 */
[----:B------:R-:W-:Y:S01]  /*6d80*/  WARPSYNC 0xffffffff ;  /* 0xffffffff00007948 */ /* 0x000fe20003800000 */
[----:B----4-:R-:W-:-:S04]  /*6d90*/  SHF.R.S32.HI R0, RZ, 0x1f, R6 ;  /* 0x0000001fff007819 */ /* 0x010fc80000011406 */
        /* <DEDUP_REMOVED lines=8> */
[----:B0-----:R-:W-:Y:S01]  /*6e20*/  IMAD.MOV.U32 R2, RZ, RZ, -0x800001 ;  /* 0xff7fffffff027424 */ /* 0x001fe200078e00ff */
[----:B------:R-:W-:Y:S01]  /*6e30*/  IADD3 R6, R6, UR45, RZ ;  /* 0x0000002d06067c10 */ /* 0x000fe2000fffe0ff */
[----:B------:R-:W-:Y:S02]  /*6e40*/  IMAD.MOV.U32 R7, RZ, RZ, RZ ;  /* 0x000000ffff077224 */ /* 0x000fe400078e00ff */
[----:B------:R-:W-:Y:S01]  /*6e50*/  BSSY B0, `(.L_x_3872) ;  /* 0x0000027000007945 */ /* 0x000fe20003800000 */
[----:B------:R-:W-:-:S07]  /*6e60*/  ISETP.GT.AND P1, PT, R6, UR42, PT ;  /* 0x0000002a06007c0c */ /* 0x000fce000bf24270 */
        /* <DEDUP_REMOVED lines=9> */
[----:B0-----:R-:W-:Y:S01]  /*6f00*/  IMAD.MOV.U32 R4, RZ, RZ, R6 ;  /* 0x000000ffff047224 */ /* 0x001fe200078e0006 */
[----:B------:R-:W-:-:S08]  /*6f10*/  ISETP.NE.AND.EX P0, PT, RZ, c[0x0][0x204], PT, P0 ;  /* 0x00008100ff007a0c */ /* 0x000fd00003f05300 */
.L_x_3877:
        /* <DEDUP_REMOVED lines=14> */
[----:B------:R-:W-:Y:S01]  /*7000*/  @P2 IMAD.MOV.U32 R8, RZ, RZ, RZ ;  /* 0x000000ffff082224 */ /* 0x000fe200078e00ff */
[----:B------:R-:W-:Y:S05]  /*7010*/  @P2 BRA `(.L_x_3876) ;  /* 0x0000004000002947 */ /* 0x000fea0003800000 */
.L_x_3875:
[----:B------:R-:W0:Y:S02]  /*7020*/  LDS R2, [R5] ;  /* 0x0000000005027984 */ /* 0x000e240000000800 */
[----:B0--3--:R-:W-:-:S04]  /*7030*/  FADD.FTZ R2, -R9, R2 ;  /* 0x0000000209027221 */ /* 0x009fc80000010100 */
[----:B------:R-:W-:-:S04]  /*7040*/  FMUL.FTZ R2, R2, 1.4426950216293334961 ;  /* 0x3fb8aa3b02027820 */ /* 0x000fc80000410000 */
[----:B------:R0:W3:Y:S03]  /*7050*/  MUFU.EX2 R8, R2 ;  /* 0x0000000200087308 */ /* 0x0000e60000000800 */
.L_x_3876:
[----:B------:R-:W-:Y:S05]  /*7060*/  BSYNC B1 ;  /* 0x0000000000017941 */ /* 0x000fea0003800000 */
.L_x_3874:
[----:B---3--:R3:W-:Y:S01]  /*7070*/  STS [R5], R8 ;  /* 0x0000000805007388 */ /* 0x0087e20000000800 */
[----:B------:R-:W-:Y:S01]  /*7080*/  IADD3 R4, R4, 0x80, RZ ;  /* 0x0000008004047810 */ /* 0x000fe20007ffe0ff */
[----:B------:R-:W-:-:S03]  /*7090*/  FADD.FTZ R7, R8, R7 ;  /* 0x0000000708077221 */ /* 0x000fc60000010000 */
[----:B------:R-:W-:-:S13]  /*70a0*/  ISETP.GT.AND P2, PT, R4, UR42, PT ;  /* 0x0000002a04007c0c */ /* 0x000fda000bf44270 */
[----:B---3--:R-:W-:Y:S05]  /*70b0*/  @!P2 BRA `(.L_x_3877) ;  /* 0xfffffe600000a947 */ /* 0x008fea000383ffff */
.L_x_3873:
[----:B------:R-:W-:Y:S05]  /*70c0*/  BSYNC B0 ;  /* 0x0000000000007941 */ /* 0x000fea0003800000 */
.L_x_3872:
[----:B0-----:R-:W0:Y:S04]  /*70d0*/  SHFL.BFLY PT, R2, R7, 0x10, 0x1f ;  /* 0x0e001f0007027f89 */ /* 0x001e2800000e0000 */
[----:B------:R-:W4:Y:S01]  /*70e0*/  S2R R10, SR_TID.X ;  /* 0x00000000000a7919 */ /* 0x000f220000002100 */
[----:B0-----:R-:W-:Y:S01]  /*70f0*/  FADD.FTZ R2, R2, R7 ;  /* 0x0000000702027221 */ /* 0x001fe20000010000 */
[----:B----4-:R-:W-:-:S04]  /*7100*/  LOP3.LUT P0, RZ, R10, 0x1f, RZ, 0xc0, !PT ;  /* 0x0000001f0aff7812 */ /* 0x010fc8000780c0ff */
[----:B------:R-:W0:Y:S01]  /*7110*/  SHFL.BFLY PT, R3, R2, 0x8, 0x1f ;  /* 0x0d001f0002037f89 */ /* 0x000e2200000e0000 */
[----:B---3--:R-:W-:-:S04]  /*7120*/  LOP3.LUT R9, R10, 0x1f, RZ, 0xc0, !PT ;  /* 0x0000001f0a097812 */ /* 0x008fc800078ec0ff */
[----:B------:R-:W-:-:S04]  /*7130*/  ISETP.GT.U32.AND P2, PT, R9, 0x3, PT ;  /* 0x000000030900780c */ /* 0x000fc80003f44070 */
[----:B------:R-:W-:-:S04]  /*7140*/  @!P0 SHF.R.U32.HI R7, RZ, 0x3, R10 ;  /* 0x00000003ff078819 */ /* 0x000fc8000001160a */
[----:B------:R-:W-:Y:S01]  /*7150*/  @!P0 LOP3.LUT R7, R7, 0x1ffffffc, RZ, 0xc0, !PT ;  /* 0x1ffffffc07078812 */ /* 0x000fe200078ec0ff */
[----:B0-----:R-:W-:-:S04]  /*7160*/  FADD.FTZ R3, R2, R3 ;  /* 0x0000000302037221 */ /* 0x001fc80000010000 */
[----:B------:R-:W-:Y:S01]  /*7170*/  @!P2 IMAD.SHL.U32 R2, R10, 0x4, RZ ;  /* 0x000000040a02a824 */ /* 0x000fe200078e00ff */
[----:B------:R-:W0:Y:S04]  /*7180*/  SHFL.BFLY PT, R4, R3, 0x4, 0x1f ;  /* 0x0c801f0003047f89 */ /* 0x000e2800000e0000 */
[----:B------:R-:W-:Y:S01]  /*7190*/  @!P2 LOP3.LUT R2, R2, 0x7c, RZ, 0xc0, !PT ;  /* 0x0000007c0202a812 */ /* 0x000fe200078ec0ff */
[----:B0-----:R-:W-:-:S05]  /*71a0*/  FADD.FTZ R4, R3, R4 ;  /* 0x0000000403047221 */ /* 0x001fca0000010000 */
        /* <DEDUP_REMOVED lines=27> */
[----:B0-----:R-:W-:-:S04]  /*7360*/  FADD.FTZ R2, R4, 9.9999999747524270788e-07 ;  /* 0x358637bd04027421 */ /* 0x001fc80000010000 */
[----:B------:R0:W3:Y:S03]  /*7370*/  MUFU.RCP R10, R2 ;  /* 0x00000002000a7308 */ /* 0x0000e60000001000 */
.L_x_3880:
[----:B------:R-:W-:Y:S02]  /*7380*/  IADD3 R4, R6, -UR45, RZ ;  /* 0x8000002d06047c10 */ /* 0x000fe4000fffe0ff */
[----:B------:R-:W-:Y:S02]  /*7390*/  PLOP3.LUT P1, PT, PT, PT, UP0, 0x80, 0x0 ;  /* 0x000000000000781c */ /* 0x000fe40003f2f008 */
[----:B0-----:R-:W-:Y:S01]  /*73a0*/  LEA R7, R4, 0x420, 0x2 ;  /* 0x0000042004077811 */ /* 0x001fe200078e10ff */
[----:B------:R-:W4:Y:S10]  /*73b0*/  LDS R3, [R4.X4+0x420] ;  /* 0x0004200004037984 */ /* 0x000f340000004800 */
[----:B------:R-:W-:-:S04]  /*73c0*/  @P1 IADD3 R5, P0, R6, UR4, RZ ;  /* 0x0000000406051c10 */ /* 0x000fc8000ff1e0ff */
[C---:B------:R-:W-:Y:S02]  /*73d0*/  @P1 LEA.HI.X.SX32 R8, R6.reuse, UR5, 0x1, P0 ;  /* 0x0000000506081c11 */ /* 0x040fe400080f0eff */
[----:B0-----:R-:W-:Y:S02]  /*73e0*/  @P1 LEA R2, P0, R5, c[0x0][0x260], 0x2 ;  /* 0x0000980005021a11 */ /* 0x001fe400078010ff */
[----:B------:R-:W-:Y:S01]  /*73f0*/  IADD3 R6, R6, 0x80, RZ ;  /* 0x0000008006067810 */ /* 0x000fe20007ffe0ff */
[----:B---34-:R-:W-:Y:S01]  /*7400*/  FMUL.FTZ R9, R3, R10 ;  /* 0x0000000a03097220 */ /* 0x018fe20000410000 */
[----:B------:R-:W-:Y:S02]  /*7410*/  @P1 LEA.HI.X R3, R5, c[0x0][0x264], R8, 0x2, P0 ;  /* 0x0000990005031a11 */ /* 0x000fe400000f1408 */
[----:B------:R-:W-:Y:S02]  /*7420*/  ISETP.GT.AND P0, PT, R6, UR42, PT ;  /* 0x0000002a06007c0c */ /* 0x000fe4000bf04270 */
[----:B------:R0:W-:Y:S04]  /*7430*/  STS [R7], R9 ;  /* 0x0000000907007388 */ /* 0x0001e80000000800 */
[----:B------:R0:W-:Y:S07]  /*7440*/  @P1 STG.E [R2.64], R9 ;  /* 0x0000000902001986 */ /* 0x0001ee000c101924 */
[----:B------:R-:W-:Y:S05]  /*7450*/  @!P0 BRA `(.L_x_3880) ;  /* 0xffffff2000008947 */ /* 0x000fea000383ffff */
.L_x_3879:
[----:B------:R-:W-:Y:S05]  /*7460*/  BSYNC B0 ;  /* 0x0000000000007941 */ /* 0x000fea0003800000 */
.L_x_3878:
[----:B0-----:R-:W0:Y:S01]  /*7470*/  S2R R3, SR_TID.X ;  /* 0x0000000000037919 */ /* 0x001e220000002100 */
[----:B------:R-:W-:Y:S01]  /*7480*/  ULEA.HI UR4, UR42, UR42, URZ, 0x1 ;  /* 0x0000002a2a047291 */ /* 0x000fe2000f8f083f */
[----:B------:R-:W-:Y:S01]  /*7490*/  ISETP.EQ.U32.AND P0, PT, RZ, c[0x0][0x190], PT ;  /* 0x00006400ff007a0c */ /* 0x000fe20003f02070 */
[----:B------:R-:W-:Y:S01]  /*74a0*/  IMAD.U32 R5, RZ, RZ, UR48 ;  /* 0x00000030ff057e24 */ /* 0x000fe2000f8e00ff */
[----:B------:R-:W-:Y:S01]  /*74b0*/  CS2R R6, SRZ ;  /* 0x0000000000067805 */ /* 0x000fe2000001ff00 */
[----:B------:R-:W-:-:S04]  /*74c0*/  ULOP3.LUT UR4, UR4, 0xfffffffe, URZ, 0xc0, !UPT ;  /* 0xfffffffe04047892 */ /* 0x000fc8000f8ec03f */
[----:B------:R-:W-:Y:S01]  /*74d0*/  UIADD3 UR4, -UR4, UR42, URZ ;  /* 0x0000002a04047290 */ /* 0x000fe2000fffe13f */
[----:B0-----:R-:W-:-:S04]  /*74e0*/  LEA.HI R0, R0, R3, RZ, 0x6 ;  /* 0x0000000300007211 */ /* 0x001fc800078f30ff */
[----:B------:R-:W-:-:S05]  /*74f0*/  LOP3.LUT R2, R0, 0xffffffc0, RZ, 0xc0, !PT ;  /* 0xffffffc000027812 */ /* 0x000fca00078ec0ff */
[----:B------:R-:W-:Y:S01]  /*7500*/  IMAD.IADD R2, R3, 0x1, -R2 ;  /* 0x0000000103027824 */ /* 0x000fe200078e0a02 */
[----:B------:R-:W-:-:S03]  /*7510*/  SHF.R.S32.HI R3, RZ, 0x6, R0 ;  /* 0x00000006ff037819 */ /* 0x000fc60000011400 */
[C---:B------:R-:W-:Y:S01]  /*7520*/  IMAD.SHL.U32 R0, R2.reuse, 0x4, RZ ;  /* 0x0000000402007824 */ /* 0x040fe200078e00ff */
[----:B------:R-:W-:-:S04]  /*7530*/  ISETP.GT.AND P2, PT, R2, 0x37, PT ;  /* 0x000000370200780c */ /* 0x000fc80003f44270 */
[----:B------:R-:W-:-:S04]  /*7540*/  ISETP.NE.OR P1, PT, R3, UR4, P2 ;  /* 0x0000000403007c0c */ /* 0x000fc80009725670 */
[----:B------:R-:W-:Y:S01]  /*7550*/  ISETP.EQ.OR.EX P0, PT, RZ, c[0x0][0x194], P1, P0 ;  /* 0x00006500ff007a0c */ /* 0x000fe20000f02700 */
[----:B------:R-:W-:Y:S01]  /*7560*/  ULDC UR4, c[0x0][0x1d4] ;  /* 0x0000750000047ab9 */ /* 0x000fe20000000800 */
[----:B------:R-:W-:Y:S01]  /*7570*/  BSSY B0, `(.L_x_3881) ;  /* 0x00001a1000007945 */ /* 0x000fe20003800000 */
[----:B------:R-:W-:-:S10]  /*7580*/  UIMAD UR4, UR49, UR4, URZ ;  /* 0x00000004310472a4 */ /* 0x000fd4000f8e023f */
[----:B------:R-:W-:Y:S02]  /*7590*/  @!P0 IMAD.MOV.U32 R13, RZ, RZ, 0x4 ;  /* 0x00000004ff0d8424 */ /* 0x000fe400078e00ff */
[----:B------:R-:W-:Y:S02]  /*75a0*/  @!P0 IMAD R12, R5, 0xe0, R0 ;  /* 0x000000e0050c8824 */ /* 0x000fe400078e0200 */
[----:B------:R-:W-:Y:S02]  /*75b0*/  CS2R R4, SRZ ;  /* 0x0000000000047805 */ /* 0x000fe4000001ff00 */
[----:B------:R-:W-:Y:S01]  /*75c0*/  @!P0 IMAD.WIDE R12, R12, R13, c[0x0][0x190] ;  /* 0x000064000c0c8625 */ /* 0x000fe200078e020d */
[----:B------:R-:W-:-:S04]  /*75d0*/  CS2R R10, SRZ ;  /* 0x00000000000a7805 */ /* 0x000fc8000001ff00 */
[----:B------:R0:W5:Y:S01]  /*75e0*/  @!P0 LDG.E.128 R4, [R12.64] ;  /* 0x000000240c048981 */ /* 0x000162000c1e1d00 */
[----:B------:R-:W-:-:S03]  /*75f0*/  CS2R R8, SRZ ;  /* 0x0000000000087805 */ /* 0x000fc6000001ff00 */
[----:B------:R-:W-:Y:S06]  /*7600*/  BAR.SYNC.DEFER_BLOCKING 0x0 ;  /* 0x0000000000007b1d */ /* 0x000fec0000010000 */
[----:B------:R-:W-:Y:S05]  /*7610*/  @P2 BRA `(.L_x_3882) ;  /* 0x0000196000002947 */ /* 0x000fea0003800000 */
[----:B0-----:R-:W-:Y:S01]  /*7620*/  IMAD.U32 R49, RZ, RZ, UR42 ;  /* 0x0000002aff317e24 */ /* 0x001fe2000f8e00ff */
[----:B------:R-:W-:Y:S01]  /*7630*/  IADD3 R2, R3, UR45, RZ ;  /* 0x0000002d03027c10 */ /* 0x000fe2000fffe0ff */
[----:B------:R-:W-:Y:S01]  /*7640*/  IMAD.U32 R9, RZ, RZ, UR6 ;  /* 0x00000006ff097e24 */ /* 0x000fe2000f8e00ff */
[----:B------:R-:W-:Y:S01]  /*7650*/  BSSY B1, `(.L_x_3883) ;  /* 0x000007f000017945 */ /* 0x000fe20003800000 */
[----:B------:R-:W-:Y:S01]  /*7660*/  CS2R R10, SRZ ;  /* 0x00000000000a7805 */ /* 0x000fe2000001ff00 */
[----:B------:R-:W-:Y:S01]  /*7670*/  IMNMX R49, R49, c[0x0][0x1d4], PT ;  /* 0x0000750031317a17 */ /* 0x000fe20003800200 */
[----:B------:R-:W-:-:S02]  /*7680*/  IMAD R12, R9, c[0x0][0x1d4], R0 ;  /* 0x00007500090c7a24 */ /* 0x000fc400078e0200 */
[----:B------:R-:W-:Y:S01]  /*7690*/  CS2R R8, SRZ ;  /* 0x0000000000087805 */ /* 0x000fe2000001ff00 */
[----:B------:R-:W-:Y:S02]  /*76a0*/  ISETP.GE.AND P0, PT, R2, R49, PT ;  /* 0x000000310200720c */ /* 0x000fe40003f06270 */
[----:B------:R-:W-:-:S11]  /*76b0*/  SHF.R.S32.HI R13, RZ, 0x1f, R12 ;  /* 0x0000001fff0d7819 */ /* 0x000fd6000001140c */
[----:B------:R-:W-:Y:S05]  /*76c0*/  @P0 BRA `(.L_x_3884) ;  /* 0x0000077000000947 */ /* 0x000fea0003800000 */
[----:B------:R-:W-:Y:S01]  /*76d0*/  IMAD.U32 R8, RZ, RZ, UR45 ;  /* 0x0000002dff087e24 */ /* 0x000fe2000f8e00ff */
[----:B------:R-:W-:Y:S01]  /*76e0*/  LOP3.LUT R9, RZ, R49, RZ, 0x33, !PT ;  /* 0x00000031ff097212 */ /* 0x000fe200078e33ff */
[----:B------:R-:W-:Y:S01]  /*76f0*/  BSSY B2, `(.L_x_3885) ;  /* 0x0000027000027945 */ /* 0x000fe20003800000 */
[----:B--2---:R-:W-:Y:S01]  /*7700*/  IMAD.MOV.U32 R24, RZ, RZ, R2 ;  /* 0x000000ffff187224 */ /* 0x004fe200078e0002 */
[----:B------:R-:W-:Y:S01]  /*7710*/  CS2R R10, SRZ ;  /* 0x00000000000a7805 */ /* 0x000fe2000001ff00 */
[----:B------:R-:W-:-:S05]  /*7720*/  IADD3 R8, -R8, -0x2, -R3 ;  /* 0xfffffffe08087810 */ /* 0x000fca0007ffe903 */
[----:B------:R-:W-:-:S05]  /*7730*/  IMAD.IADD R9, R8, 0x1, -R9 ;  /* 0x0000000108097824 */ /* 0x000fca00078e0a09 */
[C---:B------:R-:W-:Y:S02]  /*7740*/  LEA.HI R8, R9.reuse, 0x1, RZ, 0x1f ;  /* 0x0000000109087811 */ /* 0x040fe400078ff8ff */
[----:B------:R-:W-:Y:S02]  /*7750*/  ISETP.GE.U32.AND P0, PT, R9, 0x6, PT ;  /* 0x000000060900780c */ /* 0x000fe40003f06070 */
[----:B------:R-:W-:Y:S02]  /*7760*/  LOP3.LUT P3, R14, R8, 0x3, RZ, 0xc0, !PT ;  /* 0x00000003080e7812 */ /* 0x000fe4000786c0ff */
[----:B------:R-:W-:-:S11]  /*7770*/  CS2R R8, SRZ ;  /* 0x0000000000087805 */ /* 0x000fd6000001ff00 */
[----:B------:R-:W-:Y:S05]  /*7780*/  @!P3 BRA `(.L_x_3886) ;  /* 0x000001d00000b947 */ /* 0x000fea0003800000 */
[----:B------:R-:W-:Y:S02]  /*7790*/  IMAD.U32 R25, RZ, RZ, UR47 ;  /* 0x0000002fff197e24 */ /* 0x000fe4000f8e00ff */
[----:B-1----:R-:W-:Y:S02]  /*77a0*/  IMAD.MOV.U32 R18, RZ, RZ, R14 ;  /* 0x000000ffff127224 */ /* 0x002fe400078e000e */
[----:B------:R-:W-:Y:S02]  /*77b0*/  IMAD.MOV.U32 R24, RZ, RZ, R2 ;  /* 0x000000ffff187224 */ /* 0x000fe400078e0002 */
[----:B------:R-:W-:Y:S02]  /*77c0*/  IMAD.MOV.U32 R8, RZ, RZ, RZ ;  /* 0x000000ffff087224 */ /* 0x000fe400078e00ff */
[----:B------:R-:W-:-:S03]  /*77d0*/  IMAD R25, R25, c[0x0][0x1d4], RZ ;  /* 0x0000750019197a24 */ /* 0x000fc600078e02ff */
.L_x_3887:
        /* <DEDUP_REMOVED lines=24> */
.L_x_3886:
[----:B------:R-:W-:Y:S05]  /*7960*/  BSYNC B2 ;  /* 0x0000000000027941 */ /* 0x000fea0003800000 */
.L_x_3885:
[----:B------:R-:W-:Y:S05]  /*7970*/  @!P0 BRA `(.L_x_3884) ;  /* 0x000004c000008947 */ /* 0x000fea0003800000 */
[----:B------:R-:W-:Y:S01]  /*7980*/  ULDC UR5, c[0x0][0x1d4] ;  /* 0x0000750000057ab9 */ /* 0x000fe20000000800 */
[----:B------:R-:W-:Y:S01]  /*7990*/  SHF.R.S32.HI R15, RZ, 0x1f, R24 ;  /* 0x0000001fff0f7819 */ /* 0x000fe20000011418 */
[----:B------:R-:W-:Y:S01]  /*79a0*/  UIMAD UR5, UR47, UR5, URZ ;  /* 0x000000052f0572a4 */ /* 0x000fe2000f8e023f */
[C---:B------:R-:W-:Y:S01]  /*79b0*/  LEA R14, R24.reuse, 0x10, 0x2 ;  /* 0x00000010180e7811 */ /* 0x040fe200078e10ff */
[----:B------:R-:W-:Y:S02]  /*79c0*/  IMAD.U32 R21, RZ, RZ, UR45 ;  /* 0x0000002dff157e24 */ /* 0x000fe4000f8e00ff */
[----:B-1----:R-:W-:Y:S02]  /*79d0*/  IMAD.MOV.U32 R19, RZ, RZ, c[0x0][0x1d4] ;  /* 0x00007500ff137624 */ /* 0x002fe400078e00ff */
[----:B------:R-:W-:Y:S01]  /*79e0*/  IMAD.U32 R18, RZ, RZ, UR5 ;  /* 0x00000005ff127e24 */ /* 0x000fe2000f8e00ff */
[C---:B------:R-:W-:Y:S01]  /*79f0*/  IADD3 R17, P0, R24.reuse, UR5, RZ ;  /* 0x0000000518117c10 */ /* 0x040fe2000ff1e0ff */
[----:B------:R-:W-:-:S03]  /*7a00*/  IMAD R26, R24, 0xe0, RZ ;  /* 0x000000e0181a7824 */ /* 0x000fc600078e02ff */
[----:B------:R-:W-:Y:S01]  /*7a10*/  LEA.HI.X.SX32 R18, R18, R15, 0x1, P0 ;  /* 0x0000000f12127211 */ /* 0x000fe200000f0eff */
[----:B------:R-:W-:Y:S01]  /*7a20*/  IMAD R15, R21, -0x4, R14 ;  /* 0xfffffffc150f7824 */ /* 0x000fe200078e020e */
[----:B------:R-:W-:Y:S01]  /*7a30*/  LEA R16, P0, R17, c[0x0][0x1a8], 0x2 ;  /* 0x00006a0011107a11 */ /* 0x000fe200078010ff */
[----:B------:R-:W-:-:S03]  /*7a40*/  IMAD R14, R19, c[0x0][0x1d8], RZ ;  /* 0x00007600130e7a24 */ /* 0x000fc600078e02ff */
[----:B------:R-:W-:Y:S01]  /*7a50*/  LEA.HI.X R17, R17, c[0x0][0x1ac], R18, 0x2, P0 ;  /* 0x00006b0011117a11 */ /* 0x000fe200000f1412 */
[----:B------:R-:W-:Y:S01]  /*7a60*/  IMAD R25, R14, 0xe0, RZ ;  /* 0x000000e00e197824 */ /* 0x000fe200078e02ff */
[----:B------:R-:W-:-:S04]  /*7a70*/  IADD3 R27, R15, 0x420, RZ ;  /* 0x000004200f1b7810 */ /* 0x000fc80007ffe0ff */
.L_x_3888:
[----:B------:R-:W-:Y:S01]  /*7a80*/  IMAD.MOV.U32 R14, RZ, RZ, R16 ;  /* 0x000000ffff0e7224 */ /* 0x000fe200078e0010 */
[----:B------:R-:W-:Y:S01]  /*7a90*/  LDS R33, [R27+-0x8] ;  /* 0xfffff8001b217984 */ /* 0x000fe20000000800 */
[----:B------:R-:W-:-:S03]  /*7aa0*/  IMAD.MOV.U32 R15, RZ, RZ, R17 ;  /* 0x000000ffff0f7224 */ /* 0x000fc600078e0011 */
[----:B------:R-:W-:Y:S04]  /*7ab0*/  LDS R34, [R27] ;  /* 0x000000001b227984 */ /* 0x000fe80000000800 */
[----:B------:R-:W2:Y:S04]  /*7ac0*/  LDG.E R16, [R14.64] ;  /* 0x000000240e107981 */ /* 0x000ea8000c1e1900 */
[----:B------:R-:W3:Y:S04]  /*7ad0*/  LDG.E R17, [R14.64+0x8] ;  /* 0x000008240e117981 */ /* 0x000ee8000c1e1900 */
[----:B------:R-:W4:Y:S04]  /*7ae0*/  LDG.E R18, [R14.64+0x10] ;  /* 0x000010240e127981 */ /* 0x000f28000c1e1900 */
[----:B------:R-:W4:Y:S04]  /*7af0*/  LDG.E R20, [R14.64+0x18] ;  /* 0x000018240e147981 */ /* 0x000f28000c1e1900 */
        /* <DEDUP_REMOVED lines=30> */
[----:B------:R-:W-:-:S03]  /*7ce0*/  IADD3 R24, R24, 0x8, RZ ;  /* 0x0000000818187810 */ /* 0x000fc60007ffe0ff */
[----:B------:R-:W-:Y:S01]  /*7cf0*/  IMAD.X R17, RZ, RZ, R15, P0 ;  /* 0x000000ffff117224 */ /* 0x000fe200000e060f */
[----:B------:R-:W-:Y:S02]  /*7d00*/  ISETP.GE.AND P0, PT, R24, R49, PT ;  /* 0x000000311800720c */ /* 0x000fe40003f06270 */
[----:B-1----:R-:W-:Y:S02]  /*7d10*/  IADD3 R27, R27, 0x20, RZ ;  /* 0x000000201b1b7810 */ /* 0x002fe40007ffe0ff */
[----:B------:R-:W-:Y:S01]  /*7d20*/  IADD3 R26, R26, 0x700, RZ ;  /* 0x000007001a1a7810 */ /* 0x000fe20007ffe0ff */
[-C--:B---3--:R-:W-:Y:S02]  /*7d30*/  FFMA.FTZ R28, R28, R32.reuse, R8 ;  /* 0x000000201c1c7223 */ /* 0x088fe40000010008 */
[-C--:B------:R-:W-:Y:S02]  /*7d40*/  FFMA.FTZ R29, R29, R32.reuse, R9 ;  /* 0x000000201d1d7223 */ /* 0x080fe40000010009 */
[----:B------:R-:W-:-:S02]  /*7d50*/  FFMA.FTZ R30, R30, R32, R10 ;  /* 0x000000201e1e7223 */ /* 0x000fc4000001000a */
[----:B------:R-:W-:Y:S02]  /*7d60*/  FFMA.FTZ R31, R31, R32, R11 ;  /* 0x000000201f1f7223 */ /* 0x000fe4000001000b */
[-C--:B--2---:R-:W-:Y:S02]  /*7d70*/  FFMA.FTZ R28, R36, R33.reuse, R28 ;  /* 0x00000021241c7223 */ /* 0x084fe4000001001c */
[-C--:B------:R-:W-:Y:S02]  /*7d80*/  FFMA.FTZ R29, R37, R33.reuse, R29 ;  /* 0x00000021251d7223 */ /* 0x080fe4000001001d */
[-C--:B------:R-:W-:Y:S02]  /*7d90*/  FFMA.FTZ R30, R38, R33.reuse, R30 ;  /* 0x00000021261e7223 */ /* 0x080fe4000001001e */
[----:B------:R-:W-:Y:S02]  /*7da0*/  FFMA.FTZ R31, R39, R33, R31 ;  /* 0x00000021271f7223 */ /* 0x000fe4000001001f */
[----:B----4-:R-:W-:-:S02]  /*7db0*/  FFMA.FTZ R28, R40, R34, R28 ;  /* 0x00000022281c7223 */ /* 0x010fc4000001001c */
[-C--:B------:R-:W-:Y:S02]  /*7dc0*/  FFMA.FTZ R29, R41, R34.reuse, R29 ;  /* 0x00000022291d7223 */ /* 0x080fe4000001001d */
[-C--:B------:R-:W-:Y:S02]  /*7dd0*/  FFMA.FTZ R30, R42, R34.reuse, R30 ;  /* 0x000000222a1e7223 */ /* 0x080fe4000001001e */
[----:B------:R-:W-:Y:S02]  /*7de0*/  FFMA.FTZ R31, R43, R34, R31 ;  /* 0x000000222b1f7223 */ /* 0x000fe4000001001f */
[-C--:B------:R-:W-:Y:S02]  /*7df0*/  FFMA.FTZ R8, R44, R35.reuse, R28 ;  /* 0x000000232c087223 */ /* 0x080fe4000001001c */
[-C--:B------:R-:W-:Y:S02]  /*7e00*/  FFMA.FTZ R9, R45, R35.reuse, R29 ;  /* 0x000000232d097223 */ /* 0x080fe4000001001d */
[----:B------:R-:W-:-:S02]  /*7e10*/  FFMA.FTZ R10, R46, R35, R30 ;  /* 0x000000232e0a7223 */ /* 0x000fc4000001001e */
[----:B------:R-:W-:Y:S01]  /*7e20*/  FFMA.FTZ R11, R47, R35, R31 ;  /* 0x000000232f0b7223 */ /* 0x000fe2000001001f */
[----:B------:R-:W-:Y:S05]  /*7e30*/  @!P0 BRA `(.L_x_3888) ;  /* 0xfffffc4000008947 */ /* 0x000fea000383ffff */
.L_x_3884:
[----:B------:R-:W-:Y:S05]  /*7e40*/  BSYNC B1 ;  /* 0x0000000000017941 */ /* 0x000fea0003800000 */
.L_x_3883:
[----:B------:R-:W-:-:S13]  /*7e50*/  ISETP.GE.AND P0, PT, R2, UR42, PT ;  /* 0x0000002a02007c0c */ /* 0x000fda000bf06270 */
[----:B------:R-:W-:Y:S05]  /*7e60*/  @P0 BRA `(.L_x_3882) ;  /* 0x0000111000000947 */ /* 0x000fea0003800000 */
[----:B--2---:R-:W-:Y:S01]  /*7e70*/  IMAD.U32 R25, RZ, RZ, UR45 ;  /* 0x0000002dff197e24 */ /* 0x004fe2000f8e00ff */
[----:B------:R-:W-:Y:S01]  /*7e80*/  LOP3.LUT R14, RZ, R3, RZ, 0x33, !PT ;  /* 0x00000003ff0e7212 */ /* 0x000fe200078e33ff */
[----:B------:R-:W-:Y:S03]  /*7e90*/  BSSY B1, `(.L_x_3889) ;  /* 0x000003d000017945 */ /* 0x000fe60003800000 */
[----:B------:R-:W-:-:S04]  /*7ea0*/  IADD3 R25, -R25, UR42, R14 ;  /* 0x0000002a19197c10 */ /* 0x000fc8000fffe10e */
[----:B------:R-:W-:-:S04]  /*7eb0*/  LEA.HI R14, R25, 0x1, RZ, 0x1f ;  /* 0x00000001190e7811 */ /* 0x000fc800078ff8ff */
[----:B------:R-:W-:-:S13]  /*7ec0*/  LOP3.LUT P0, R14, R14, 0x3, RZ, 0xc0, !PT ;  /* 0x000000030e0e7812 */ /* 0x000fda000780c0ff */
[----:B------:R-:W-:Y:S05]  /*7ed0*/  @!P0 BRA `(.L_x_3890) ;  /* 0x0000038000008947 */ /* 0x000fea0003800000 */
[----:B-1----:R-:W-:Y:S01]  /*7ee0*/  IMAD.MOV.U32 R18, RZ, RZ, R14 ;  /* 0x000000ffff127224 */ /* 0x002fe200078e000e */
[----:B------:R-:W-:Y:S02]  /*7ef0*/  LEA R19, R3, 0x420, 0x2 ;  /* 0x0000042003137811 */ /* 0x000fe400078e10ff */
.L_x_3893:
        /* <DEDUP_REMOVED lines=28> */
[----:B------:R-:W-:Y:S02]  /*80c0*/  IMAD.U32 R17, RZ, RZ, UR5 ;  /* 0x00000005ff117e24 */ /* 0x000fe4000f8e00ff */
        /* <DEDUP_REMOVED lines=21> */
.L_x_3892:
[----:B------:R-:W-:Y:S05]  /*8220*/  BSYNC B2 ;  /* 0x0000000000027941 */ /* 0x000fea0003800000 */
.L_x_3891:
[----:B------:R-:W-:Y:S02]  /*8230*/  IADD3 R2, R2, 0x2, RZ ;  /* 0x0000000202027810 */ /* 0x000fe40007ffe0ff */
[----:B------:R-:W-:Y:S01]  /*8240*/  IADD3 R19, R19, 0x8, RZ ;  /* 0x0000000813137810 */ /* 0x000fe20007ffe0ff */
[----:B------:R-:W-:Y:S05]  /*8250*/  @P0 BRA `(.L_x_3893) ;  /* 0xfffffca000000947 */ /* 0x000fea000383ffff */
.L_x_3890:
[----:B------:R-:W-:Y:S05]  /*8260*/  BSYNC B1 ;  /* 0x0000000000017941 */ /* 0x000fea0003800000 */
.L_x_3889:
[----:B------:R-:W-:-:S13]  /*8270*/  ISETP.GE.U32.AND P0, PT, R25, 0x6, PT ;  /* 0x000000061900780c */ /* 0x000fda0003f06070 */
[----:B------:R-:W-:Y:S05]  /*8280*/  @!P0 BRA `(.L_x_3882) ;  /* 0x00000cf000008947 */ /* 0x000fea0003800000 */
[----:B------:R-:W-:Y:S01]  /*8290*/  LEA R14, R2, 0x10, 0x2 ;  /* 0x00000010020e7811 */ /* 0x000fe200078e10ff */
[----:B------:R-:W-:-:S04]  /*82a0*/  IMAD.U32 R15, RZ, RZ, UR45 ;  /* 0x0000002dff0f7e24 */ /* 0x000fc8000f8e00ff */
[----:B------:R-:W-:-:S05]  /*82b0*/  IMAD R14, R15, -0x4, R14 ;  /* 0xfffffffc0f0e7824 */ /* 0x000fca00078e020e */
[----:B-1----:R-:W-:Y:S02]  /*82c0*/  IADD3 R18, R14, 0x420, RZ ;  /* 0x000004200e127810 */ /* 0x002fe40007ffe0ff */
.L_x_3902:
        /* <DEDUP_REMOVED lines=26> */
[----:B------:R-:W-:Y:S01]  /*8470*/  @!P5 IMAD.IADD R14, R14, 0x1, -R17 ;  /* 0x000000010e0ed824 */ /* 0x000fe200078e0a11 */
[----:B------:R-:W-:-:S04]  /*8480*/  ISETP.GE.AND P5, PT, R2, RZ, PT ;  /* 0x000000ff0200720c */ /* 0x000fc80003fa6270 */
[----:B------:R-:W-:-:S13]  /*8490*/  ISETP.GT.U32.AND P6, PT, R17, R14, PT ;  /* 0x0000000e1100720c */ /* 0x000fda0003fc4070 */
[----:B------:R-:W-:Y:S01]  /*84a0*/  @!P6 IMAD.IADD R14, R14, 0x1, -R17 ;  /* 0x000000010e0ee824 */ /* 0x000fe200078e0a11 */
[----:B------:R-:W-:Y:S01]  /*84b0*/  ISETP.NE.AND P6, PT, RZ, c[0x0][0x1d4], PT ;  /* 0x00007500ff007a0c */ /* 0x000fe20003fc5270 */
[----:B------:R-:W-:Y:S02]  /*84c0*/  IMAD.U32 R17, RZ, RZ, UR5 ;  /* 0x00000005ff117e24 */ /* 0x000fe4000f8e00ff */
[----:B------:R-:W-:-:S04]  /*84d0*/  IMAD.MOV.U32 R16, RZ, RZ, R14 ;  /* 0x000000ffff107224 */ /* 0x000fc800078e000e */
        /* <DEDUP_REMOVED lines=21> */
.L_x_3895:
[----:B------:R-:W-:Y:S05]  /*8630*/  BSYNC B1 ;  /* 0x0000000000017941 */ /* 0x000fea0003800000 */
.L_x_3894:
        /* <DEDUP_REMOVED lines=47> */
.L_x_3897:
[----:B------:R-:W-:Y:S05]  /*8930*/  BSYNC B1 ;  /* 0x0000000000017941 */ /* 0x000fea0003800000 */
.L_x_3896:
        /* <DEDUP_REMOVED lines=47> */
.L_x_3899:
[----:B------:R-:W-:Y:S05]  /*8c30*/  BSYNC B1 ;  /* 0x0000000000017941 */ /* 0x000fea0003800000 */
.L_x_3898:
        /* <DEDUP_REMOVED lines=47> */
.L_x_3901:
[----:B------:R-:W-:Y:S05]  /*8f30*/  BSYNC B1 ;  /* 0x0000000000017941 */ /* 0x000fea0003800000 */
.L_x_3900:
[----:B------:R-:W-:Y:S02]  /*8f40*/  IADD3 R2, R2, 0x8, RZ ;  /* 0x0000000802027810 */ /* 0x000fe40007ffe0ff */
[----:B------:R-:W-:Y:S02]  /*8f50*/  IADD3 R18, R18, 0x20, RZ ;  /* 0x0000002012127810 */ /* 0x000fe40007ffe0ff */
[----:B------:R-:W-:-:S13]  /*8f60*/  ISETP.GE.AND P0, PT, R2, UR42, PT ;  /* 0x0000002a02007c0c */ /* 0x000fda000bf06270 */
[----:B------:R-:W-:Y:S05]  /*8f70*/  @!P0 BRA `(.L_x_3902) ;  /* 0xfffff35000008947 */ /* 0x000fea000383ffff */
.L_x_3882:
[----:B0-----:R-:W-:Y:S05]  /*8f80*/  BSYNC B0 ;  /* 0x0000000000007941 */ /* 0x001fea0003800000 */
.L_x_3881:
[----:B------:R-:W0:Y:S01]  /*8f90*/  S2R R23, SR_TID.X ;  /* 0x0000000000177919 */ /* 0x000e220000002100 */
[----:B------:R-:W-:Y:S01]  /*8fa0*/  BSSY B0, `(.L_x_3903) ;  /* 0x000003d000007945 */ /* 0x000fe20003800000 */
[----:B0-----:R-:W-:-:S04]  /*8fb0*/  IADD3 R2, R23, 0x3f, RZ ;  /* 0x0000003f17027810 */ /* 0x001fc80007ffe0ff */
[----:B------:R-:W-:Y:S01]  /*8fc0*/  ISETP.GT.U32.OR P0, PT, R2, 0x7e, P2 ;  /* 0x0000007e0200780c */ /* 0x000fe20001704470 */
[----:B------:R-:W-:Y:S07]  /*8fd0*/  @P1 BRA `(.L_x_3904) ;  /* 0x0000039000001947 */ /* 0x000fee0003800000 */
[----:B------:R-:W-:Y:S01]  /*8fe0*/  IMAD.MOV.U32 R2, RZ, RZ, c[0x0][0x258] ;  /* 0x00009600ff027624 */ /* 0x000fe200078e00ff */
[----:B------:R-:W-:Y:S01]  /*8ff0*/  IADD3 R12, R0, UR44, RZ ;  /* 0x0000002c000c7c10 */ /* 0x000fe2000fffe0ff */
[----:B------:R-:W-:-:S03]  /*9000*/  ULDC.64 UR6, c[0x0][0x240] ;  /* 0x0000900000067ab9 */ /* 0x000fc60000000a00 */
        /* <DEDUP_REMOVED lines=8> */
[----:B-1----:R-:W-:Y:S02]  /*9090*/  IMAD.MOV.U32 R19, RZ, RZ, 0x4 ;  /* 0x00000004ff137424 */ /* 0x002fe400078e00ff */
[----:B------:R-:W-:Y:S02]  /*90a0*/  IMAD.U32 R17, RZ, RZ, UR39 ;  /* 0x00000027ff117e24 */ /* 0x000fe4000f8e00ff */
[----:B------:R-:W-:Y:S01]  /*90b0*/  @UP0 UIMAD UR5, UR40, UR5, UR48 ;  /* 0x00000005280502a4 */ /* 0x000fe2000f8e0230 */
[----:B------:R-:W-:Y:S02]  /*90c0*/  IMAD.U32 R16, RZ, RZ, UR38 ;  /* 0x00000026ff107e24 */ /* 0x000fe4000f8e00ff */
[----:B------:R-:W-:-:S03]  /*90d0*/  @P3 IMAD.WIDE R12, R12, R19, c[0x0][0x188] ;  /* 0x000062000c0c3625 */ /* 0x000fc600078e0213 */
[----:B------:R3:W4:Y:S01]  /*90e0*/  @!P3 LDG.E R17, [R16.64+0x4] ;  /* 0x000004241011b981 */ /* 0x000722000c1e1900 */
[----:B------:R-:W-:-:S03]  /*90f0*/  IMAD.U32 R21, RZ, RZ, UR5 ;  /* 0x00000005ff157e24 */ /* 0x000fc6000f8e00ff */
[----:B--2---:R1:W2:Y:S01]  /*9100*/  @P3 LDG.E.128 R24, [R12.64] ;  /* 0x000000240c183981 */ /* 0x0042a2000c1e1d00 */
[----:B0-----:R-:W-:-:S04]  /*9110*/  @P4 IMAD R14, R21, 0xe0, R0 ;  /* 0x000000e0150e4824 */ /* 0x001fc800078e0200 */
[----:B------:R-:W-:-:S05]  /*9120*/  @P4 IMAD.WIDE R14, R14, R19, c[0x0][0x238] ;  /* 0x00008e000e0e4625 */ /* 0x000fca00078e0213 */
[----:B------:R0:W2:Y:S01]  /*9130*/  @P4 LDG.E.128 R28, [R14.64] ;  /* 0x000000240e1c4981 */ /* 0x0000a2000c1e1d00 */
[----:B------:R-:W-:Y:S01]  /*9140*/  IMAD.U32 R21, RZ, RZ, UR4 ;  /* 0x00000004ff157e24 */ /* 0x000fe2000f8e00ff */
[----:B------:R-:W-:-:S03]  /*9150*/  UIMAD UR5, UR43, 0xe0, URZ ;  /* 0x000000e02b0578a4 */ /* 0x000fc6000f8e023f */
[----:B-1----:R-:W-:-:S03]  /*9160*/  IMAD R12, R21, 0xe0, R0 ;  /* 0x000000e0150c7824 */ /* 0x002fc600078e0200 */
[----:B------:R-:W-:Y:S02]  /*9170*/  IMAD.U32 R22, RZ, RZ, UR5 ;  /* 0x00000005ff167e24 */ /* 0x000fe4000f8e00ff */
        /* <DEDUP_REMOVED lines=31> */
.L_x_3904:
[----:B------:R-:W-:Y:S05]  /*9370*/  BSYNC B0 ;  /* 0x0000000000007941 */ /* 0x000fea0003800000 */
.L_x_3903:
[----:B------:R-:W-:Y:S06]  /*9380*/  BAR.SYNC.DEFER_BLOCKING 0x0 ;  /* 0x0000000000007b1d */ /* 0x000fec0000010000 */
[----:B------:R-:W-:Y:S05]  /*9390*/  @P2 BRA `(.L_x_3905) ;  /* 0x000000d000002947 */ /* 0x000fea0003800000 */
[----:B------:R-:W-:Y:S01]  /*93a0*/  LOP3.LUT R2, R23, 0xffffffc0, RZ, 0xc0, !PT ;  /* 0xffffffc017027812 */ /* 0x000fe200078ec0ff */
[----:B------:R-:W-:Y:S01]  /*93b0*/  IMAD R3, R3, 0xe0, R0 ;  /* 0x000000e003037824 */ /* 0x000fe200078e0200 */
[----:B------:R-:W-:Y:S01]  /*93c0*/  WARPSYNC 0xffffffff ;  /* 0xffffffff00007948 */ /* 0x000fe20003800000 */
[----:B------:R-:W-:-:S02]  /*93d0*/  ISETP.GT.AND P2, PT, R23, 0x3f, PT ;  /* 0x0000003f1700780c */ /* 0x000fc40003f44270 */
[----:B------:R-:W-:-:S13]  /*93e0*/  ISETP.NE.AND P1, PT, R2, 0x40, PT ;  /* 0x000000400200780c */ /* 0x000fda0003f25270 */
[----:B------:R-:W-:Y:S04]  /*93f0*/  @!P1 STS.128 [R3.X4+0xa0], R8 ;  /* 0x0000a00803009388 */ /* 0x000fe80000004c00 */
[----:B------:R-:W-:Y:S06]  /*9400*/  BAR.SYNC.DEFER_BLOCKING 0x0 ;  /* 0x0000000000007b1d */ /* 0x000fec0000010000 */
[----:B-1---5:R-:W0:Y:S02]  /*9410*/  @!P2 LDS.128 R4, [R3.X4+0x420] ;  /* 0x000420000304a984 */ /* 0x022e240000004c00 */
[----:B0-----:R-:W-:-:S02]  /*9420*/  @!P2 FADD.FTZ R8, R8, R4 ;  /* 0x000000040808a221 */ /* 0x001fc40000010000 */
[----:B------:R-:W-:Y:S02]  /*9430*/  @!P2 FADD.FTZ R9, R9, R5 ;  /* 0x000000050909a221 */ /* 0x000fe40000010000 */
[----:B------:R-:W-:Y:S02]  /*9440*/  @!P2 FADD.FTZ R10, R10, R6 ;  /* 0x000000060a0aa221 */ /* 0x000fe40000010000 */
[----:B------:R-:W-:Y:S01]  /*9450*/  @!P2 FADD.FTZ R11, R11, R7 ;  /* 0x000000070b0ba221 */ /* 0x000fe20000010000 */
[----:B------:R-:W-:Y:S06]  /*9460*/  BAR.SYNC.DEFER_BLOCKING 0x0 ;  /* 0x0000000000007b1d */ /* 0x000fec0000010000 */
.L_x_3905:
[----:B------:R-:W-:Y:S05]  /*9470*/  @P0 EXIT ;  /* 0x000000000000094d */ /* 0x000fea0003800000 */
[----:B------:R-:W-:Y:S02]  /*9480*/  IMAD.MOV.U32 R2, RZ, RZ, c[0x0][0x258] ;  /* 0x00009600ff027624 */ /* 0x000fe400078e00ff */
[----:B-1---5:R-:W-:-:S03]  /*9490*/  IMAD.U32 R5, RZ, RZ, UR49 ;  /* 0x00000031ff057e24 */ /* 0x022fc6000f8e00ff */
        /* <DEDUP_REMOVED lines=35> */
.L_x_3866:
[----:B0-----:R-:W-:Y:S01]  /*96d0*/  IMAD.MOV.U32 R8, RZ, RZ, 0x1 ;  /* 0x00000001ff087424 */ /* 0x001fe200078e00ff */
[----:B------:R-:W-:Y:S01]  /*96e0*/  MOV R6, 0x9720 ;  /* 0x0000972000067802 */ /* 0x000fe20000000f00 */
[----:B------:R-:W-:Y:S02]  /*96f0*/  IMAD.MOV.U32 R224, RZ, RZ, 0x1f ;  /* 0x0000001fffe07424 */ /* 0x000fe400078e00ff */
[----:B------:R-:W-:Y:S02]  /*9700*/  IMAD.MOV.U32 R7, RZ, RZ, -0x1 ;  /* 0xffffffffff077424 */ /* 0x000fe400078e00ff */
[----:B-----5:R-:W-:Y:S05]  /*9710*/  CALL.REL.NOINC `($__internal_16_$__cuda_sm70_shflsync_bfly_p) ;  /* 0x000001b000007944 */ /* 0x020fea0003c00000 */
[----:B-1----:R-:W-:Y:S05]  /*9720*/  BRA `(.L_x_3906) ;  /* 0xffffd2e000007947 */ /* 0x002fea000383ffff */
.L_x_3870:
[----:B------:R-:W-:Y:S01]  /*9730*/  IMAD.MOV.U32 R5, RZ, RZ, R249 ;  /* 0x000000ffff057224 */ /* 0x000fe200078e00f9 */
[----:B------:R-:W-:Y:S01]  /*9740*/  MOV R6, 0x9790 ;  /* 0x0000979000067802 */ /* 0x000fe20000000f00 */
[----:B------:R-:W-:Y:S02]  /*9750*/  IMAD.MOV.U32 R8, RZ, RZ, 0x10 ;  /* 0x00000010ff087424 */ /* 0x000fe400078e00ff */
[----:B------:R-:W-:Y:S02]  /*9760*/  IMAD.MOV.U32 R224, RZ, RZ, 0x1f ;  /* 0x0000001fffe07424 */ /* 0x000fe400078e00ff */
[----:B------:R-:W-:-:S02]  /*9770*/  IMAD.MOV.U32 R7, RZ, RZ, -0x1 ;  /* 0xffffffffff077424 */ /* 0x000fc400078e00ff */
[----:B-12---:R-:W-:Y:S05]  /*9780*/  CALL.REL.NOINC `($__internal_16_$__cuda_sm70_shflsync_bfly_p) ;  /* 0x0000014000007944 */ /* 0x006fea0003c00000 */
[----:B-1----:R-:W-:Y:S05]  /*9790*/  BRA `(.L_x_3907) ;  /* 0xffffd55000007947 */ /* 0x002fea000383ffff */
.L_x_3871:
[----:B------:R-:W-:Y:S01]  /*97a0*/  IMAD.MOV.U32 R5, RZ, RZ, R249 ;  /* 0x000000ffff057224 */ /* 0x000fe200078e00f9 */
[----:B------:R-:W-:Y:S01]  /*97b0*/  MOV R6, 0x9800 ;  /* 0x0000980000067802 */ /* 0x000fe20000000f00 */
[----:B------:R-:W-:-:S02]  /*97c0*/  IMAD.MOV.U32 R8, RZ, RZ, 0x8 ;  /* 0x00000008ff087424 */ /* 0x000fc400078e00ff */
[----:B------:R-:W-:Y:S02]  /*97d0*/  IMAD.MOV.U32 R224, RZ, RZ, 0x1f ;  /* 0x0000001fffe07424 */ /* 0x000fe400078e00ff */
[----:B------:R-:W-:Y:S02]  /*97e0*/  IMAD.MOV.U32 R7, RZ, RZ, -0x1 ;  /* 0xffffffffff077424 */ /* 0x000fe400078e00ff */
[----:B-12---:R-:W-:Y:S05]  /*97f0*/  CALL.REL.NOINC `($__internal_16_$__cuda_sm70_shflsync_bfly_p) ;  /* 0x000000d000007944 */ /* 0x006fea0003c00000 */
[----:B-1----:R-:W-:Y:S01]  /*9800*/  FMNMX.FTZ R5, R249, R8, !PT ;  /* 0x00000008f9057209 */ /* 0x002fe20007810000 */
[----:B------:R-:W-:Y:S01]  /*9810*/  IMAD.MOV.U32 R8, RZ, RZ, 0x4 ;  /* 0x00000004ff087424 */ /* 0x000fe200078e00ff */
[----:B------:R-:W-:Y:S01]  /*9820*/  MOV R6, 0x9860 ;  /* 0x0000986000067802 */ /* 0x000fe20000000f00 */
[----:B------:R-:W-:Y:S02]  /*9830*/  IMAD.MOV.U32 R224, RZ, RZ, 0x1f ;  /* 0x0000001fffe07424 */ /* 0x000fe400078e00ff */
[----:B------:R-:W-:Y:S02]  /*9840*/  IMAD.MOV.U32 R7, RZ, RZ, -0x1 ;  /* 0xffffffffff077424 */ /* 0x000fe400078e00ff */
[----:B------:R-:W-:Y:S05]  /*9850*/  CALL.REL.NOINC `($__internal_16_$__cuda_sm70_shflsync_bfly_p) ;  /* 0x0000007000007944 */ /* 0x000fea0003c00000 */
[----:B-1----:R-:W-:Y:S01]  /*9860*/  FMNMX.FTZ R5, R5, R8, !PT ;  /* 0x0000000805057209 */ /* 0x002fe20007810000 */
[----:B------:R-:W-:Y:S01]  /*9870*/  IMAD.MOV.U32 R8, RZ, RZ, 0x2 ;  /* 0x00000002ff087424 */ /* 0x000fe200078e00ff */
[----:B------:R-:W-:Y:S01]  /*9880*/  MOV R6, 0x98c0 ;  /* 0x000098c000067802 */ /* 0x000fe20000000f00 */
[----:B------:R-:W-:-:S02]  /*9890*/  IMAD.MOV.U32 R224, RZ, RZ, 0x1f ;  /* 0x0000001fffe07424 */ /* 0x000fc400078e00ff */
[----:B------:R-:W-:Y:S02]  /*98a0*/  IMAD.MOV.U32 R7, RZ, RZ, -0x1 ;  /* 0xffffffffff077424 */ /* 0x000fe400078e00ff */
[----:B------:R-:W-:Y:S05]  /*98b0*/  CALL.REL.NOINC `($__internal_16_$__cuda_sm70_shflsync_bfly_p) ;  /* 0x0000001000007944 */ /* 0x000fea0003c00000 */
[----:B-1----:R-:W-:Y:S05]  /*98c0*/  BRA `(.L_x_3908) ;  /* 0xffffd49000007947 */ /* 0x002fea000383ffff */
        .weak           $__internal_16_$__cuda_sm70_shflsync_bfly_p
        .type           $__internal_16_$__cuda_sm70_shflsync_bfly_p,@function
        .size           $__internal_16_$__cuda_sm70_shflsync_bfly_p,(.L_x_4322 - $__internal_16_$__cuda_sm70_shflsync_bfly_p)
$__internal_16_$__cuda_sm70_shflsync_bfly_p:
[----:B------:R-:W-:Y:S04]  /*98d0*/  WARPSYNC R7 ;  /* 0x0000000700007348 */ /* 0x000fe80003800000 */
[----:B------:R0:W1:Y:S02]  /*98e0*/  SHFL.BFLY PT, R8, R5, R8, R224 ;  /* 0x0c00000805087389 */ /* 0x00006400000e00e0 */
[----:B0-----:R-:W-:-:S04]  /*98f0*/  IMAD.MOV.U32 R7, RZ, RZ, 0x0 ;  /* 0x00000000ff077424 */ /* 0x001fc800078e00ff */
[----:B------:R-:W-:Y:S05]  /*9900*/  RET.REL.NODEC R6 `(_ZN4mmha33masked_multihead_attention_kernelIfLi224ELi256ELi2ELi64ELi128ELb0ELb1EEEv26Multihead_attention_paramsIT_XT5_EE) ;  /* 0xffff66f006007950 */ /* 0x000fea0003c3ffff */
.L_x_3909:
        /* <DEDUP_REMOVED lines=15> */
.L_x_4322:


//--------------------- .text._ZN4mmha33masked_multihead_attention_kernelIfLi224ELi256ELi4ELi64ELi64ELb0ELb1EEEv26Multihead_attention_paramsIT_XT5_EE --------------------------
	.section	.text._ZN4mmha33masked_multihead_attention_kernelIfLi224ELi256ELi4ELi64ELi64ELb0ELb1EEEv26Multihead_attention_paramsIT_XT5_EE,"ax",@progbits
	.sectioninfo	@"SHI_REGISTERS=167"
	.align	128
        .global         _ZN4mmha33masked_multihead_attention_kernelIfLi224ELi256ELi4ELi64ELi64ELb0ELb1EEEv26Multihead_attention_paramsIT_XT5_EE
        .type           _ZN4mmha33masked_multihead_attention_kernelIfLi224ELi256ELi4ELi64ELi64ELb0ELb1EEEv26Multihead_attention_paramsIT_XT5_EE,@function
        .size           _ZN4mmha33masked_multihead_attention_kernelIfLi224ELi256ELi4ELi64ELi64ELb0ELb1EEEv26Multihead_attention_paramsIT_XT5_EE,(.L_x_4323 - _ZN4mmha33masked_multihead_attention_kernelIfLi224ELi256ELi4ELi64ELi64ELb0ELb1EEEv26Multihead_attention_paramsIT_XT5_EE)
        .other          _ZN4mmha33masked_multihead_attention_kernelIfLi224ELi256ELi4ELi64ELi64ELb0ELb1EEEv26Multihead_attention_paramsIT_XT5_EE,@"STO_CUDA_ENTRY STV_DEFAULT"
_ZN4mmha33masked_multihead_attention_kernelIfLi224ELi256ELi4ELi64ELi64ELb0ELb1EEEv26Multihead_attention_paramsIT_XT5_EE:
.text._ZN4mmha33masked_multihead_attention_kernelIfLi224ELi256ELi4ELi64ELi64ELb0ELb1EEEv26Multihead_attention_paramsIT_XT5_EE:
        /* <DEDUP_REMOVED lines=11> */
.L_x_3910:
        /* <DEDUP_REMOVED lines=46> */
[----:B------:R-:W-:Y:S01]  /*0390*/  IMAD.MOV.U32 R0, RZ, RZ, c[0x0][0x258] ;  /* 0x00009600ff007624 */ /* 0x000fe200078e00ff */
[----:B------:R-:W-:Y:S01]  /*03a0*/  ISETP.NE.AND P3, PT, RZ, c[0x0][0x1c8], PT ;  /* 0x00007200ff007a0c */ /* 0x000fe20003f65270 */
[----:B------:R-:W-:Y:S02]  /*03b0*/  IMAD.MOV.U32 R20, RZ, RZ, 0x1 ;  /* 0x00000001ff147424 */ /* 0x000fe400078e00ff */
[----:B------:R-:W-:Y:S01]  /*03c0*/  IMAD.MOV.U32 R11, RZ, RZ, c[0x0][0x248] ;  /* 0x00009200ff0b7624 */ /* 0x000fe200078e00ff */
[----:B------:R-:W-:Y:S01]  /*03d0*/  BSSY B0, `(.L_x_3911) ;  /* 0x0000037000007945 */ /* 0x000fe20003800000 */
[----:B------:R-:W-:-:S02]  /*03e0*/  IMAD R31, R20, c[0x0][0x24c], RZ ;  /* 0x00009300141f7a24 */ /* 0x000fc400078e02ff */
[----:B------:R-:W-:Y:S01]  /*03f0*/  IMAD.WIDE.U32 R10, R20, R11, c[0x2][0x0] ;  /* 0x00800000140a7625 */ /* 0x000fe200078e000b */
[----:B0-----:R-:W-:-:S03]  /*0400*/  ISETP.GE.AND P4, PT, R23, 0x38, PT ;  /* 0x000000381700780c */ /* 0x001fc60003f86270 */
[----:B-1----:R-:W-:-:S04]  /*0410*/  IMAD R19, R29, c[0x0][0x1d8], R22 ;  /* 0x000076001d137a24 */ /* 0x002fc800078e0216 */
[----:B------:R-:W-:Y:S02]  /*0420*/  IMAD R41, R19, 0xe0, RZ ;  /* 0x000000e013297824 */ /* 0x000fe400078e02ff */
[----:B------:R-:W-:Y:S02]  /*0430*/  IMAD.SHL.U32 R26, R23, 0x4, RZ ;  /* 0x00000004171a7824 */ /* 0x000fe400078e00ff */
[----:B------:R-:W-:Y:S02]  /*0440*/  IMAD.IADD R31, R11, 0x1, R31 ;  /* 0x000000010b1f7824 */ /* 0x000fe400078e021f */
[----:B------:R-:W-:Y:S01]  /*0450*/  @P4 IMAD.MOV.U32 R4, RZ, RZ, RZ ;  /* 0x000000ffff044224 */ /* 0x000fe200078e00ff */
        /* <DEDUP_REMOVED lines=8> */
[----:B------:R-:W-:Y:S01]  /*04e0*/  @!P0 IMAD.IADD R18, R18, 0x1, -R7 ;  /* 0x0000000112128824 */ /* 0x000fe200078e0a07 */
[----:B------:R-:W-:Y:S01]  /*04f0*/  ISETP.NE.AND P0, PT, R0, 0x2, PT ;  /* 0x000000020000780c */ /* 0x000fe20003f05270 */
[----:B------:R-:W-:-:S03]  /*0500*/  IMAD R0, R22, 0xe0, RZ ;  /* 0x000000e016007824 */ /* 0x000fc600078e02ff */
[----:B------:R-:W-:Y:S01]  /*0510*/  ISETP.GT.U32.AND P1, PT, R7, R18, PT ;  /* 0x000000120700720c */ /* 0x000fe20003f24070 */
[----:B------:R-:W-:-:S05]  /*0520*/  IMAD R2, R29, c[0x0][0x1c8], R0 ;  /* 0x000072001d027a24 */ /* 0x000fca00078e0200 */
[----:B------:R-:W-:Y:S01]  /*0530*/  SEL R17, R41, R2, !P3 ;  /* 0x0000000229117207 */ /* 0x000fe20005800000 */
[----:B------:R-:W-:Y:S01]  /*0540*/  IMAD.IADD R12, R0, 0x1, R26 ;  /* 0x00000001000c7824 */ /* 0x000fe200078e021a */
[----:B------:R-:W-:Y:S01]  /*0550*/  IADD3 R16, R25, -c[0x0][0x1d4], R20 ;  /* 0x8000750019107a10 */ /* 0x000fe20007ffe014 */
[----:B------:R-:W-:-:S04]  /*0560*/  @P4 IMAD.MOV.U32 R5, RZ, RZ, RZ ;  /* 0x000000ffff054224 */ /* 0x000fc800078e00ff */
[----:B------:R-:W-:Y:S01]  /*0570*/  @!P1 IMAD.IADD R18, R18, 0x1, -R7 ;  /* 0x0000000112129824 */ /* 0x000fe200078e0a07 */
[----:B------:R-:W-:Y:S01]  /*0580*/  ISETP.NE.AND P1, PT, RZ, c[0x0][0x1d4], PT ;  /* 0x00007500ff007a0c */ /* 0x000fe20003f25270 */
[----:B------:R-:W-:Y:S01]  /*0590*/  @P4 CS2R R6, SRZ ;  /* 0x0000000000064805 */ /* 0x000fe2000001ff00 */
[----:B------:R-:W-:Y:S02]  /*05a0*/  IMAD.IADD R0, R26, 0x1, R17 ;  /* 0x000000011a007824 */ /* 0x000fe400078e0211 */
[----:B------:R-:W-:Y:S01]  /*05b0*/  @!P2 IMAD.MOV R18, RZ, RZ, -R18 ;  /* 0x000000ffff12a224 */ /* 0x000fe200078e0a12 */
[----:B------:R-:W-:Y:S05]  /*05c0*/  @P4 BRA `(.L_x_3912) ;  /* 0x0000017000004947 */ /* 0x000fea0003800000 */
[----:B------:R-:W-:-:S05]  /*05d0*/  IMAD.MOV.U32 R2, RZ, RZ, c[0x0][0x258] ;  /* 0x00009600ff027624 */ /* 0x000fca00078e00ff */
[----:B------:R-:W-:-:S13]  /*05e0*/  ISETP.NE.AND P2, PT, R2, 0x2, PT ;  /* 0x000000020200780c */ /* 0x000fda0003f45270 */
[----:B------:R-:W-:-:S04]  /*05f0*/  @!P2 IADD3 R8, P3, R0, c[0x0][0x168], RZ ;  /* 0x00005a000008aa10 */ /* 0x000fc80007f7e0ff */
[----:B------:R-:W-:-:S05]  /*0600*/  @!P2 LEA.HI.X.SX32 R9, R0, c[0x0][0x16c], 0x1, P3 ;  /* 0x00005b000009aa11 */ /* 0x000fca00018f0eff */
[----:B------:R-:W2:Y:S01]  /*0610*/  @!P2 LDG.E R8, [R8.64] ;  /* 0x000000240808a981 */ /* 0x000ea2000c1e1900 */
[----:B------:R-:W-:Y:S02]  /*0620*/  @P2 IMAD.MOV.U32 R7, RZ, RZ, 0x4 ;  /* 0x00000004ff072424 */ /* 0x000fe400078e00ff */
[----:B------:R-:W-:Y:S02]  /*0630*/  @!P2 IMAD.MOV.U32 R2, RZ, RZ, c[0x0][0x248] ;  /* 0x00009200ff02a624 */ /* 0x000fe400078e00ff */
[----:B------:R-:W-:-:S04]  /*0640*/  @P2 IMAD.WIDE R6, R0, R7, c[0x0][0x168] ;  /* 0x00005a0000062625 */ /* 0x000fc800078e0207 */
[----:B------:R-:W-:Y:S02]  /*0650*/  @!P2 IMAD.MOV.U32 R3, RZ, RZ, c[0x0][0x24c] ;  /* 0x00009300ff03a624 */ /* 0x000fe400078e00ff */
[----:B------:R-:W5:Y:S04]  /*0660*/  @P2 LDG.E.128 R4, [R6.64] ;  /* 0x0000002406042981 */ /* 0x000f68000c1e1d00 */
[----:B------:R-:W3:Y:S01]  /*0670*/  @!P2 LDG.E R2, [R2.64] ;  /* 0x000000240202a981 */ /* 0x000ee2000c1e1900 */
[----:B--2---:R-:W-:Y:S02]  /*0680*/  @!P2 PRMT R9, R8, 0x9910, RZ ;  /* 0x000099100809a816 */ /* 0x004fe400000000ff */
[--C-:B------:R-:W-:Y:S02]  /*0690*/  @!P2 SHF.R.U32.HI R13, RZ, 0x10, R8.reuse ;  /* 0x00000010ff0da819 */ /* 0x100fe40000011608 */
[----:B------:R-:W-:-:S02]  /*06a0*/  @!P2 SHF.R.U32.HI R14, RZ, 0x18, R8 ;  /* 0x00000018ff0ea819 */ /* 0x000fc40000011608 */
[----:B------:R-:W-:Y:S01]  /*06b0*/  @!P2 SHF.R.S32.HI R9, RZ, 0x8, R9 ;  /* 0x00000008ff09a819 */ /* 0x000fe20000011409 */
[----:B------:R-:W3:Y:S08]  /*06c0*/  @!P2 I2F.S8 R15, R8 ;  /* 0x00000008000fa306 */ /* 0x000ef00000001400 */
[----:B------:R-:W0:Y:S08]  /*06d0*/  @!P2 I2F.S8 R13, R13 ;  /* 0x0000000d000da306 */ /* 0x000e300000001400 */
[----:B------:R-:W1:Y:S08]  /*06e0*/  @!P2 I2F.S8 R14, R14 ;  /* 0x0000000e000ea306 */ /* 0x000e700000001400 */
[----:B------:R-:W2:Y:S01]  /*06f0*/  @!P2 I2F.S16 R9, R9 ;  /* 0x000000090009a306 */ /* 0x000ea20000101400 */
[----:B---3--:R-:W-:-:S02]  /*0700*/  @!P2 FMUL.FTZ R4, R15, R2 ;  /* 0x000000020f04a220 */ /* 0x008fc40000410000 */
[-C--:B0-----:R-:W-:Y:S02]  /*0710*/  @!P2 FMUL.FTZ R6, R13, R2.reuse ;  /* 0x000000020d06a220 */ /* 0x081fe40000410000 */
[-C--:B-1----:R-:W-:Y:S02]  /*0720*/  @!P2 FMUL.FTZ R7, R14, R2.reuse ;  /* 0x000000020e07a220 */ /* 0x082fe40000410000 */
[----:B--2---:R-:W-:Y:S02]  /*0730*/  @!P2 FMUL.FTZ R5, R9, R2 ;  /* 0x000000020905a220 */ /* 0x004fe40000410000 */
.L_x_3912:
[----:B------:R-:W-:Y:S05]  /*0740*/  BSYNC B0 ;  /* 0x0000000000007941 */ /* 0x000fea0003800000 */
.L_x_3911:
        /* <DEDUP_REMOVED lines=14> */
.L_x_3914:
[C---:B------:R-:W-:Y:S01]  /*0830*/  IADD3 R2, P0, R0.reuse, c[0x0][0x178], RZ ;  /* 0x00005e0000027a10 */ /* 0x040fe20007f1e0ff */
[----:B------:R-:W2:Y:S03]  /*0840*/  LDG.E R11, [R30.64] ;  /* 0x000000241e0b7981 */ /* 0x000ea6000c1e1900 */
[----:B------:R-:W-:-:S05]  /*0850*/  LEA.HI.X.SX32 R3, R0, c[0x0][0x17c], 0x1, P0 ;  /* 0x00005f0000037a11 */ /* 0x000fca00000f0eff */
[----:B------:R-:W3:Y:S02]  /*0860*/  LDG.E R2, [R2.64] ;  /* 0x0000002402027981 */ /* 0x000ee4000c1e1900 */
[----:B---3--:R-:W-:Y:S02]  /*0870*/  PRMT R0, R2, 0x9910, RZ ;  /* 0x0000991002007816 */ /* 0x008fe400000000ff */
[--C-:B------:R-:W-:Y:S02]  /*0880*/  SHF.R.U32.HI R8, RZ, 0x10, R2.reuse ;  /* 0x00000010ff087819 */ /* 0x100fe40000011602 */
[----:B------:R-:W-:Y:S02]  /*0890*/  SHF.R.U32.HI R9, RZ, 0x18, R2 ;  /* 0x00000018ff097819 */ /* 0x000fe40000011602 */
[----:B------:R-:W-:Y:S01]  /*08a0*/  SHF.R.S32.HI R0, RZ, 0x8, R0 ;  /* 0x00000008ff007819 */ /* 0x000fe20000011400 */
[----:B------:R-:W2:Y:S08]  /*08b0*/  I2F.S8 R10, R2 ;  /* 0x00000002000a7306 */ /* 0x000eb00000001400 */
[----:B------:R-:W0:Y:S08]  /*08c0*/  I2F.S8 R8, R8 ;  /* 0x0000000800087306 */ /* 0x000e300000001400 */
[----:B------:R-:W1:Y:S08]  /*08d0*/  I2F.S8 R9, R9 ;  /* 0x0000000900097306 */ /* 0x000e700000001400 */
[----:B------:R-:W3:Y:S01]  /*08e0*/  I2F.S16 R0, R0 ;  /* 0x0000000000007306 */ /* 0x000ee20000101400 */
[----:B--2---:R-:W-:-:S02]  /*08f0*/  FMUL.FTZ R36, R10, R11 ;  /* 0x0000000b0a247220 */ /* 0x004fc40000410000 */
[-C--:B0-----:R-:W-:Y:S02]  /*0900*/  FMUL.FTZ R38, R8, R11.reuse ;  /* 0x0000000b08267220 */ /* 0x081fe40000410000 */
[-C--:B-1----:R-:W-:Y:S02]  /*0910*/  FMUL.FTZ R39, R9, R11.reuse ;  /* 0x0000000b09277220 */ /* 0x082fe40000410000 */
[----:B---3--:R-:W-:Y:S02]  /*0920*/  FMUL.FTZ R37, R0, R11 ;  /* 0x0000000b00257220 */ /* 0x008fe40000410000 */
.L_x_3915:
[----:B------:R-:W-:Y:S05]  /*0930*/  BSYNC B0 ;  /* 0x0000000000007941 */ /* 0x000fea0003800000 */
.L_x_3913:
        /* <DEDUP_REMOVED lines=11> */
[----:B------:R-:W-:Y:S01]  /*09f0*/  CS2R R46, SRZ ;  /* 0x00000000002e7805 */ /* 0x000fe2000001ff00 */
[----:B------:R-:W-:Y:S02]  /*0a00*/  P2R R0, PR, RZ, 0x10 ;  /* 0x00000010ff007803 */ /* 0x000fe40000000000 */
[----:B------:R-:W-:-:S04]  /*0a10*/  P2R R0, PR, RZ, 0x8 ;  /* 0x00000008ff007803 */ /* 0x000fc80000000000 */
[----:B------:R-:W-:Y:S02]  /*0a20*/  @!P1 IMAD.MOV.U32 R9, RZ, RZ, 0x4 ;  /* 0x00000004ff099424 */ /* 0x000fe400078e00ff */
[----:B-----5:R-:W-:Y:S02]  /*0a30*/  @!P0 IMAD R11, R27, c[0x0][0x1d8], R22 ;  /* 0x000076001b0b8a24 */ /* 0x020fe400078e0216 */
[----:B0-----:R-:W-:Y:S02]  /*0a40*/  @!P2 IMAD.MOV.U32 R3, RZ, RZ, 0x4 ;  /* 0x00000004ff03a424 */ /* 0x001fe400078e00ff */
[----:B------:R-:W-:-:S04]  /*0a50*/  @!P1 IMAD.WIDE R8, R12, R9, c[0x0][0x180] ;  /* 0x000060000c089625 */ /* 0x000fc800078e0209 */
[----:B------:R-:W-:Y:S01]  /*0a60*/  @!P0 IMAD.MOV.U32 R10, RZ, RZ, 0x4 ;  /* 0x00000004ff0a8424 */ /* 0x000fe200078e00ff */
[----:B------:R-:W2:Y:S01]  /*0a70*/  @!P1 LDG.E.128 R44, [R8.64] ;  /* 0x00000024082c9981 */ /* 0x000ea2000c1e1d00 */
[----:B------:R-:W-:Y:S02]  /*0a80*/  @!P0 IMAD R11, R11, 0xe0, R26 ;  /* 0x000000e00b0b8824 */ /* 0x000fe400078e021a */
[----:B------:R-:W-:-:S04]  /*0a90*/  @!P2 IMAD.WIDE R2, R12, R3, c[0x0][0x170] ;  /* 0x00005c000c02a625 */ /* 0x000fc800078e0203 */
[----:B------:R-:W-:Y:S01]  /*0aa0*/  @!P0 IMAD.WIDE R10, R11, R10, c[0x0][0x230] ;  /* 0x00008c000b0a8625 */ /* 0x000fe200078e020a */
[----:B------:R0:W3:Y:S01]  /*0ab0*/  @!P2 LDG.E.128 R32, [R2.64] ;  /* 0x000000240220a981 */ /* 0x0000e2000c1e1d00 */
[----:B------:R-:W-:-:S03]  /*0ac0*/  ISETP.NE.U32.AND P2, PT, RZ, c[0x0][0x1f8], PT ;  /* 0x00007e00ff007a0c */ /* 0x000fc60003f45070 */
[----:B------:R-:W4:Y:S01]  /*0ad0*/  @!P0 LDG.E.128 R48, [R10.64] ;  /* 0x000000240a308981 */ /* 0x000f22000c1e1d00 */
[----:B------:R-:W1:Y:S01]  /*0ae0*/  LDC.U8 R0, c[0x0][0x1e4] ;  /* 0x00007900ff007b82 */ /* 0x000e620000000000 */
[----:B------:R-:W-:Y:S01]  /*0af0*/  ISETP.NE.AND.EX P2, PT, RZ, c[0x0][0x1fc], PT, P2 ;  /* 0x00007f00ff007a0c */ /* 0x000fe20003f45320 */
[----:B0-----:R-:W-:-:S12]  /*0b00*/  IMAD.MOV.U32 R2, RZ, RZ, RZ ;  /* 0x000000ffff027224 */ /* 0x001fd800078e00ff */
[----:B------:R-:W-:-:S04]  /*0b10*/  @P2 IMAD.MOV.U32 R12, RZ, RZ, 0x4 ;  /* 0x00000004ff0c2424 */ /* 0x000fc800078e00ff */
[----:B------:R-:W-:Y:S01]  /*0b20*/  @P2 IMAD.WIDE R12, R29, R12, c[0x0][0x1f8] ;  /* 0x00007e001d0c2625 */ /* 0x000fe200078e020c */
[----:B------:R-:W-:-:S04]  /*0b30*/  ISETP.LT.AND P3, PT, RZ, c[0x0][0x1e0], PT ;  /* 0x00007800ff007a0c */ /* 0x000fc80003f61270 */
[----:B------:R0:W5:Y:S01]  /*0b40*/  @P2 LDG.E R2, [R12.64] ;  /* 0x000000240c022981 */ /* 0x000162000c1e1900 */
[----:B-1----:R-:W-:Y:S02]  /*0b50*/  ISETP.NE.AND P2, PT, R0, RZ, PT ;  /* 0x000000ff0000720c */ /* 0x002fe40003f45270 */
[----:B------:R-:W-:Y:S01]  /*0b60*/  ISETP.GE.AND P1, PT, R23, 0x40, PT ;  /* 0x000000401700780c */ /* 0x000fe20003f26270 */
[----:B--2---:R-:W-:Y:S02]  /*0b70*/  FADD.FTZ R36, R44, R36 ;  /* 0x000000242c247221 */ /* 0x004fe40000010000 */
[----:B------:R-:W-:Y:S02]  /*0b80*/  FADD.FTZ R37, R45, R37 ;  /* 0x000000252d257221 */ /* 0x000fe40000010000 */
[----:B------:R-:W-:Y:S02]  /*0b90*/  FADD.FTZ R38, R46, R38 ;  /* 0x000000262e267221 */ /* 0x000fe40000010000 */
[----:B------:R-:W-:-:S02]  /*0ba0*/  FADD.FTZ R39, R47, R39 ;  /* 0x000000272f277221 */ /* 0x000fc40000010000 */
[----:B---3--:R-:W-:Y:S02]  /*0bb0*/  FADD.FTZ R32, R32, R4 ;  /* 0x0000000420207221 */ /* 0x008fe40000010000 */
[----:B------:R-:W-:Y:S02]  /*0bc0*/  FADD.FTZ R33, R33, R5 ;  /* 0x0000000521217221 */ /* 0x000fe40000010000 */
[----:B------:R-:W-:Y:S02]  /*0bd0*/  FADD.FTZ R34, R34, R6 ;  /* 0x0000000622227221 */ /* 0x000fe40000010000 */
[----:B------:R-:W-:Y:S02]  /*0be0*/  FADD.FTZ R35, R35, R7 ;  /* 0x0000000723237221 */ /* 0x000fe40000010000 */
[----:B----4-:R-:W-:Y:S02]  /*0bf0*/  @!P0 FMUL.FTZ R36, R36, R48 ;  /* 0x0000003024248220 */ /* 0x010fe40000410000 */
[----:B------:R-:W-:-:S02]  /*0c00*/  @!P0 FMUL.FTZ R37, R37, R49 ;  /* 0x0000003125258220 */ /* 0x000fc40000410000 */
[----:B------:R-:W-:Y:S02]  /*0c10*/  @!P0 FMUL.FTZ R38, R38, R50 ;  /* 0x0000003226268220 */ /* 0x000fe40000410000 */
[----:B------:R-:W-:Y:S01]  /*0c20*/  @!P0 FMUL.FTZ R39, R39, R51 ;  /* 0x0000003327278220 */ /* 0x000fe20000410000 */
[----:B------:R-:W-:Y:S05]  /*0c30*/  @!P2 BRA P3, `(.L_x_3916) ;  /* 0x000009200000a947 */ /* 0x000fea0001800000 */
[----:B0-----:R-:W-:-:S13]  /*0c40*/  ISETP.GT.OR P0, PT, R20, c[0x0][0x1e0], !P2 ;  /* 0x0000780014007a0c */ /* 0x001fda0005704670 */
[----:B------:R-:W-:Y:S05]  /*0c50*/  @P0 BRA `(.L_x_3917) ;  /* 0x00000bb000000947 */ /* 0x000fea0003800000 */
[----:B------:R-:W-:Y:S01]  /*0c60*/  IMAD.MOV.U32 R0, RZ, RZ, c[0x0][0x1e0] ;  /* 0x00007800ff007624 */ /* 0x000fe200078e00ff */
[----:B------:R-:W-:Y:S02]  /*0c70*/  IABS R8, R26 ;  /* 0x0000001a00087213 */ /* 0x000fe40000000000 */
[----:B------:R-:W-:Y:S02]  /*0c80*/  ISETP.LT.AND P1, PT, R26, c[0x0][0x1e0], !P1 ;  /* 0x000078001a007a0c */ /* 0x000fe40004f21270 */
[----:B------:R-:W-:Y:S02]  /*0c90*/  LEA.HI R0, R0, c[0x0][0x1e0], RZ, 0x1 ;  /* 0x0000780000007a11 */ /* 0x000fe400078f08ff */
[----:B------:R-:W-:Y:S02]  /*0ca0*/  P2R R42, PR, RZ, 0x2 ;  /* 0x00000002ff2a7803 */ /* 0x000fe40000000000 */
        /* <DEDUP_REMOVED lines=49> */
.L_x_3918:
        /* <DEDUP_REMOVED lines=36> */
[----:B0-----:R-:W0:Y:S01]  /*1200*/  I2F R3, c[0x0][0x1e0] ;  /* 0x0000780000037b06 */ /* 0x001e220000201400 */
[----:B------:R-:W-:-:S02]  /*1210*/  IADD3 R5, R8, 0x2, RZ ;  /* 0x0000000208057810 */ /* 0x000fc40007ffe0ff */
[----:B-----5:R-:W-:-:S05]  /*1220*/  IADD3 R0, -R2, c[0x0][0x1ec], RZ ;  /* 0x00007b0002007a10 */ /* 0x020fca0007ffe1ff */
[----:B------:R-:W-:Y:S08]  /*1230*/  I2F R5, R5 ;  /* 0x0000000500057306 */ /* 0x000ff00000201400 */
[----:B0-----:R-:W0:Y:S08]  /*1240*/  MUFU.RCP R3, R3 ;  /* 0x0000000300037308 */ /* 0x001e300000001000 */
[----:B------:R-:W4:Y:S01]  /*1250*/  I2F R4, R8 ;  /* 0x0000000800047306 */ /* 0x000f220000201400 */
[----:B0-----:R-:W-:-:S07]  /*1260*/  FMUL.FTZ R6, R5, R3 ;  /* 0x0000000305067220 */ /* 0x001fce0000410000 */
[----:B------:R-:W-:Y:S01]  /*1270*/  I2F R0, R0 ;  /* 0x0000000000007306 */ /* 0x000fe20000201400 */
[----:B------:R-:W-:Y:S02]  /*1280*/  FMUL.FTZ R6, R6, 13.28771209716796875 ;  /* 0x41549a7806067820 */ /* 0x000fe40000410000 */
[----:B----4-:R-:W-:-:S05]  /*1290*/  FMUL.FTZ R4, R4, R3 ;  /* 0x0000000304047220 */ /* 0x010fca0000410000 */
[----:B------:R-:W0:Y:S01]  /*12a0*/  MUFU.EX2 R9, -R6 ;  /* 0x8000000600097308 */ /* 0x000e220000000800 */
[----:B------:R-:W-:-:S07]  /*12b0*/  FMUL.FTZ R4, R4, 13.28771209716796875 ;  /* 0x41549a7804047820 */ /* 0x000fce0000410000 */
[----:B------:R-:W4:Y:S01]  /*12c0*/  MUFU.EX2 R7, -R4 ;  /* 0x8000000400077308 */ /* 0x000f220000000800 */
[----:B0-----:R-:W-:-:S04]  /*12d0*/  FMUL.FTZ R3, R0, R9 ;  /* 0x0000000900037220 */ /* 0x001fc80000410000 */
[----:B------:R-:W-:Y:S02]  /*12e0*/  FMUL.RZ R13, R3, 0.15915493667125701904 ;  /* 0x3e22f983030d7820 */ /* 0x000fe4000040c000 */
[----:B----4-:R-:W-:Y:S02]  /*12f0*/  FMUL.FTZ R3, R0, R7 ;  /* 0x0000000700037220 */ /* 0x010fe40000410000 */
[----:B------:R-:W-:Y:S02]  /*1300*/  MUFU.COS R8, R13 ;  /* 0x0000000d00087308 */ /* 0x000fe40000000000 */
[----:B------:R-:W-:-:S06]  /*1310*/  FMUL.RZ R12, R3, 0.15915493667125701904 ;  /* 0x3e22f983030c7820 */ /* 0x000fcc000040c000 */
[----:B------:R-:W0:Y:S08]  /*1320*/  MUFU.SIN R7, R13 ;  /* 0x0000000d00077308 */ /* 0x000e300000000400 */
[----:B------:R-:W4:Y:S08]  /*1330*/  MUFU.SIN R3, R12 ;  /* 0x0000000c00037308 */ /* 0x000f300000000400 */
[----:B------:R-:W3:Y:S01]  /*1340*/  MUFU.COS R0, R12 ;  /* 0x0000000c00007308 */ /* 0x000ee20000000000 */
[----:B0-----:R-:W-:-:S02]  /*1350*/  FMUL.FTZ R5, R35, R7 ;  /* 0x0000000723057220 */ /* 0x001fc40000410000 */
[-C--:B------:R-:W-:Y:S02]  /*1360*/  FMUL.FTZ R11, R39, R7.reuse ;  /* 0x00000007270b7220 */ /* 0x080fe40000410000 */
[C---:B--2---:R-:W-:Y:S02]  /*1370*/  FFMA.FTZ R6, R34.reuse, R8, -R5 ;  /* 0x0000000822067223 */ /* 0x044fe40000010805 */
[----:B------:R-:W-:Y:S02]  /*1380*/  FMUL.FTZ R9, R34, R7 ;  /* 0x0000000722097220 */ /* 0x000fe40000410000 */
[----:B---34-:R-:W-:Y:S02]  /*1390*/  FMUL.FTZ R5, R33, R3 ;  /* 0x0000000321057220 */ /* 0x018fe40000410000 */
[----:B------:R-:W-:Y:S02]  /*13a0*/  FMUL.FTZ R10, R38, R7 ;  /* 0x00000007260a7220 */ /* 0x000fe40000410000 */
[----:B------:R-:W-:-:S02]  /*13b0*/  FMUL.FTZ R7, R37, R3 ;  /* 0x0000000325077220 */ /* 0x000fc40000410000 */
[CC--:B-1----:R-:W-:Y:S02]  /*13c0*/  FMUL.FTZ R4, R32.reuse, R3.reuse ;  /* 0x0000000320047220 */ /* 0x0c2fe40000410000 */
[----:B------:R-:W-:Y:S02]  /*13d0*/  FFMA.FTZ R5, R32, R0, -R5 ;  /* 0x0000000020057223 */ /* 0x000fe40000010805 */
[----:B------:R-:W-:Y:S02]  /*13e0*/  FMUL.FTZ R3, R36, R3 ;  /* 0x0000000324037220 */ /* 0x000fe40000410000 */
[----:B------:R-:W-:Y:S02]  /*13f0*/  FFMA.FTZ R38, R38, R8, -R11 ;  /* 0x0000000826267223 */ /* 0x000fe4000001080b */
[----:B------:R-:W-:Y:S02]  /*1400*/  FFMA.FTZ R36, R36, R0, -R7 ;  /* 0x0000000024247223 */ /* 0x000fe40000010807 */
[----:B------:R-:W-:-:S02]  /*1410*/  FFMA.FTZ R35, R35, R8, R9 ;  /* 0x0000000823237223 */ /* 0x000fc40000010009 */
[----:B------:R-:W-:Y:S02]  /*1420*/  FFMA.FTZ R39, R39, R8, R10 ;  /* 0x0000000827277223 */ /* 0x000fe4000001000a */
[-C--:B------:R-:W-:Y:S02]  /*1430*/  FFMA.FTZ R33, R33, R0.reuse, R4 ;  /* 0x0000000021217223 */ /* 0x080fe40000010004 */
[----:B------:R-:W-:Y:S02]  /*1440*/  FFMA.FTZ R37, R37, R0, R3 ;  /* 0x0000000025257223 */ /* 0x000fe40000010003 */
[----:B------:R-:W-:Y:S02]  /*1450*/  IMAD.MOV.U32 R34, RZ, RZ, R6 ;  /* 0x000000ffff227224 */ /* 0x000fe400078e0006 */
[----:B------:R-:W-:Y:S02]  /*1460*/  IMAD.MOV.U32 R32, RZ, RZ, R5 ;  /* 0x000000ffff207224 */ /* 0x000fe400078e0005 */
.L_x_3922:
[----:B------:R-:W-:Y:S05]  /*1470*/  BSYNC B1 ;  /* 0x0000000000017941 */ /* 0x000fea0003800000 */
.L_x_3921:
        /* <DEDUP_REMOVED lines=8> */
.L_x_3920:
[----:B------:R-:W-:Y:S05]  /*1500*/  BSYNC B0 ;  /* 0x0000000000007941 */ /* 0x000fea0003800000 */
.L_x_3919:
[----:B------:R-:W-:Y:S06]  /*1510*/  BAR.SYNC.DEFER_BLOCKING 0x0 ;  /* 0x0000000000007b1d */ /* 0x000fec0000010000 */
[----:B0-----:R0:W1:Y:S04]  /*1520*/  @P6 LDS.128 R32, [R14] ;  /* 0x000000000e206984 */ /* 0x0010680000000c00 */
[----:B------:R0:W2:Y:S04]  /*1530*/  @P6 LDS.128 R36, [R15] ;  /* 0x000000000f246984 */ /* 0x0000a80000000c00 */
[----:B------:R-:W-:Y:S06]  /*1540*/  BAR.SYNC.DEFER_BLOCKING 0x0 ;  /* 0x0000000000007b1d */ /* 0x000fec0000010000 */
[----:B------:R-:W-:Y:S05]  /*1550*/  BRA `(.L_x_3917) ;  /* 0x000002b000007947 */ /* 0x000fea0003800000 */
.L_x_3916:
[----:B0-----:R-:W-:Y:S01]  /*1560*/  ISETP.GE.AND P0, PT, R26, c[0x0][0x1e0], PT ;  /* 0x000078001a007a0c */ /* 0x001fe20003f06270 */
[----:B------:R-:W-:-:S12]  /*1570*/  BSSY B0, `(.L_x_3917) ;  /* 0x0000029000007945 */ /* 0x000fd80003800000 */
[----:B------:R-:W-:Y:S05]  /*1580*/  @P0 BRA `(.L_x_3923) ;  /* 0x0000027000000947 */ /* 0x000fea0003800000 */
[----:B------:R-:W0:Y:S01]  /*1590*/  I2F R7, c[0x0][0x1e0] ;  /* 0x0000780000077b06 */ /* 0x000e220000201400 */
[----:B------:R-:W-:Y:S02]  /*15a0*/  IADD3 R3, R26, 0x2, RZ ;  /* 0x000000021a037810 */ /* 0x000fe40007ffe0ff */
[----:B-----5:R-:W-:-:S05]  /*15b0*/  IADD3 R6, -R2, c[0x0][0x1ec], RZ ;  /* 0x00007b0002067a10 */ /* 0x020fca0007ffe1ff */
        /* <DEDUP_REMOVED lines=11> */
[----:B------:R-:W-:-:S04]  /*1670*/  FMUL.RZ R13, R4, 0.15915493667125701904 ;  /* 0x3e22f983040d7820 */ /* 0x000fc8000040c000 */
[----:B------:R-:W0:Y:S01]  /*1680*/  MUFU.SIN R6, R13 ;  /* 0x0000000d00067308 */ /* 0x000e220000000400 */
[----:B-1----:R-:W-:-:S04]  /*1690*/  FMUL.FTZ R3, R9, R0 ;  /* 0x0000000009037220 */ /* 0x002fc80000410000 */
[----:B------:R-:W-:-:S03]  /*16a0*/  FMUL.RZ R11, R3, 0.15915493667125701904 ;  /* 0x3e22f983030b7820 */ /* 0x000fc6000040c000 */
        /* <DEDUP_REMOVED lines=21> */
.L_x_3923:
[----:B------:R-:W-:Y:S05]  /*1800*/  BSYNC B0 ;  /* 0x0000000000007941 */ /* 0x000fea0003800000 */
.L_x_3917:
[----:B0-----:R-:W-:Y:S01]  /*1810*/  ISETP.GT.AND P0, PT, R23, 0x3f, PT ;  /* 0x0000003f1700780c */ /* 0x001fe20003f04270 */
[----:B------:R-:W-:Y:S01]  /*1820*/  BSSY B0, `(.L_x_3924) ;  /* 0x000000f000007945 */ /* 0x000fe20003800000 */
[----:B------:R-:W-:-:S11]  /*1830*/  IMAD.MOV.U32 R0, RZ, RZ, RZ ;  /* 0x000000ffff007224 */ /* 0x000fd600078e00ff */
[----:B------:R-:W-:Y:S05]  /*1840*/  @P0 BRA `(.L_x_3925) ;  /* 0x000000c000000947 */ /* 0x000fea0003800000 */
[----:B------:R-:W-:Y:S01]  /*1850*/  ISETP.GT.AND P0, PT, R23, 0x37, PT ;  /* 0x000000371700780c */ /* 0x000fe20003f04270 */
[----:B------:R-:W-:Y:S01]  /*1860*/  IMAD.IADD R26, R41, 0x1, R26 ;  /* 0x00000001291a7824 */ /* 0x000fe200078e021a */
[----:B-1----:R0:W-:Y:S01]  /*1870*/  STS.128 [R23.X16+0x10], R32 ;  /* 0x0000102017007388 */ /* 0x0021e2000000cc00 */
[----:B--2---:R-:W-:-:S10]  /*1880*/  FMUL.FTZ R0, R36, R32 ;  /* 0x0000002024007220 */ /* 0x004fd40000410000 */
        /* <DEDUP_REMOVED lines=8> */
.L_x_3925:
[----:B------:R-:W-:Y:S05]  /*1910*/  BSYNC B0 ;  /* 0x0000000000007941 */ /* 0x000fea0003800000 */
.L_x_3924:
[----:B------:R-:W3:Y:S01]  /*1920*/  SHFL.BFLY PT, R3, R0, 0x10, 0x1f ;  /* 0x0e001f0000037f89 */ /* 0x000ee200000e0000 */
[----:B------:R-:W-:Y:S01]  /*1930*/  LOP3.LUT P0, R8, R23, 0x1f, RZ, 0xc0, !PT ;  /* 0x0000001f17087812 */ /* 0x000fe2000780c0ff */
[----:B------:R-:W-:Y:S01]  /*1940*/  IMAD.IADD R9, R25, 0x1, -R16 ;  /* 0x0000000119097824 */ /* 0x000fe200078e0a10 */
[----:B------:R-:W-:Y:S02]  /*1950*/  BSSY B0, `(.L_x_3926) ;  /* 0x0000023000007945 */ /* 0x000fe40003800000 */
[----:B------:R-:W-:Y:S01]  /*1960*/  ISETP.GT.U32.AND P1, PT, R8, 0x1, PT ;  /* 0x000000010800780c */ /* 0x000fe20003f24070 */
[----:B---3--:R-:W-:-:S08]  /*1970*/  FADD.FTZ R3, R3, R0 ;  /* 0x0000000003037221 */ /* 0x008fd00000010000 */
[----:B------:R-:W-:Y:S01]  /*1980*/  @!P0 SHF.R.U32.HI R0, RZ, 0x3, R23 ;  /* 0x00000003ff008819 */ /* 0x000fe20000011617 */
[----:B0-----:R-:W0:Y:S03]  /*1990*/  SHFL.BFLY PT, R4, R3, 0x8, 0x1f ;  /* 0x0d001f0003047f89 */ /* 0x001e2600000e0000 */
[----:B------:R-:W-:Y:S01]  /*19a0*/  @!P0 LOP3.LUT R0, R0, 0x1ffffffc, RZ, 0xc0, !PT ;  /* 0x1ffffffc00008812 */ /* 0x000fe200078ec0ff */
[----:B0-----:R-:W-:Y:S01]  /*19b0*/  FADD.FTZ R4, R3, R4 ;  /* 0x0000000403047221 */ /* 0x001fe20000010000 */
[----:B------:R-:W-:-:S04]  /*19c0*/  LEA R3, R9, 0x410, 0x2 ;  /* 0x0000041009037811 */ /* 0x000fc800078e10ff */
        /* <DEDUP_REMOVED lines=8> */
[----:B------:R-:W-:-:S05]  /*1a50*/  ISETP.NE.AND P0, PT, R23, RZ, PT ;  /* 0x000000ff1700720c */ /* 0x000fca0003f05270 */
[----:B------:R-:W0:Y:S04]  /*1a60*/  @!P1 LDS R7, [R8.X4+0x8] ;  /* 0x0000080008079984 */ /* 0x000e280000004800 */
[----:B0-----:R-:W0:Y:S02]  /*1a70*/  SHFL.BFLY PT, R4, R7, 0x1, 0x1f ;  /* 0x0c201f0007047f89 */ /* 0x001e2400000e0000 */
[----:B0-----:R-:W-:Y:S02]  /*1a80*/  FADD.FTZ R5, R4, R7 ;  /* 0x0000000704057221 */ /* 0x001fe40000010000 */
[----:B------:R-:W-:-:S04]  /*1a90*/  @P0 IMAD.MOV.U32 R4, RZ, RZ, -0x800001 ;  /* 0xff7fffffff040424 */ /* 0x000fc800078e00ff */
[----:B------:R-:W0:Y:S01]  /*1aa0*/  SHFL.IDX PT, R5, R5, RZ, 0x1f ;  /* 0x00001fff05057589 */ /* 0x000e2200000e0000 */
[----:B------:R-:W-:Y:S05]  /*1ab0*/  @P0 BRA `(.L_x_3927) ;  /* 0x000000c000000947 */ /* 0x000fea0003800000 */
[----:B------:R-:W-:Y:S01]  /*1ac0*/  ISETP.NE.U32.AND P0, PT, RZ, c[0x0][0x218], PT ;  /* 0x00008600ff007a0c */ /* 0x000fe20003f05070 */
[----:B0-----:R-:W-:-:S03]  /*1ad0*/  FMUL.FTZ R4, R5, c[0x0][0x1f0] ;  /* 0x00007c0005047a20 */ /* 0x001fc60000410000 */
[----:B------:R-:W-:-:S13]  /*1ae0*/  ISETP.NE.AND.EX P0, PT, RZ, c[0x0][0x21c], PT, P0 ;  /* 0x00008700ff007a0c */ /* 0x000fda0003f05300 */
[----:B------:R-:W-:Y:S05]  /*1af0*/  @!P0 BRA `(.L_x_3928) ;  /* 0x0000007000008947 */ /* 0x000fea0003800000 */
[----:B-----5:R-:W-:Y:S02]  /*1b00*/  IMAD.IADD R5, R25, 0x1, -R2 ;  /* 0x0000000119057824 */ /* 0x020fe400078e0a02 */
[----:B------:R-:W-:Y:S02]  /*1b10*/  IMAD.MOV.U32 R7, RZ, RZ, 0x4 ;  /* 0x00000004ff077424 */ /* 0x000fe400078e00ff */
[----:B------:R-:W-:-:S04]  /*1b20*/  IMAD R0, R22, c[0x0][0x220], R5 ;  /* 0x0000880016007a24 */ /* 0x000fc800078e0205 */
[----:B------:R-:W-:-:S04]  /*1b30*/  IMAD R0, R0, c[0x0][0x220], R5 ;  /* 0x0000880000007a24 */ /* 0x000fc800078e0205 */
[----:B------:R-:W-:-:S06]  /*1b40*/  IMAD.WIDE R6, R0, R7, c[0x0][0x218] ;  /* 0x0000860000067625 */ /* 0x000fcc00078e0207 */
[----:B------:R-:W3:Y:S02]  /*1b50*/  LDG.E R7, [R6.64] ;  /* 0x0000002406077981 */ /* 0x000ee4000c1e1900 */
[----:B---3--:R-:W-:-:S05]  /*1b60*/  FADD.FTZ R4, R4, R7 ;  /* 0x0000000704047221 */ /* 0x008fca0000010000 */
.L_x_3928:
[----:B------:R0:W-:Y:S02]  /*1b70*/  STS [R3], R4 ;  /* 0x0000000403007388 */ /* 0x0001e40000000800 */
.L_x_3927:
[----:B------:R-:W-:Y:S05]  /*1b80*/  BSYNC B0 ;  /* 0x0000000000007941 */ /* 0x000fea0003800000 */
.L_x_3926:
[----:B0-----:R-:W-:Y:S01]  /*1b90*/  IADD3 R5, R9, 0x7, RZ ;  /* 0x0000000709057810 */ /* 0x001fe20007ffe0ff */
[----:B------:R-:W-:Y:S01]  /*1ba0*/  BAR.SYNC.DEFER_BLOCKING 0x0 ;  /* 0x0000000000007b1d */ /* 0x000fe20000010000 */
[----:B------:R-:W-:Y:S02]  /*1bb0*/  SHF.R.S32.HI R0, RZ, 0x1f, R23 ;  /* 0x0000001fff007819 */ /* 0x000fe40000011417 */
[----:B------:R-:W-:Y:S02]  /*1bc0*/  SHF.R.S32.HI R6, RZ, 0x1f, R5 ;  /* 0x0000001fff067819 */ /* 0x000fe40000011405 */
[----:B------:R-:W-:Y:S01]  /*1bd0*/  LEA.HI R7, R0, R23, RZ, 0x2 ;  /* 0x0000001700077211 */ /* 0x000fe200078f10ff */
[----:B------:R-:W-:Y:S01]  /*1be0*/  BSSY B0, `(.L_x_3929) ;  /* 0x000041b000007945 */ /* 0x000fe20003800000 */
[----:B------:R-:W-:-:S02]  /*1bf0*/  LEA.HI R6, R6, R5, RZ, 0x3 ;  /* 0x0000000506067211 */ /* 0x000fc400078f18ff */
[----:B------:R-:W-:Y:S02]  /*1c00*/  LEA.HI.SX32 R90, R7, R16, 0x1e ;  /* 0x00000010075a7211 */ /* 0x000fe400078ff2ff */
        /* <DEDUP_REMOVED lines=8> */
[----:B------:R-:W-:Y:S02]  /*1c90*/  IMAD.MOV.U32 R89, RZ, RZ, c[0x0][0x1d4] ;  /* 0x00007500ff597624 */ /* 0x000fe400078e00ff */
[----:B------:R-:W-:Y:S01]  /*1ca0*/  IMAD.IADD R83, R23, 0x1, -R0 ;  /* 0x0000000117537824 */ /* 0x000fe200078e0a00 */
[----:B------:R-:W-:Y:S01]  /*1cb0*/  IADD3 R91, R91, c[0x0][0x210], RZ ;  /* 0x000084005b5b7a10 */ /* 0x000fe20007ffe0ff */
[----:B------:R-:W-:Y:S02]  /*1cc0*/  IMAD R89, R89, 0xe0, RZ ;  /* 0x000000e059597824 */ /* 0x000fe400078e02ff */
[----:B------:R-:W-:Y:S01]  /*1cd0*/  IMAD R88, R6, c[0x0][0x1d4], R83 ;  /* 0x0000750006587a24 */ /* 0x000fe200078e0253 */
[----:B------:R0:W3:Y:S04]  /*1ce0*/  LDS R7, [R83.X4+0x400] ;  /* 0x0004000053077984 */ /* 0x0000e80000004800 */
[----:B------:R0:W4:Y:S01]  /*1cf0*/  LDS R8, [R83.X4+0x10] ;  /* 0x0000100053087984 */ /* 0x0001220000004800 */
[----:B------:R-:W-:-:S03]  /*1d00*/  SHF.R.S32.HI R92, RZ, 0x1f, R88 ;  /* 0x0000001fff5c7819 */ /* 0x000fc60000011458 */
[----:B------:R0:W2:Y:S04]  /*1d10*/  LDS R9, [R83.X4+0x20] ;  /* 0x0000200053097984 */ /* 0x0000a80000004800 */
        /* <DEDUP_REMOVED lines=61> */
.L_x_3935:
[----:B------:R-:W-:Y:S01]  /*20f0*/  IABS R85, c[0x0][0x1d4] ;  /* 0x0000750000557a13 */ /* 0x000fe20000000000 */
[----:B------:R-:W-:Y:S01]  /*2100*/  IMAD R155, R29, c[0x0][0x1d4], RZ ;  /* 0x000075001d9b7a24 */ /* 0x000fe200078e02ff */
[----:B------:R-:W-:-:S02]  /*2110*/  IABS R148, R90 ;  /* 0x0000005a00947213 */ /* 0x000fc40000000000 */
[----:B------:R-:W2:Y:S01]  /*2120*/  I2F.RP R84, R85 ;  /* 0x0000005500547306 */ /* 0x000ea20000209400 */
[----:B------:R-:W-:-:S07]  /*2130*/  ISETP.GE.AND P1, PT, R90, RZ, PT ;  /* 0x000000ff5a00720c */ /* 0x000fce0003f26270 */
[----:B--2---:R-:W2:Y:S02]  /*2140*/  MUFU.RCP R84, R84 ;  /* 0x0000005400547308 */ /* 0x004ea40000001000 */
[----:B--2---:R-:W-:-:S06]  /*2150*/  IADD3 R86, R84, 0xffffffe, RZ ;  /* 0x0ffffffe54567810 */ /* 0x004fcc0007ffe0ff */
[----:B01----:R-:W0:Y:S02]  /*2160*/  F2I.FTZ.U32.TRUNC.NTZ R83, R86 ;  /* 0x0000005600537305 */ /* 0x003e24000021f000 */
[----:B0-----:R-:W-:-:S04]  /*2170*/  IMAD.MOV R82, RZ, RZ, -R83 ;  /* 0x000000ffff527224 */ /* 0x001fc800078e0a53 */
        /* <DEDUP_REMOVED lines=26> */
[----:B------:R-:W-:-:S05]  /*2320*/  IADD3 R156, R156, c[0x0][0x1d4], RZ ;  /* 0x000075009c9c7a10 */ /* 0x000fca0007ffe0ff */
[----:B------:R-:W-:-:S05]  /*2330*/  IMAD.SHL.U32 R156, R156, 0x4, RZ ;  /* 0x000000049c9c7824 */ /* 0x000fca00078e00ff */
[----:B------:R-:W-:Y:S01]  /*2340*/  ISETP.GE.OR P4, PT, R156, R89, P0 ;  /* 0x000000599c00720c */ /* 0x000fe20000786670 */
[----:B------:R-:W-:Y:S01]  /*2350*/  IMAD.MOV.U32 R151, RZ, RZ, c[0x0][0x1d4] ;  /* 0x00007500ff977624 */ /* 0x000fe200078e00ff */
[----:B------:R-:W-:-:S03]  /*2360*/  ISETP.GE.AND P2, PT, R90, R25, PT ;  /* 0x000000195a00720c */ /* 0x000fc60003f46270 */
[----:B------:R-:W-:Y:S01]  /*2370*/  IMAD R160, R151, 0x4, R148 ;  /* 0x0000000497a07824 */ /* 0x000fe200078e0294 */
[----:B------:R-:W-:-:S07]  /*2380*/  FSEL R94, R94, RZ, P2 ;  /* 0x000000ff5e5e7208 */ /* 0x000fce0001000000 */
[----:B------:R-:W3:Y:S01]  /*2390*/  @!P4 LDG.E R163, [R82.64] ;  /* 0x0000002452a3c981 */ /* 0x000ee2000c1e1900 */
[----:B--2---:R-:W-:-:S04]  /*23a0*/  @!P1 IMAD R84, R84, c[0x0][0x1d8], RZ ;  /* 0x0000760054549a24 */ /* 0x004fc800078e02ff */
[----:B------:R-:W-:-:S04]  /*23b0*/  @!P1 IMAD R85, R84, 0xe0, RZ ;  /* 0x000000e054559824 */ /* 0x000fc800078e02ff */
[----:B------:R-:W-:Y:S02]  /*23c0*/  @!P1 IMAD R85, R85, c[0x0][0x1d4], R86 ;  /* 0x0000750055559a24 */ /* 0x000fe400078e0256 */
[----:B------:R-:W2:Y:S03]  /*23d0*/  @!P3 LDG.E R86, [R82.64] ;  /* 0x000000245256b981 */ /* 0x000ea6000c1e1900 */
[----:B------:R-:W-:-:S04]  /*23e0*/  @!P1 IADD3 R87, P5, R88, R85, RZ ;  /* 0x0000005558579210 */ /* 0x000fc80007fbe0ff */
[----:B------:R-:W-:Y:S02]  /*23f0*/  @!P1 LEA.HI.X.SX32 R158, R85, R92, 0x1, P5 ;  /* 0x0000005c559e9211 */ /* 0x000fe400028f0eff */
[----:B------:R-:W-:-:S04]  /*2400*/  @!P1 LEA R84, P5, R87, c[0x0][0x198], 0x2 ;  /* 0x0000660057549a11 */ /* 0x000fc800078a10ff */
[----:B------:R-:W-:Y:S01]  /*2410*/  @!P1 LEA.HI.X R85, R87, c[0x0][0x19c], R158, 0x2, P5 ;  /* 0x0000670057559a11 */ /* 0x000fe200028f149e */
[----:B------:R-:W-:-:S04]  /*2420*/  IMAD.SHL.U32 R158, R160, 0x4, RZ ;  /* 0x00000004a09e7824 */ /* 0x000fc800078e00ff */
[----:B------:R0:W4:Y:S01]  /*2430*/  @!P1 LDG.E R94, [R84.64] ;  /* 0x00000024545e9981 */ /* 0x000122000c1e1900 */
[----:B------:R-:W-:-:S13]  /*2440*/  ISETP.GE.OR P1, PT, R158, R89, P0 ;  /* 0x000000599e00720c */ /* 0x000fda0000726670 */
[----:B------:R-:W4:Y:S01]  /*2450*/  @!P1 LDG.E R162, [R82.64] ;  /* 0x0000002452a29981 */ /* 0x000f22000c1e1900 */
[----:B---3--:R-:W-:Y:S01]  /*2460*/  @!P4 IMAD R163, R163, c[0x0][0x1d8], RZ ;  /* 0x00007600a3a3ca24 */ /* 0x008fe200078e02ff */
[----:B------:R-:W-:-:S03]  /*2470*/  FSEL R93, R93, RZ, P2 ;  /* 0x000000ff5d5d7208 */ /* 0x000fc60001000000 */
[----:B0-----:R-:W-:-:S04]  /*2480*/  @!P4 IMAD R85, R163, 0xe0, RZ ;  /* 0x000000e0a355c824 */ /* 0x001fc800078e02ff */
[----:B------:R-:W-:Y:S01]  /*2490*/  @!P4 IMAD R85, R85, c[0x0][0x1d4], R156 ;  /* 0x000075005555ca24 */ /* 0x000fe200078e029c */
[----:B------:R-:W-:Y:S01]  /*24a0*/  FSEL R96, R96, RZ, P2 ;  /* 0x000000ff60607208 */ /* 0x000fe20001000000 */
[----:B--2---:R-:W-:-:S04]  /*24b0*/  @!P3 IMAD R86, R86, c[0x0][0x1d8], RZ ;  /* 0x000076005656ba24 */ /* 0x004fc800078e02ff */
[----:B------:R-:W-:-:S04]  /*24c0*/  @!P3 IMAD R87, R86, 0xe0, RZ ;  /* 0x000000e05657b824 */ /* 0x000fc800078e02ff */
[----:B------:R-:W-:-:S05]  /*24d0*/  @!P3 IMAD R87, R87, c[0x0][0x1d4], R164 ;  /* 0x000075005757ba24 */ /* 0x000fca00078e02a4 */
[----:B------:R-:W-:-:S04]  /*24e0*/  @!P3 IADD3 R164, P5, R88, R87, RZ ;  /* 0x0000005758a4b210 */ /* 0x000fc80007fbe0ff */
[----:B------:R-:W-:Y:S02]  /*24f0*/  @!P3 LEA.HI.X.SX32 R87, R87, R92, 0x1, P5 ;  /* 0x0000005c5757b211 */ /* 0x000fe400028f0eff */
[----:B------:R-:W-:-:S04]  /*2500*/  @!P3 LEA R86, P5, R164, c[0x0][0x198], 0x2 ;  /* 0x00006600a456ba11 */ /* 0x000fc800078a10ff */
[----:B------:R-:W-:-:S05]  /*2510*/  @!P3 LEA.HI.X R87, R164, c[0x0][0x19c], R87, 0x2, P5 ;  /* 0x00006700a457ba11 */ /* 0x000fca00028f1457 */
[----:B------:R0:W2:Y:S01]  /*2520*/  @!P3 LDG.E R93, [R86.64] ;  /* 0x00000024565db981 */ /* 0x0000a2000c1e1900 */
[----:B------:R-:W-:-:S04]  /*2530*/  @!P4 IADD3 R156, P3, R88, R85, RZ ;  /* 0x00000055589cc210 */ /* 0x000fc80007f7e0ff */
[----:B------:R-:W-:Y:S02]  /*2540*/  @!P4 LEA.HI.X.SX32 R85, R85, R92, 0x1, P3 ;  /* 0x0000005c5555c211 */ /* 0x000fe400018f0eff */
[----:B------:R-:W-:-:S04]  /*2550*/  @!P4 LEA R84, P3, R156, c[0x0][0x198], 0x2 ;  /* 0x000066009c54ca11 */ /* 0x000fc800078610ff */
[----:B------:R-:W-:Y:S02]  /*2560*/  @!P4 LEA.HI.X R85, R156, c[0x0][0x19c], R85, 0x2, P3 ;  /* 0x000067009c55ca11 */ /* 0x000fe400018f1455 */
[----:B------:R-:W-:Y:S01]  /*2570*/  IADD3 R156, R160, c[0x0][0x1d4], RZ ;  /* 0x00007500a09c7a10 */ /* 0x000fe20007ffe0ff */
[----:B----4-:R-:W-:Y:S02]  /*2580*/  @!P1 IMAD R162, R162, c[0x0][0x1d8], RZ ;  /* 0x00007600a2a29a24 */ /* 0x010fe400078e02ff */
[----:B------:R1:W3:Y:S01]  /*2590*/  @!P4 LDG.E R96, [R84.64] ;  /* 0x000000245460c981 */ /* 0x0002e2000c1e1900 */
[----:B0-----:R-:W-:Y:S01]  /*25a0*/  IADD3 R86, R156, c[0x0][0x1d4], RZ ;  /* 0x000075009c567a10 */ /* 0x001fe20007ffe0ff */
[----:B------:R-:W-:Y:S02]  /*25b0*/  @!P1 IMAD R163, R162, 0xe0, RZ ;  /* 0x000000e0a2a39824 */ /* 0x000fe400078e02ff */
[----:B------:R-:W-:Y:S02]  /*25c0*/  IMAD.SHL.U32 R156, R156, 0x4, RZ ;  /* 0x000000049c9c7824 */ /* 0x000fe400078e00ff */
[----:B------:R-:W-:-:S02]  /*25d0*/  IMAD.SHL.U32 R86, R86, 0x4, RZ ;  /* 0x0000000456567824 */ /* 0x000fc400078e00ff */
[----:B------:R-:W-:Y:S01]  /*25e0*/  @!P1 IMAD R163, R163, c[0x0][0x1d4], R158 ;  /* 0x00007500a3a39a24 */ /* 0x000fe200078e029e */
[-C--:B------:R-:W-:Y:S02]  /*25f0*/  ISETP.GE.OR P3, PT, R156, R89.reuse, P0 ;  /* 0x000000599c00720c */ /* 0x080fe40000766670 */
[----:B------:R-:W-:Y:S02]  /*2600*/  ISETP.GE.OR P4, PT, R86, R89, P0 ;  /* 0x000000595600720c */ /* 0x000fe40000786670 */
[----:B------:R-:W-:-:S04]  /*2610*/  @!P1 IADD3 R87, P5, R88, R163, RZ ;  /* 0x000000a358579210 */ /* 0x000fc80007fbe0ff */
[----:B------:R-:W-:Y:S02]  /*2620*/  @!P1 LEA.HI.X.SX32 R158, R163, R92, 0x1, P5 ;  /* 0x0000005ca39e9211 */ /* 0x000fe400028f0eff */
[----:B-1----:R-:W-:-:S04]  /*2630*/  @!P1 LEA R84, P5, R87, c[0x0][0x198], 0x2 ;  /* 0x0000660057549a11 */ /* 0x002fc800078a10ff */
[----:B------:R-:W-:Y:S02]  /*2640*/  @!P1 LEA.HI.X R85, R87, c[0x0][0x19c], R158, 0x2, P5 ;  /* 0x0000670057559a11 */ /* 0x000fe400028f149e */
[----:B------:R-:W4:Y:S04]  /*2650*/  @!P3 LDG.E R87, [R82.64] ;  /* 0x000000245257b981 */ /* 0x000f28000c1e1900 */
[----:B------:R-:W2:Y:S01]  /*2660*/  @!P4 LDG.E R158, [R82.64] ;  /* 0x00000024529ec981 */ /* 0x000ea2000c1e1900 */
[----:B------:R-:W-:-:S06]  /*2670*/  FSEL R95, R95, RZ, P2 ;  /* 0x000000ff5f5f7208 */ /* 0x000fcc0001000000 */
[----:B------:R0:W3:Y:S01]  /*2680*/  @!P1 LDG.E R95, [R84.64] ;  /* 0x00000024545f9981 */ /* 0x0000e2000c1e1900 */
[----:B----4-:R-:W-:Y:S02]  /*2690*/  @!P3 IMAD R87, R87, c[0x0][0x1d8], RZ ;  /* 0x000076005757ba24 */ /* 0x010fe400078e02ff */
[----:B--2---:R-:W-:Y:S02]  /*26a0*/  @!P4 IMAD R158, R158, c[0x0][0x1d8], RZ ;  /* 0x000076009e9eca24 */ /* 0x004fe400078e02ff */
[----:B------:R-:W-:Y:S02]  /*26b0*/  @!P3 IMAD R87, R87, 0xe0, RZ ;  /* 0x000000e05757b824 */ /* 0x000fe400078e02ff */
[----:B------:R-:W-:Y:S02]  /*26c0*/  @!P4 IMAD R163, R158, 0xe0, RZ ;  /* 0x000000e09ea3c824 */ /* 0x000fe400078e02ff */
[----:B------:R-:W-:Y:S02]  /*26d0*/  IMAD R158, R151, 0x7, R148 ;  /* 0x00000007979e7824 */ /* 0x000fe400078e0294 */
[----:B------:R-:W-:-:S02]  /*26e0*/  @!P3 IMAD R87, R87, c[0x0][0x1d4], R156 ;  /* 0x000075005757ba24 */ /* 0x000fc400078e029c */
[----:B------:R-:W-:-:S05]  /*26f0*/  IMAD.SHL.U32 R156, R158, 0x4, RZ ;  /* 0x000000049e9c7824 */ /* 0x000fca00078e00ff */
[----:B------:R-:W-:-:S13]  /*2700*/  ISETP.GE.OR P1, PT, R156, R89, P0 ;  /* 0x000000599c00720c */ /* 0x000fda0000726670 */
[----:B------:R-:W2:Y:S01]  /*2710*/  @!P1 LDG.E R162, [R82.64] ;  /* 0x0000002452a29981 */ /* 0x000ea2000c1e1900 */
[----:B------:R-:W-:Y:S01]  /*2720*/  @!P3 IADD3 R160, P5, R88, R87, RZ ;  /* 0x0000005758a0b210 */ /* 0x000fe20007fbe0ff */
[----:B------:R-:W-:-:S03]  /*2730*/  @!P4 IMAD R163, R163, c[0x0][0x1d4], R86 ;  /* 0x00007500a3a3ca24 */ /* 0x000fc600078e0256 */
[----:B------:R-:W-:Y:S02]  /*2740*/  @!P3 LEA.HI.X.SX32 R87, R87, R92, 0x1, P5 ;  /* 0x0000005c5757b211 */ /* 0x000fe400028f0eff */
[----:B------:R-:W-:Y:S02]  /*2750*/  @!P3 LEA R86, P5, R160, c[0x0][0x198], 0x2 ;  /* 0x00006600a056ba11 */ /* 0x000fe400078a10ff */
[----:B------:R-:W-:Y:S02]  /*2760*/  FSEL R98, R98, RZ, P2 ;  /* 0x000000ff62627208 */ /* 0x000fe40001000000 */
[----:B------:R-:W-:Y:S02]  /*2770*/  @!P3 LEA.HI.X R87, R160, c[0x0][0x19c], R87, 0x2, P5 ;  /* 0x00006700a057ba11 */ /* 0x000fe400028f1457 */
[----:B------:R-:W-:-:S03]  /*2780*/  IADD3 R158, R158, c[0x0][0x1d4], RZ ;  /* 0x000075009e9e7a10 */ /* 0x000fc60007ffe0ff */
[----:B------:R1:W4:Y:S01]  /*2790*/  @!P3 LDG.E R98, [R86.64] ;  /* 0x000000245662b981 */ /* 0x000322000c1e1900 */
[----:B0-----:R-:W-:-:S04]  /*27a0*/  @!P4 IADD3 R85, P3, R88, R163, RZ ;  /* 0x000000a35855c210 */ /* 0x001fc80007f7e0ff */
[----:B------:R-:W-:Y:S02]  /*27b0*/  @!P4 LEA.HI.X.SX32 R160, R163, R92, 0x1, P3 ;  /* 0x0000005ca3a0c211 */ /* 0x000fe400018f0eff */
[----:B------:R-:W-:Y:S02]  /*27c0*/  @!P4 LEA R84, P3, R85, c[0x0][0x198], 0x2 ;  /* 0x000066005554ca11 */ /* 0x000fe400078610ff */
[----:B-1----:R-:W-:Y:S02]  /*27d0*/  IADD3 R86, R158, c[0x0][0x1d4], RZ ;  /* 0x000075009e567a10 */ /* 0x002fe40007ffe0ff */
[----:B------:R-:W-:Y:S02]  /*27e0*/  FSEL R97, R97, RZ, P2 ;  /* 0x000000ff61617208 */ /* 0x000fe40001000000 */
[----:B------:R-:W-:Y:S01]  /*27f0*/  @!P4 LEA.HI.X R85, R85, c[0x0][0x19c], R160, 0x2, P3 ;  /* 0x000067005555ca11 */ /* 0x000fe200018f14a0 */
[----:B------:R-:W-:-:S04]  /*2800*/  IMAD.SHL.U32 R86, R86, 0x4, RZ ;  /* 0x0000000456567824 */ /* 0x000fc800078e00ff */
[----:B------:R0:W3:Y:S01]  /*2810*/  @!P4 LDG.E R97, [R84.64] ;  /* 0x000000245461c981 */ /* 0x0000e2000c1e1900 */
[----:B------:R-:W-:Y:S01]  /*2820*/  ISETP.GE.OR P4, PT, R86, R89, P0 ;  /* 0x000000595600720c */ /* 0x000fe20000786670 */
[----:B--2---:R-:W-:-:S04]  /*2830*/  @!P1 IMAD R162, R162, c[0x0][0x1d8], RZ ;  /* 0x00007600a2a29a24 */ /* 0x004fc800078e02ff */
[----:B------:R-:W-:-:S04]  /*2840*/  @!P1 IMAD R163, R162, 0xe0, RZ ;  /* 0x000000e0a2a39824 */ /* 0x000fc800078e02ff */
[----:B------:R-:W-:Y:S02]  /*2850*/  @!P1 IMAD R163, R163, c[0x0][0x1d4], R156 ;  /* 0x00007500a3a39a24 */ /* 0x000fe400078e029c */
[----:B------:R-:W-:-:S05]  /*2860*/  IMAD.SHL.U32 R156, R158, 0x4, RZ ;  /* 0x000000049e9c7824 */ /* 0x000fca00078e00ff */
[----:B------:R-:W-:Y:S02]  /*2870*/  ISETP.GE.OR P3, PT, R156, R89, P0 ;  /* 0x000000599c00720c */ /* 0x000fe40000766670 */
[----:B------:R-:W-:-:S04]  /*2880*/  @!P1 IADD3 R87, P5, R88, R163, RZ ;  /* 0x000000a358579210 */ /* 0x000fc80007fbe0ff */
[----:B------:R-:W-:Y:S02]  /*2890*/  @!P1 LEA.HI.X.SX32 R158, R163, R92, 0x1, P5 ;  /* 0x0000005ca39e9211 */ /* 0x000fe400028f0eff */
[----:B0-----:R-:W-:-:S04]  /*28a0*/  @!P1 LEA R84, P5, R87, c[0x0][0x198], 0x2 ;  /* 0x0000660057549a11 */ /* 0x001fc800078a10ff */
[----:B------:R-:W-:Y:S02]  /*28b0*/  @!P1 LEA.HI.X R85, R87, c[0x0][0x19c], R158, 0x2, P5 ;  /* 0x0000670057559a11 */ /* 0x000fe400028f149e */
[----:B------:R-:W2:Y:S04]  /*28c0*/  @!P3 LDG.E R87, [R82.64] ;  /* 0x000000245257b981 */ /* 0x000ea8000c1e1900 */
[----:B------:R-:W3:Y:S01]  /*28d0*/  @!P4 LDG.E R158, [R82.64] ;  /* 0x00000024529ec981 */ /* 0x000ee2000c1e1900 */
[----:B------:R-:W-:-:S06]  /*28e0*/  FSEL R100, R100, RZ, P2 ;  /* 0x000000ff64647208 */ /* 0x000fcc0001000000 */
[----:B------:R0:W4:Y:S01]  /*28f0*/  @!P1 LDG.E R100, [R84.64] ;  /* 0x0000002454649981 */ /* 0x000122000c1e1900 */
[----:B--2---:R-:W-:Y:S02]  /*2900*/  @!P3 IMAD R87, R87, c[0x0][0x1d8], RZ ;  /* 0x000076005757ba24 */ /* 0x004fe400078e02ff */
[----:B---3--:R-:W-:Y:S02]  /*2910*/  @!P4 IMAD R158, R158, c[0x0][0x1d8], RZ ;  /* 0x000076009e9eca24 */ /* 0x008fe400078e02ff */
        /* <DEDUP_REMOVED lines=10> */
[C---:B------:R-:W-:Y:S02]  /*29c0*/  @!P3 LEA R86, P5, R160.reuse, c[0x0][0x198], 0x2 ;  /* 0x00006600a056ba11 */ /* 0x040fe400078a10ff */
[----:B------:R-:W-:Y:S02]  /*29d0*/  FSEL R99, R99, RZ, P2 ;  /* 0x000000ff63637208 */ /* 0x000fe40001000000 */
[----:B------:R-:W-:Y:S02]  /*29e0*/  @!P3 LEA.HI.X R87, R160, c[0x0][0x19c], R87, 0x2, P5 ;  /* 0x00006700a057ba11 */ /* 0x000fe400028f1457 */
[----:B------:R-:W-:-:S03]  /*29f0*/  IADD3 R158, R158, c[0x0][0x1d4], RZ ;  /* 0x000075009e9e7a10 */ /* 0x000fc60007ffe0ff */
[----:B------:R1:W3:Y:S01]  /*2a00*/  @!P3 LDG.E R99, [R86.64] ;  /* 0x000000245663b981 */ /* 0x0002e2000c1e1900 */
[----:B0-----:R-:W-:-:S04]  /*2a10*/  @!P4 IADD3 R85, P3, R88, R163, RZ ;  /* 0x000000a35855c210 */ /* 0x001fc80007f7e0ff */
[----:B------:R-:W-:Y:S02]  /*2a20*/  @!P4 LEA.HI.X.SX32 R160, R163, R92, 0x1, P3 ;  /* 0x0000005ca3a0c211 */ /* 0x000fe400018f0eff */
[C---:B------:R-:W-:Y:S02]  /*2a30*/  @!P4 LEA R84, P3, R85.reuse, c[0x0][0x198], 0x2 ;  /* 0x000066005554ca11 */ /* 0x040fe400078610ff */
        /* <DEDUP_REMOVED lines=579> */
[----:B------:R-:W-:-:S05]  /*4e70*/  @!P3 LEA.HI.X R87, R160, c[0x0][0x19c], R87, 0x2, P5 ;  /* 0x00006700a057ba11 */ /* 0x000fca00028f1457 */
[----:B------:R1:W3:Y:S01]  /*4e80*/  @!P3 LDG.E R0, [R86.64] ;  /* 0x000000245600b981 */ /* 0x0002e2000c1e1900 */
[----:B0-----:R-:W-:Y:S02]  /*4e90*/  @!P4 IADD3 R85, P3, R88, R163, RZ ;  /* 0x000000a35855c210 */ /* 0x001fe40007f7e0ff */
[----:B------:R-:W-:Y:S02]  /*4ea0*/  IADD3 R158, R158, c[0x0][0x1d4], RZ ;  /* 0x000075009e9e7a10 */ /* 0x000fe40007ffe0ff */
[----:B------:R-:W-:Y:S02]  /*4eb0*/  @!P4 LEA.HI.X.SX32 R160, R163, R92, 0x1, P3 ;  /* 0x0000005ca3a0c211 */ /* 0x000fe400018f0eff */
[C---:B------:R-:W-:Y:S02]  /*4ec0*/  @!P4 LEA R84, P3, R85.reuse, c[0x0][0x198], 0x2 ;  /* 0x000066005554ca11 */ /* 0x040fe400078610ff */
[----:B-1----:R-:W-:Y:S02]  /*4ed0*/  IADD3 R86, R158, c[0x0][0x1d4], RZ ;  /* 0x000075009e567a10 */ /* 0x002fe40007ffe0ff */
[----:B------:R-:W-:-:S02]  /*4ee0*/  @!P4 LEA.HI.X R85, R85, c[0x0][0x19c], R160, 0x2, P3 ;  /* 0x000067005555ca11 */ /* 0x000fc400018f14a0 */
[----:B------:R-:W-:Y:S01]  /*4ef0*/  FSEL R161, R161, RZ, P2 ;  /* 0x000000ffa1a17208 */ /* 0x000fe20001000000 */
[----:B------:R-:W-:-:S05]  /*4f00*/  IMAD.SHL.U32 R86, R86, 0x4, RZ ;  /* 0x0000000456567824 */ /* 0x000fca00078e00ff */
        /* <DEDUP_REMOVED lines=13> */
[----:B--2---:R-:W-:-:S04]  /*4fe0*/  @!P3 IMAD R87, R87, c[0x0][0x1d8], RZ ;  /* 0x000076005757ba24 */ /* 0x004fc800078e02ff */
[----:B------:R-:W-:Y:S02]  /*4ff0*/  @!P3 IMAD R87, R87, 0xe0, RZ ;  /* 0x000000e05757b824 */ /* 0x000fe400078e02ff */
[----:B---3--:R-:W-:Y:S02]  /*5000*/  @!P4 IMAD R158, R158, c[0x0][0x1d8], RZ ;  /* 0x000076009e9eca24 */ /* 0x008fe400078e02ff */
[----:B------:R-:W-:Y:S02]  /*5010*/  @!P3 IMAD R87, R87, c[0x0][0x1d4], R156 ;  /* 0x000075005757ba24 */ /* 0x000fe400078e029c */
[----:B------:R-:W-:Y:S02]  /*5020*/  IMAD R156, R151, 0x3a, R148 ;  /* 0x0000003a979c7824 */ /* 0x000fe400078e0294 */
[----:B------:R-:W-:Y:S02]  /*5030*/  @!P4 IMAD R163, R158, 0xe0, RZ ;  /* 0x000000e09ea3c824 */ /* 0x000fe400078e02ff */
[----:B------:R-:W-:-:S05]  /*5040*/  IMAD.SHL.U32 R158, R156, 0x4, RZ ;  /* 0x000000049c9e7824 */ /* 0x000fca00078e00ff */
[----:B------:R-:W-:-:S13]  /*5050*/  ISETP.GE.OR P5, PT, R158, R89, P0 ;  /* 0x000000599e00720c */ /* 0x000fda00007a6670 */
[----:B------:R-:W2:Y:S01]  /*5060*/  @!P5 LDG.E R162, [R82.64] ;  /* 0x0000002452a2d981 */ /* 0x000ea2000c1e1900 */
[----:B------:R-:W-:Y:S01]  /*5070*/  FSEL R147, R147, RZ, P2 ;  /* 0x000000ff93937208 */ /* 0x000fe20001000000 */
[----:B------:R-:W-:-:S05]  /*5080*/  @!P4 IMAD R163, R163, c[0x0][0x1d4], R86 ;  /* 0x00007500a3a3ca24 */ /* 0x000fca00078e0256 */
[----:B------:R0:W3:Y:S01]  /*5090*/  @!P1 LDG.E R147, [R84.64] ;  /* 0x0000002454939981 */ /* 0x0000e2000c1e1900 */
[----:B------:R-:W-:-:S04]  /*50a0*/  @!P3 IADD3 R86, P1, R88, R87, RZ ;  /* 0x000000575856b210 */ /* 0x000fc80007f3e0ff */
[----:B------:R-:W-:Y:S02]  /*50b0*/  @!P3 LEA.HI.X.SX32 R87, R87, R92, 0x1, P1 ;  /* 0x0000005c5757b211 */ /* 0x000fe400008f0eff */
[----:B0-----:R-:W-:-:S04]  /*50c0*/  @!P3 LEA R84, P1, R86, c[0x0][0x198], 0x2 ;  /* 0x000066005654ba11 */ /* 0x001fc800078210ff */
[----:B------:R-:W-:Y:S02]  /*50d0*/  @!P3 LEA.HI.X R85, R86, c[0x0][0x19c], R87, 0x2, P1 ;  /* 0x000067005655ba11 */ /* 0x000fe400008f1457 */
[----:B------:R-:W-:Y:S02]  /*50e0*/  @!P4 IADD3 R87, P1, R88, R163, RZ ;  /* 0x000000a35857c210 */ /* 0x000fe40007f3e0ff */
[----:B------:R-:W-:Y:S02]  /*50f0*/  IADD3 R156, R156, c[0x0][0x1d4], RZ ;  /* 0x000075009c9c7a10 */ /* 0x000fe40007ffe0ff */
[----:B------:R-:W-:Y:S02]  /*5100*/  @!P4 LEA.HI.X.SX32 R160, R163, R92, 0x1, P1 ;  /* 0x0000005ca3a0c211 */ /* 0x000fe400008f0eff */
[----:B------:R-:W-:Y:S02]  /*5110*/  @!P4 LEA R86, P1, R87, c[0x0][0x198], 0x2 ;  /* 0x000066005756ca11 */ /* 0x000fe400078210ff */
[----:B------:R-:W-:-:S02]  /*5120*/  FSEL R144, R144, RZ, P2 ;  /* 0x000000ff90907208 */ /* 0x000fc40001000000 */
[----:B------:R-:W-:Y:S01]  /*5130*/  @!P4 LEA.HI.X R87, R87, c[0x0][0x19c], R160, 0x2, P1 ;  /* 0x000067005757ca11 */ /* 0x000fe200008f14a0 */
[----:B------:R-:W-:-:S03]  /*5140*/  IMAD.SHL.U32 R160, R156, 0x4, RZ ;  /* 0x000000049ca07824 */ /* 0x000fc600078e00ff */
[----:B------:R0:W3:Y:S02]  /*5150*/  @!P3 LDG.E R144, [R84.64] ;  /* 0x000000245490b981 */ /* 0x0000e4000c1e1900 */
[----:B------:R-:W-:Y:S02]  /*5160*/  ISETP.GE.OR P3, PT, R160, R89, P0 ;  /* 0x00000059a000720c */ /* 0x000fe40000766670 */
[----:B------:R-:W-:-:S06]  /*5170*/  FSEL R149, R149, RZ, P2 ;  /* 0x000000ff95957208 */ /* 0x000fcc0001000000 */
[----:B------:R1:W3:Y:S05]  /*5180*/  @!P4 LDG.E R149, [R86.64] ;  /* 0x000000245695c981 */ /* 0x0002ea000c1e1900 */
[----:B-1----:R-:W3:Y:S01]  /*5190*/  @!P3 LDG.E R87, [R82.64] ;  /* 0x000000245257b981 */ /* 0x002ee2000c1e1900 */
[----:B--2---:R-:W-:-:S04]  /*51a0*/  @!P5 IMAD R162, R162, c[0x0][0x1d8], RZ ;  /* 0x00007600a2a2da24 */ /* 0x004fc800078e02ff */
[----:B------:R-:W-:-:S04]  /*51b0*/  @!P5 IMAD R163, R162, 0xe0, RZ ;  /* 0x000000e0a2a3d824 */ /* 0x000fc800078e02ff */
[----:B------:R-:W-:Y:S02]  /*51c0*/  @!P5 IMAD R163, R163, c[0x0][0x1d4], R158 ;  /* 0x00007500a3a3da24 */ /* 0x000fe400078e029e */
[----:B------:R-:W-:-:S05]  /*51d0*/  IMAD.SHL.U32 R158, R148, 0x4, RZ ;  /* 0x00000004949e7824 */ /* 0x000fca00078e00ff */
[----:B------:R-:W-:-:S13]  /*51e0*/  ISETP.GE.OR P1, PT, R158, R89, P0 ;  /* 0x000000599e00720c */ /* 0x000fda0000726670 */
[----:B------:R-:W2:Y:S01]  /*51f0*/  @!P1 LDG.E R86, [R82.64] ;  /* 0x0000002452569981 */ /* 0x000ea2000c1e1900 */
[----:B0-----:R-:W-:Y:S02]  /*5200*/  @!P5 IADD3 R85, P4, R88, R163, RZ ;  /* 0x000000a35855d210 */ /* 0x001fe40007f9e0ff */
[----:B------:R-:W-:Y:S02]  /*5210*/  IADD3 R156, R156, c[0x0][0x1d4], RZ ;  /* 0x000075009c9c7a10 */ /* 0x000fe40007ffe0ff */
[----:B------:R-:W-:Y:S02]  /*5220*/  @!P5 LEA.HI.X.SX32 R162, R163, R92, 0x1, P4 ;  /* 0x0000005ca3a2d211 */ /* 0x000fe400020f0eff */
[C---:B------:R-:W-:Y:S01]  /*5230*/  @!P5 LEA R84, P4, R85.reuse, c[0x0][0x198], 0x2 ;  /* 0x000066005554da11 */ /* 0x040fe200078810ff */
[----:B------:R-:W-:Y:S01]  /*5240*/  IMAD.SHL.U32 R156, R156, 0x4, RZ ;  /* 0x000000049c9c7824 */ /* 0x000fe200078e00ff */
[----:B------:R-:W-:Y:S02]  /*5250*/  FSEL R146, R146, RZ, P2 ;  /* 0x000000ff92927208 */ /* 0x000fe40001000000 */
[----:B------:R-:W-:Y:S01]  /*5260*/  @!P5 LEA.HI.X R85, R85, c[0x0][0x19c], R162, 0x2, P4 ;  /* 0x000067005555da11 */ /* 0x000fe200020f14a2 */
[----:B------:R-:W-:Y:S01]  /*5270*/  IMAD R148, R151, 0x3d, R148 ;  /* 0x0000003d97947824 */ /* 0x000fe200078e0294 */
[----:B------:R-:W-:-:S03]  /*5280*/  ISETP.GE.OR P4, PT, R156, R89, P0 ;  /* 0x000000599c00720c */ /* 0x000fc60000786670 */
[----:B------:R0:W4:Y:S01]  /*5290*/  @!P5 LDG.E R146, [R84.64] ;  /* 0x000000245492d981 */ /* 0x000122000c1e1900 */
[----:B---3--:R-:W-:-:S04]  /*52a0*/  @!P3 IMAD R87, R87, c[0x0][0x1d8], RZ ;  /* 0x000076005757ba24 */ /* 0x008fc800078e02ff */
[----:B------:R-:W-:-:S04]  /*52b0*/  @!P3 IMAD R87, R87, 0xe0, RZ ;  /* 0x000000e05757b824 */ /* 0x000fc800078e02ff */
[----:B------:R-:W-:Y:S02]  /*52c0*/  @!P3 IMAD R151, R87, c[0x0][0x1d4], R160 ;  /* 0x000075005797ba24 */ /* 0x000fe400078e02a0 */
[----:B------:R-:W-:-:S03]  /*52d0*/  IMAD.SHL.U32 R160, R148, 0x4, RZ ;  /* 0x0000000494a07824 */ /* 0x000fc600078e00ff */
[----:B0-----:R-:W-:Y:S02]  /*52e0*/  @!P3 IADD3 R85, P6, R88, R151, RZ ;  /* 0x000000975855b210 */ /* 0x001fe40007fde0ff */
[----:B------:R-:W-:Y:S02]  /*52f0*/  ISETP.GE.OR P5, PT, R160, R89, P0 ;  /* 0x00000059a000720c */ /* 0x000fe400007a6670 */
[----:B------:R-:W-:Y:S02]  /*5300*/  FSEL R159, R159, RZ, P2 ;  /* 0x000000ff9f9f7208 */ /* 0x000fe40001000000 */
[----:B------:R-:W-:-:S09]  /*5310*/  IADD3 R148, R148, c[0x0][0x1d4], RZ ;  /* 0x0000750094947a10 */ /* 0x000fd20007ffe0ff */
[----:B------:R-:W3:Y:S01]  /*5320*/  @!P5 LDG.E R162, [R82.64] ;  /* 0x0000002452a2d981 */ /* 0x000ee2000c1e1900 */
[----:B------:R-:W-:Y:S01]  /*5330*/  FSEL R157, R157, RZ, P2 ;  /* 0x000000ff9d9d7208 */ /* 0x000fe20001000000 */
[----:B--2---:R-:W-:-:S04]  /*5340*/  @!P1 IMAD R86, R86, c[0x0][0x1d8], RZ ;  /* 0x0000760056569a24 */ /* 0x004fc800078e02ff */
[----:B------:R-:W-:Y:S01]  /*5350*/  @!P1 IMAD R87, R86, 0xe0, RZ ;  /* 0x000000e056579824 */ /* 0x000fe200078e02ff */
[----:B------:R-:W-:Y:S02]  /*5360*/  @!P3 LEA.HI.X.SX32 R86, R151, R92, 0x1, P6 ;  /* 0x0000005c9756b211 */ /* 0x000fe400030f0eff */
[----:B------:R-:W2:Y:S01]  /*5370*/  @!P4 LDG.E R151, [R82.64] ;  /* 0x000000245297c981 */ /* 0x000ea2000c1e1900 */
[----:B------:R-:W-:Y:S01]  /*5380*/  @!P3 LEA R84, P6, R85, c[0x0][0x198], 0x2 ;  /* 0x000066005554ba11 */ /* 0x000fe200078c10ff */
[----:B------:R-:W-:-:S03]  /*5390*/  @!P1 IMAD R87, R87, c[0x0][0x1d4], R158 ;  /* 0x0000750057579a24 */ /* 0x000fc600078e029e */
[----:B------:R-:W-:-:S05]  /*53a0*/  @!P3 LEA.HI.X R85, R85, c[0x0][0x19c], R86, 0x2, P6 ;  /* 0x000067005555ba11 */ /* 0x000fca00030f1456 */
[----:B------:R0:W4:Y:S01]  /*53b0*/  @!P3 LDG.E R159, [R84.64] ;  /* 0x00000024549fb981 */ /* 0x000122000c1e1900 */
[----:B------:R-:W-:-:S04]  /*53c0*/  @!P1 IADD3 R158, P3, R88, R87, RZ ;  /* 0x00000057589e9210 */ /* 0x000fc80007f7e0ff */
[----:B------:R-:W-:Y:S02]  /*53d0*/  @!P1 LEA.HI.X.SX32 R87, R87, R92, 0x1, P3 ;  /* 0x0000005c57579211 */ /* 0x000fe400018f0eff */
[----:B------:R-:W-:-:S04]  /*53e0*/  @!P1 LEA R86, P3, R158, c[0x0][0x198], 0x2 ;  /* 0x000066009e569a11 */ /* 0x000fc800078610ff */
[----:B------:R-:W-:Y:S01]  /*53f0*/  @!P1 LEA.HI.X R87, R158, c[0x0][0x19c], R87, 0x2, P3 ;  /* 0x000067009e579a11 */ /* 0x000fe200018f1457 */
[----:B------:R-:W-:-:S04]  /*5400*/  IMAD.SHL.U32 R158, R148, 0x4, RZ ;  /* 0x00000004949e7824 */ /* 0x000fc800078e00ff */
[----:B------:R1:W4:Y:S01]  /*5410*/  @!P1 LDG.E R157, [R86.64] ;  /* 0x00000024569d9981 */ /* 0x000322000c1e1900 */
[----:B------:R-:W-:Y:S02]  /*5420*/  ISETP.GE.OR P3, PT, R158, R89, P0 ;  /* 0x000000599e00720c */ /* 0x000fe40000766670 */
[----:B------:R-:W-:-:S05]  /*5430*/  IADD3 R148, R148, c[0x0][0x1d4], RZ ;  /* 0x0000750094947a10 */ /* 0x000fca0007ffe0ff */
[----:B------:R-:W-:-:S06]  /*5440*/  IMAD.SHL.U32 R148, R148, 0x4, RZ ;  /* 0x0000000494947824 */ /* 0x000fcc00078e00ff */
[----:B------:R0:W4:Y:S01]  /*5450*/  @!P3 LDG.E R164, [R82.64] ;  /* 0x0000002452a4b981 */ /* 0x000122000c1e1900 */
[----:B------:R-:W-:-:S13]  /*5460*/  ISETP.GE.OR P0, PT, R148, R89, P0 ;  /* 0x000000599400720c */ /* 0x000fda0000706670 */
[----:B------:R0:W4:Y:S01]  /*5470*/  @!P0 LDG.E R163, [R82.64] ;  /* 0x0000002452a38981 */ /* 0x000122000c1e1900 */
[----:B---3--:R-:W-:Y:S01]  /*5480*/  @!P5 IMAD R162, R162, c[0x0][0x1d8], RZ ;  /* 0x00007600a2a2da24 */ /* 0x008fe200078e02ff */
[----:B------:R-:W-:Y:S02]  /*5490*/  FSEL R150, R150, RZ, P2 ;  /* 0x000000ff96967208 */ /* 0x000fe40001000000 */
[----:B------:R-:W-:Y:S02]  /*54a0*/  FSEL R153, R153, RZ, P2 ;  /* 0x000000ff99997208 */ /* 0x000fe40001000000 */
[----:B------:R-:W-:Y:S02]  /*54b0*/  FSEL R154, R154, RZ, P2 ;  /* 0x000000ff9a9a7208 */ /* 0x000fe40001000000 */
[----:B------:R-:W-:Y:S01]  /*54c0*/  FSEL R152, R152, RZ, P2 ;  /* 0x000000ff98987208 */ /* 0x000fe20001000000 */
[----:B--2---:R-:W-:-:S04]  /*54d0*/  @!P4 IMAD R151, R151, c[0x0][0x1d8], RZ ;  /* 0x000076009797ca24 */ /* 0x004fc800078e02ff */
[----:B0-----:R-:W-:-:S04]  /*54e0*/  @!P4 IMAD R85, R151, 0xe0, RZ ;  /* 0x000000e09755c824 */ /* 0x001fc800078e02ff */
[----:B------:R-:W-:Y:S02]  /*54f0*/  @!P4 IMAD R85, R85, c[0x0][0x1d4], R156 ;  /* 0x000075005555ca24 */ /* 0x000fe400078e029c */
[----:B------:R-:W-:-:S03]  /*5500*/  @!P5 IMAD R151, R162, 0xe0, RZ ;  /* 0x000000e0a297d824 */ /* 0x000fc600078e02ff */
[----:B-1----:R-:W-:Y:S01]  /*5510*/  @!P4 IADD3 R86, P1, R88, R85, RZ ;  /* 0x000000555856c210 */ /* 0x002fe20007f3e0ff */
[----:B------:R-:W-:-:S03]  /*5520*/  @!P5 IMAD R87, R151, c[0x0][0x1d4], R160 ;  /* 0x000075009757da24 */ /* 0x000fc600078e02a0 */
[----:B------:R-:W-:Y:S02]  /*5530*/  @!P4 LEA.HI.X.SX32 R85, R85, R92, 0x1, P1 ;  /* 0x0000005c5555c211 */ /* 0x000fe400008f0eff */
[----:B------:R-:W-:-:S04]  /*5540*/  @!P4 LEA R84, P1, R86, c[0x0][0x198], 0x2 ;  /* 0x000066005654ca11 */ /* 0x000fc800078210ff */
[----:B------:R-:W-:Y:S02]  /*5550*/  @!P4 LEA.HI.X R85, R86, c[0x0][0x19c], R85, 0x2, P1 ;  /* 0x000067005655ca11 */ /* 0x000fe400008f1455 */
[----:B------:R-:W-:-:S03]  /*5560*/  @!P5 IADD3 R83, P1, R88, R87, RZ ;  /* 0x000000575853d210 */ /* 0x000fc60007f3e0ff */
[----:B------:R0:W2:Y:S01]  /*5570*/  @!P4 LDG.E R150, [R84.64] ;  /* 0x000000245496c981 */ /* 0x0000a2000c1e1900 */
[----:B------:R-:W-:Y:S02]  /*5580*/  @!P5 LEA.HI.X.SX32 R86, R87, R92, 0x1, P1 ;  /* 0x0000005c5756d211 */ /* 0x000fe400008f0eff */
[----:B------:R-:W-:-:S04]  /*5590*/  @!P5 LEA R82, P1, R83, c[0x0][0x198], 0x2 ;  /* 0x000066005352da11 */ /* 0x000fc800078210ff */
[----:B------:R-:W-:Y:S02]  /*55a0*/  @!P5 LEA.HI.X R83, R83, c[0x0][0x19c], R86, 0x2, P1 ;  /* 0x000067005353da11 */ /* 0x000fe400008f1456 */
[----:B------:R-:W-:Y:S01]  /*55b0*/  ISETP.NE.U32.AND P1, PT, RZ, c[0x0][0x200], PT ;  /* 0x00008000ff007a0c */ /* 0x000fe20003f25070 */
[----:B----4-:R-:W-:-:S03]  /*55c0*/  @!P3 IMAD R164, R164, c[0x0][0x1d8], RZ ;  /* 0x00007600a4a4ba24 */ /* 0x010fc600078e02ff */
[----:B------:R-:W-:Y:S01]  /*55d0*/  ISETP.NE.AND.EX P1, PT, RZ, c[0x0][0x204], PT, P1 ;  /* 0x00008100ff007a0c */ /* 0x000fe20003f25310 */
[----:B------:R1:W3:Y:S01]  /*55e0*/  @!P5 LDG.E R153, [R82.64] ;  /* 0x000000245299d981 */ /* 0x0002e2000c1e1900 */
[----:B------:R-:W-:-:S04]  /*55f0*/  @!P3 IMAD R87, R164, 0xe0, RZ ;  /* 0x000000e0a457b824 */ /* 0x000fc800078e02ff */
[----:B------:R-:W-:-:S07]  /*5600*/  @!P3 IMAD R87, R87, c[0x0][0x1d4], R158 ;  /* 0x000075005757ba24 */ /* 0x000fce00078e029e */
[--C-:B------:R-:W-:Y:S02]  /*5610*/  @P1 SHF.R.S32.HI R86, RZ, 0x1f, R155.reuse ;  /* 0x0000001fff561819 */ /* 0x100fe4000001149b */
[----:B0-----:R-:W-:Y:S02]  /*5620*/  @P1 IADD3 R84, P4, P5, R90, c[0x0][0x200], R155 ;  /* 0x000080005a541a10 */ /* 0x001fe40007d9e09b */
[----:B------:R-:W-:-:S04]  /*5630*/  @P1 SHF.R.S32.HI R85, RZ, 0x1f, R90 ;  /* 0x0000001fff551819 */ /* 0x000fc8000001145a */
[----:B------:R-:W-:Y:S02]  /*5640*/  @P1 IADD3.X R85, R85, c[0x0][0x204], R86, P4, P5 ;  /* 0x0000810055551a10 */ /* 0x000fe400027ea456 */
[----:B------:R-:W-:Y:S01]  /*5650*/  @!P3 IADD3 R86, P4, R88, R87, RZ ;  /* 0x000000575856b210 */ /* 0x000fe20007f9e0ff */
[----:B------:R-:W-:Y:S02]  /*5660*/  @!P0 IMAD R163, R163, c[0x0][0x1d8], RZ ;  /* 0x00007600a3a38a24 */ /* 0x000fe400078e02ff */
[----:B------:R-:W4:Y:S01]  /*5670*/  @P1 LDG.E.U8 R84, [R84.64] ;  /* 0x0000002454541981 */ /* 0x000f22000c1e1100 */
[----:B------:R-:W-:Y:S02]  /*5680*/  @!P3 LEA.HI.X.SX32 R87, R87, R92, 0x1, P4 ;  /* 0x0000005c5757b211 */ /* 0x000fe400020f0eff */
[----:B-1----:R-:W-:-:S04]  /*5690*/  @!P3 LEA R82, P4, R86, c[0x0][0x198], 0x2 ;  /* 0x000066005652ba11 */ /* 0x002fc800078810ff */
[----:B------:R-:W-:Y:S01]  /*56a0*/  @!P3 LEA.HI.X R83, R86, c[0x0][0x19c], R87, 0x2, P4 ;  /* 0x000067005653ba11 */ /* 0x000fe200020f1457 */
[----:B------:R-:W-:-:S04]  /*56b0*/  @!P0 IMAD R87, R163, 0xe0, RZ ;  /* 0x000000e0a3578824 */ /* 0x000fc800078e02ff */
[----:B------:R-:W-:Y:S01]  /*56c0*/  @!P0 IMAD R87, R87, c[0x0][0x1d4], R148 ;  /* 0x0000750057578a24 */ /* 0x000fe200078e0294 */
[----:B------:R-:W4:Y:S04]  /*56d0*/  @!P3 LDG.E R154, [R82.64] ;  /* 0x00000024529ab981 */ /* 0x000f28000c1e1900 */
[----:B------:R-:W-:-:S04]  /*56e0*/  @!P0 IADD3 R148, P3, R88, R87, RZ ;  /* 0x0000005758948210 */ /* 0x000fc80007f7e0ff */
[----:B------:R-:W-:Y:S02]  /*56f0*/  @!P0 LEA.HI.X.SX32 R87, R87, R92, 0x1, P3 ;  /* 0x0000005c57578211 */ /* 0x000fe400018f0eff */
[----:B------:R-:W-:-:S04]  /*5700*/  @!P0 LEA R86, P3, R148, c[0x0][0x198], 0x2 ;  /* 0x0000660094568a11 */ /* 0x000fc800078610ff */
[----:B------:R-:W-:-:S05]  /*5710*/  @!P0 LEA.HI.X R87, R148, c[0x0][0x19c], R87, 0x2, P3 ;  /* 0x0000670094578a11 */ /* 0x000fca00018f1457 */
[----:B------:R-:W4:Y:S01]  /*5720*/  @!P0 LDG.E R152, [R86.64] ;  /* 0x0000002456988981 */ /* 0x000f22000c1e1900 */
[----:B------:R-:W-:-:S04]  /*5730*/  FMUL.FTZ R148, R9, R94 ;  /* 0x0000005e09947220 */ /* 0x000fc80000410000 */
        /* <DEDUP_REMOVED lines=59> */
[----:B--2---:R-:W-:-:S04]  /*5af0*/  FFMA.FTZ R148, R79, R150, R148 ;  /* 0x000000964f947223 */ /* 0x004fc80000010094 */
[----:B---3--:R-:W-:Y:S01]  /*5b00*/  FFMA.FTZ R148, R80, R153, R148 ;  /* 0x0000009950947223 */ /* 0x008fe20000010094 */
[----:B----4-:R-:W-:Y:S02]  /*5b10*/  ISETP.NE.AND P0, PT, R84, RZ, P1 ;  /* 0x000000ff5400720c */ /* 0x010fe40000f05270 */
[----:B------:R-:W-:Y:S01]  /*5b20*/  LOP3.LUT P1, RZ, R23, 0x3, RZ, 0xc0, !PT ;  /* 0x0000000317ff7812 */ /* 0x000fe2000782c0ff */
[----:B------:R-:W-:-:S04]  /*5b30*/  FFMA.FTZ R148, R81, R154, R148 ;  /* 0x0000009a51947223 */ /* 0x000fc80000010094 */
[----:B------:R-:W-:Y:S01]  /*5b40*/  FFMA.FTZ R151, R7, R152, R148 ;  /* 0x0000009807977223 */ /* 0x000fe20000010094 */
[----:B------:R-:W-:Y:S05]  /*5b50*/  BRA.DIV ~URZ, `(.L_x_3931) ;  /* 0x000028127f007947 */ /* 0x000fea000b800000 */
[----:B------:R0:W1:Y:S02]  /*5b60*/  SHFL.BFLY PT, R82, R151, 0x2, 0x1f ;  /* 0x0c401f0097527f89 */ /* 0x00006400000e0000 */
.L_x_3971:
[----:B01----:R-:W-:Y:S01]  /*5b70*/  FADD.FTZ R151, R151, R82 ;  /* 0x0000005297977221 */ /* 0x003fe20000010000 */
[----:B------:R-:W-:Y:S05]  /*5b80*/  BRA.DIV ~URZ, `(.L_x_3932) ;  /* 0x000028627f007947 */ /* 0x000fea000b800000 */
[----:B------:R0:W1:Y:S02]  /*5b90*/  SHFL.BFLY PT, R82, R151, 0x1, 0x1f ;  /* 0x0c201f0097527f89 */ /* 0x00006400000e0000 */
.L_x_3972:
        /* <DEDUP_REMOVED lines=13> */
[----:B------:R-:W2:Y:S02]  /*5c70*/  @P2 LDG.E R84, [R84.64] ;  /* 0x0000002454542981 */ /* 0x000ea4000c1e1900 */
[----:B------:R-:W-:-:S06]  /*5c80*/  @P1 IMAD.WIDE R82, R22, R83, c[0x0][0x228] ;  /* 0x00008a0016521625 */ /* 0x000fcc00078e0253 */
[----:B------:R-:W3:Y:S01]  /*5c90*/  @P1 LDG.E R82, [R82.64] ;  /* 0x0000002452521981 */ /* 0x000ee2000c1e1900 */
[----:B------:R-:W-:-:S04]  /*5ca0*/  @P1 ISETP.GE.AND P3, PT, R90, R91, PT ;  /* 0x0000005b5a00120c */ /* 0x000fc80003f66270 */
[----:B-----5:R-:W-:-:S04]  /*5cb0*/  @P1 SEL R87, R2, RZ, !P3 ;  /* 0x000000ff02571207 */ /* 0x020fc80005800000 */
[----:B------:R-:W-:Y:S01]  /*5cc0*/  @P1 IADD3 R148, R87, R90, -R25 ;  /* 0x0000005a57941210 */ /* 0x000fe20007ffe819 */
[----:B------:R-:W-:-:S05]  /*5cd0*/  FMUL.FTZ R87, R86, c[0x0][0x1f0] ;  /* 0x00007c0056577a20 */ /* 0x000fca0000410000 */
[----:B------:R-:W3:Y:S01]  /*5ce0*/  @P1 I2F R148, R148 ;  /* 0x0000009400941306 */ /* 0x000ee20000201400 */
[----:B--2---:R-:W-:Y:S02]  /*5cf0*/  @P2 FADD.FTZ R87, R87, R84 ;  /* 0x0000005457572221 */ /* 0x004fe40000010000 */
[----:B------:R-:W-:Y:S02]  /*5d00*/  IMAD.IADD R84, R90, 0x1, -R16 ;  /* 0x000000015a547824 */ /* 0x000fe400078e0a10 */
[----:B---3--:R-:W-:-:S05]  /*5d10*/  @P1 FFMA.FTZ R87, R148, R82, R87 ;  /* 0x0000005294571223 */ /* 0x008fca0000010057 */
[----:B------:R1:W-:Y:S01]  /*5d20*/  STS [R84.X4+0x410], R87 ;  /* 0x0004105754007388 */ /* 0x0003e20000004800 */
[----:B------:R-:W-:-:S03]  /*5d30*/  @!P0 FMNMX.FTZ R4, R4, R87, !PT ;  /* 0x0000005704048209 */ /* 0x000fc60007810000 */
.L_x_3934:
[----:B------:R-:W-:Y:S05]  /*5d40*/  BSYNC B1 ;  /* 0x0000000000017941 */ /* 0x000fea0003800000 */
.L_x_3933:
[----:B------:R-:W-:-:S04]  /*5d50*/  IADD3 R90, R90, 0x10, RZ ;  /* 0x000000105a5a7810 */ /* 0x000fc80007ffe0ff */
[----:B------:R-:W-:-:S13]  /*5d60*/  ISETP.GE.AND P0, PT, R90, R5, PT ;  /* 0x000000055a00720c */ /* 0x000fda0003f06270 */
[----:B01---5:R-:W-:Y:S01]  /*5d70*/  @P0 CALL.REL.NOINC `(.L_x_3930) ;  /* 0x0000001000000944 */ /* 0x023fe20003c00000 */
[----:B------:R-:W-:Y:S05]  /*5d80*/  BRA `(.L_x_3935) ;  /* 0xffffc36000007947 */ /* 0x000fea000383ffff */
.L_x_3930:
[----:B------:R-:W-:Y:S05]  /*5d90*/  BSYNC B0 ;  /* 0x0000000000007941 */ /* 0x000fea0003800000 */
.L_x_3929:
[----:B-----5:R-:W-:Y:S01]  /*5da0*/  SHF.R.S32.HI R2, RZ, 0x1f, R23 ;  /* 0x0000001fff027819 */ /* 0x020fe20000011417 */
[----:B------:R-:W-:Y:S05]  /*5db0*/  BRA.DIV ~URZ, `(.L_x_3936) ;  /* 0x000026b27f007947 */ /* 0x000fea000b800000 */
[----:B------:R0:W3:Y:S02]  /*5dc0*/  SHFL.BFLY PT, R5, R4, 0x10, 0x1f ;  /* 0x0e001f0004057f89 */ /* 0x0000e400000e0000 */
.L_x_3973:
[----:B---3--:R-:W-:Y:S01]  /*5dd0*/  FMNMX.FTZ R7, R5, R4, !PT ;  /* 0x0000000405077209 */ /* 0x008fe20007810000 */
[----:B------:R-:W-:Y:S05]  /*5de0*/  BRA.DIV ~URZ, `(.L_x_3937) ;  /* 0x000027027f007947 */ /* 0x000fea000b800000 */
[----:B------:R-:W3:Y:S02]  /*5df0*/  SHFL.BFLY PT, R0, R7, 0x8, 0x1f ;  /* 0x0d001f0007007f89 */ /* 0x000ee400000e0000 */
[----:B---3--:R-:W-:-:S05]  /*5e00*/  FMNMX.FTZ R0, R7, R0, !PT ;  /* 0x0000000007007209 */ /* 0x008fca0007810000 */
[----:B------:R3:W4:Y:S02]  /*5e10*/  SHFL.BFLY PT, R5, R0, 0x4, 0x1f ;  /* 0x0c801f0000057f89 */ /* 0x00072400000e0000 */
.L_x_3974:
[----:B------:R-:W-:Y:S01]  /*5e20*/  LEA.HI R2, R2, R23, RZ, 0x5 ;  /* 0x0000001702027211 */ /* 0x000fe200078f28ff */
[----:B------:R-:W-:Y:S01]  /*5e30*/  WARPSYNC 0xffffffff ;  /* 0xffffffff00007948 */ /* 0x000fe20003800000 */
[----:B----4-:R-:W-:Y:S02]  /*5e40*/  FMNMX.FTZ R5, R5, R0, !PT ;  /* 0x0000000005057209 */ /* 0x010fe40007810000 */
[----:B0-----:R-:W-:-:S05]  /*5e50*/  LOP3.LUT R4, R2, 0xffffffe0, RZ, 0xc0, !PT ;  /* 0xffffffe002047812 */ /* 0x001fca00078ec0ff */
[----:B------:R-:W-:-:S05]  /*5e60*/  IMAD.IADD R4, R23, 0x1, -R4 ;  /* 0x0000000117047824 */ /* 0x000fca00078e0a04 */
[----:B------:R-:W-:-:S13]  /*5e70*/  ISETP.NE.AND P0, PT, R4, RZ, PT ;  /* 0x000000ff0400720c */ /* 0x000fda0003f05270 */
[----:B------:R-:W-:-:S05]  /*5e80*/  @!P0 SHF.R.S32.HI R2, RZ, 0x5, R2 ;  /* 0x00000005ff028819 */ /* 0x000fca0000011402 */
[----:B------:R0:W-:Y:S02]  /*5e90*/  @!P0 STS [R2.X4], R5 ;  /* 0x0000000502008388 */ /* 0x0001e40000004800 */
[----:B------:R-:W-:Y:S01]  /*5ea0*/  BAR.SYNC.DEFER_BLOCKING 0x0 ;  /* 0x0000000000007b1d */ /* 0x000fe20000010000 */
[----:B------:R-:W-:Y:S01]  /*5eb0*/  ISETP.GT.AND P0, PT, R4, 0x1, PT ;  /* 0x000000010400780c */ /* 0x000fe20003f04270 */
[----:B---3--:R-:W-:Y:S02]  /*5ec0*/  IMAD.MOV.U32 R0, RZ, RZ, -0x800001 ;  /* 0xff7fffffff007424 */ /* 0x008fe400078e00ff */
[----:B------:R-:W-:Y:S02]  /*5ed0*/  IMAD.IADD R7, R16, 0x1, R23 ;  /* 0x0000000110077824 */ /* 0x000fe400078e0217 */
[----:B------:R-:W-:Y:S01]  /*5ee0*/  BSSY B0, `(.L_x_3938) ;  /* 0x0000023000007945 */ /* 0x000fe20003800000 */
[----:B0-----:R-:W-:Y:S02]  /*5ef0*/  IMAD.MOV.U32 R2, RZ, RZ, RZ ;  /* 0x000000ffff027224 */ /* 0x001fe400078e00ff */
        /* <DEDUP_REMOVED lines=10> */
.L_x_3943:
        /* <DEDUP_REMOVED lines=13> */
.L_x_3941:
[----:B------:R-:W4:Y:S02]  /*6070*/  LDS R4, [R8] ;  /* 0x0000000008047984 */ /* 0x000f240000000800 */
[----:B---34-:R-:W-:-:S04]  /*6080*/  FADD.FTZ R4, -R11, R4 ;  /* 0x000000040b047221 */ /* 0x018fc80000010100 */
[----:B------:R-:W-:-:S04]  /*6090*/  FMUL.FTZ R4, R4, 1.4426950216293334961 ;  /* 0x3fb8aa3b04047820 */ /* 0x000fc80000410000 */
[----:B------:R3:W4:Y:S03]  /*60a0*/  MUFU.EX2 R9, R4 ;  /* 0x0000000400097308 */ /* 0x0007260000000800 */
.L_x_3942:
[----:B------:R-:W-:Y:S05]  /*60b0*/  BSYNC B1 ;  /* 0x0000000000017941 */ /* 0x000fea0003800000 */
.L_x_3940:
[----:B----4-:R4:W-:Y:S01]  /*60c0*/  STS [R8], R9 ;  /* 0x0000000908007388 */ /* 0x0109e20000000800 */
[----:B------:R-:W-:Y:S01]  /*60d0*/  IADD3 R0, R0, 0x40, RZ ;  /* 0x0000004000007810 */ /* 0x000fe20007ffe0ff */
[----:B------:R-:W-:-:S03]  /*60e0*/  FADD.FTZ R2, R9, R2 ;  /* 0x0000000209027221 */ /* 0x000fc60000010000 */
[----:B------:R-:W-:-:S13]  /*60f0*/  ISETP.GT.AND P2, PT, R0, R25, PT ;  /* 0x000000190000720c */ /* 0x000fda0003f44270 */
[----:B----4-:R-:W-:Y:S05]  /*6100*/  @!P2 BRA `(.L_x_3943) ;  /* 0xfffffe900000a947 */ /* 0x010fea000383ffff */
.L_x_3939:
[----:B------:R-:W-:Y:S05]  /*6110*/  BSYNC B0 ;  /* 0x0000000000007941 */ /* 0x000fea0003800000 */
.L_x_3938:
[----:B0-----:R-:W0:Y:S01]  /*6120*/  SHFL.BFLY PT, R5, R2, 0x10, 0x1f ;  /* 0x0e001f0002057f89 */ /* 0x001e2200000e0000 */
[C---:B------:R-:W-:Y:S02]  /*6130*/  LOP3.LUT P0, RZ, R23.reuse, 0x1f, RZ, 0xc0, !PT ;  /* 0x0000001f17ff7812 */ /* 0x040fe4000780c0ff */
[----:B------:R-:W-:-:S04]  /*6140*/  LOP3.LUT R8, R23, 0x1f, RZ, 0xc0, !PT ;  /* 0x0000001f17087812 */ /* 0x000fc800078ec0ff */
[----:B------:R-:W-:Y:S01]  /*6150*/  ISETP.GT.U32.AND P2, PT, R8, 0x1, PT ;  /* 0x000000010800780c */ /* 0x000fe20003f44070 */
[----:B0-----:R-:W-:-:S06]  /*6160*/  FADD.FTZ R5, R5, R2 ;  /* 0x0000000205057221 */ /* 0x001fcc0000010000 */
[----:B------:R-:W-:Y:S01]  /*6170*/  @!P0 SHF.R.U32.HI R2, RZ, 0x3, R23 ;  /* 0x00000003ff028819 */ /* 0x000fe20000011617 */
[----:B------:R-:W0:Y:S03]  /*6180*/  SHFL.BFLY PT, R0, R5, 0x8, 0x1f ;  /* 0x0d001f0005007f89 */ /* 0x000e2600000e0000 */
[----:B------:R-:W-:Y:S01]  /*6190*/  @!P0 LOP3.LUT R8, R2, 0x1ffffffc, RZ, 0xc0, !PT ;  /* 0x1ffffffc02088812 */ /* 0x000fe200078ec0ff */
[----:B0-----:R-:W-:Y:S02]  /*61a0*/  FADD.FTZ R0, R5, R0 ;  /* 0x0000000005007221 */ /* 0x001fe40000010000 */
[----:B------:R-:W-:-:S03]  /*61b0*/  @!P2 IMAD.SHL.U32 R5, R23, 0x4, RZ ;  /* 0x000000041705a824 */ /* 0x000fc600078e00ff */
[----:B------:R-:W0:Y:S02]  /*61c0*/  SHFL.BFLY PT, R9, R0, 0x4, 0x1f ;  /* 0x0c801f0000097f89 */ /* 0x000e2400000e0000 */
[----:B0-----:R-:W-:Y:S01]  /*61d0*/  FADD.FTZ R9, R0, R9 ;  /* 0x0000000900097221 */ /* 0x001fe20000010000 */
[----:B------:R-:W-:-:S04]  /*61e0*/  @!P2 LOP3.LUT R0, R5, 0x7c, RZ, 0xc0, !PT ;  /* 0x0000007c0500a812 */ /* 0x000fc800078ec0ff */
[----:B---3--:R-:W0:Y:S02]  /*61f0*/  SHFL.BFLY PT, R4, R9, 0x2, 0x1f ;  /* 0x0c401f0009047f89 */ /* 0x008e2400000e0000 */
[----:B0-----:R-:W-:-:S05]  /*6200*/  FADD.FTZ R4, R9, R4 ;  /* 0x0000000409047221 */ /* 0x001fca0000010000 */
[----:B------:R-:W0:Y:S02]  /*6210*/  SHFL.BFLY PT, R11, R4, 0x1, 0x1f ;  /* 0x0c201f00040b7f89 */ /* 0x000e2400000e0000 */
[----:B0-----:R-:W-:-:S05]  /*6220*/  FADD.FTZ R11, R4, R11 ;  /* 0x0000000b040b7221 */ /* 0x001fca0000010000 */
[----:B------:R-:W-:Y:S04]  /*6230*/  @!P0 STS [R8+0x8], R11 ;  /* 0x0000080b08008388 */ /* 0x000fe80000000800 */
[----:B------:R-:W-:Y:S06]  /*6240*/  BAR.SYNC.DEFER_BLOCKING 0x0 ;  /* 0x0000000000007b1d */ /* 0x000fec0000010000 */
[----:B------:R-:W0:Y:S04]  /*6250*/  @!P2 LDS R11, [R0+0x8] ;  /* 0x00000800000ba984 */ /* 0x000e280000000800 */
[----:B0-----:R-:W0:Y:S02]  /*6260*/  SHFL.BFLY PT, R2, R11, 0x1, 0x1f ;  /* 0x0c201f000b027f89 */ /* 0x001e2400000e0000 */
[----:B0-----:R-:W-:-:S06]  /*6270*/  FADD.FTZ R2, R2, R11 ;  /* 0x0000000b02027221 */ /* 0x001fcc0000010000 */
[----:B------:R-:W0:Y:S01]  /*6280*/  SHFL.IDX PT, R2, R2, RZ, 0x1f ;  /* 0x00001fff02027589 */ /* 0x000e2200000e0000 */
[----:B------:R-:W-:Y:S05]  /*6290*/  @P1 BRA.U `(.L_x_3944) ;  /* 0x000001a100001947 */ /* 0x000fea0003800000 */
[----:B------:R-:W3:Y:S01]  /*62a0*/  LDC.U8 R0, c[0x0][0x26c] ;  /* 0x00009b00ff007b82 */ /* 0x000ee20000000000 */
[----:B------:R-:W-:Y:S01]  /*62b0*/  BSSY B0, `(.L_x_3944) ;  /* 0x0000018000007945 */ /* 0x000fe20003800000 */
[----:B------:R-:W-:Y:S01]  /*62c0*/  CS2R R4, SRZ ;  /* 0x0000000000047805 */ /* 0x000fe2000001ff00 */
[----:B---3--:R-:W-:-:S13]  /*62d0*/  ISETP.NE.AND P0, PT, R0, RZ, PT ;  /* 0x000000ff0000720c */ /* 0x008fda0003f05270 */
[----:B------:R-:W-:-:S04]  /*62e0*/  @P0 IMAD.MOV.U32 R0, RZ, RZ, c[0x0][0x268] ;  /* 0x00009a00ff000624 */ /* 0x000fc800078e00ff */
[----:B------:R-:W-:-:S04]  /*62f0*/  @P0 IMAD R0, R19, R0, c[0x0][0x1ec] ;  /* 0x00007b0013000624 */ /* 0x000fc800078e0200 */
[----:B------:R-:W-:-:S04]  /*6300*/  @P0 IMAD R9, R0, c[0x0][0x1d4], RZ ;  /* 0x0000750000090a24 */ /* 0x000fc800078e02ff */
[--C-:B------:R-:W-:Y:S01]  /*6310*/  @P0 IMAD.MOV.U32 R4, RZ, RZ, R9.reuse ;  /* 0x000000ffff040224 */ /* 0x100fe200078e0009 */
[----:B------:R-:W-:Y:S01]  /*6320*/  @P0 SHF.R.S32.HI R5, RZ, 0x1f, R9 ;  /* 0x0000001fff050819 */ /* 0x000fe20000011409 */
[----:B------:R-:W-:Y:S05]  /*6330*/  @P1 BRA `(.L_x_3945) ;  /* 0x000000f000001947 */ /* 0x000fea0003800000 */
[----:B0-----:R-:W-:-:S04]  /*6340*/  FADD.FTZ R0, R2, 9.9999999747524270788e-07 ;  /* 0x358637bd02007421 */ /* 0x001fc80000010000 */
[----:B------:R0:W3:Y:S03]  /*6350*/  MUFU.RCP R11, R0 ;  /* 0x00000000000b7308 */ /* 0x0000e60000001000 */
.L_x_3946:
[C---:B0-----:R-:W-:Y:S01]  /*6360*/  IMAD.IADD R0, R7.reuse, 0x1, -R16 ;  /* 0x0000000107007824 */ /* 0x041fe200078e0a10 */
[----:B------:R-:W-:-:S04]  /*6370*/  @P0 IADD3 R9, P1, R7, R4, RZ ;  /* 0x0000000407090210 */ /* 0x000fc80007f3e0ff */
[----:B------:R-:W0:Y:S01]  /*6380*/  LDS R2, [R0.X4+0x410] ;  /* 0x0004100000027984 */ /* 0x000e220000004800 */
[----:B------:R-:W-:Y:S02]  /*6390*/  @P0 LEA.HI.X.SX32 R10, R7, R5, 0x1, P1 ;  /* 0x00000005070a0211 */ /* 0x000fe400008f0eff */
[C---:B------:R-:W-:Y:S02]  /*63a0*/  @P0 LEA R8, P1, R9.reuse, c[0x0][0x260], 0x2 ;  /* 0x0000980009080a11 */ /* 0x040fe400078210ff */
[----:B------:R-:W-:Y:S02]  /*63b0*/  LEA R12, R0, 0x410, 0x2 ;  /* 0x00000410000c7811 */ /* 0x000fe400078e10ff */
[----:B------:R-:W-:Y:S02]  /*63c0*/  @P0 LEA.HI.X R9, R9, c[0x0][0x264], R10, 0x2, P1 ;  /* 0x0000990009090a11 */ /* 0x000fe400008f140a */
[----:B------:R-:W-:-:S04]  /*63d0*/  IADD3 R7, R7, 0x40, RZ ;  /* 0x0000004007077810 */ /* 0x000fc80007ffe0ff */
[----:B------:R-:W-:Y:S01]  /*63e0*/  ISETP.GT.AND P1, PT, R7, R25, PT ;  /* 0x000000190700720c */ /* 0x000fe20003f24270 */
[----:B0--3--:R-:W-:-:S05]  /*63f0*/  FMUL.FTZ R13, R2, R11 ;  /* 0x0000000b020d7220 */ /* 0x009fca0000410000 */
[----:B------:R0:W-:Y:S04]  /*6400*/  STS [R12], R13 ;  /* 0x0000000d0c007388 */ /* 0x0001e80000000800 */
[----:B------:R0:W-:Y:S03]  /*6410*/  @P0 STG.E [R8.64], R13 ;  /* 0x0000000d08000986 */ /* 0x0001e6000c101924 */
[----:B------:R-:W-:Y:S05]  /*6420*/  @!P1 BRA `(.L_x_3946) ;  /* 0xffffff3000009947 */ /* 0x000fea000383ffff */
.L_x_3945:
[----:B------:R-:W-:Y:S05]  /*6430*/  BSYNC B0 ;  /* 0x0000000000007941 */ /* 0x000fea0003800000 */
.L_x_3944:
[----:B------:R-:W-:Y:S01]  /*6440*/  SHF.R.S32.HI R0, RZ, 0x1f, R23 ;  /* 0x0000001fff007819 */ /* 0x000fe20000011417 */
[----:B------:R-:W-:Y:S01]  /*6450*/  CS2R R14, SRZ ;  /* 0x00000000000e7805 */ /* 0x000fe2000001ff00 */
[----:B------:R-:W-:Y:S01]  /*6460*/  ISETP.EQ.U32.AND P1, PT, RZ, c[0x0][0x190], PT ;  /* 0x00006400ff007a0c */ /* 0x000fe20003f22070 */
[----:B0-----:R-:W-:Y:S01]  /*6470*/  CS2R R12, SRZ ;  /* 0x00000000000c7805 */ /* 0x001fe2000001ff00 */
[----:B------:R-:W-:-:S04]  /*6480*/  LEA.HI R45, R0, R23, RZ, 0x6 ;  /* 0x00000017002d7211 */ /* 0x000fc800078f30ff */
[----:B------:R-:W-:-:S05]  /*6490*/  LOP3.LUT R2, R45, 0xffffffc0, RZ, 0xc0, !PT ;  /* 0xffffffc02d027812 */ /* 0x000fca00078ec0ff */
[C---:B------:R-:W-:Y:S01]  /*64a0*/  IMAD.IADD R2, R23.reuse, 0x1, -R2 ;  /* 0x0000000117027824 */ /* 0x040fe200078e0a02 */
[----:B------:R-:W-:-:S03]  /*64b0*/  IADD3 R23, R23, 0x3f, RZ ;  /* 0x0000003f17177810 */ /* 0x000fc60007ffe0ff */
[C---:B------:R-:W-:Y:S01]  /*64c0*/  IMAD.SHL.U32 R0, R2.reuse, 0x4, RZ ;  /* 0x0000000402007824 */ /* 0x040fe200078e00ff */
[----:B------:R-:W-:-:S04]  /*64d0*/  ISETP.GT.AND P2, PT, R2, 0x37, PT ;  /* 0x000000370200780c */ /* 0x000fc80003f44270 */
[----:B------:R-:W-:-:S04]  /*64e0*/  ISETP.GT.U32.OR P0, PT, R23, 0x7e, P2 ;  /* 0x0000007e1700780c */ /* 0x000fc80001704470 */
[----:B------:R-:W-:Y:S01]  /*64f0*/  ISETP.EQ.OR.EX P0, PT, RZ, c[0x0][0x194], P0, P1 ;  /* 0x00006500ff007a0c */ /* 0x000fe20000702710 */
[----:B------:R-:W-:-:S12]  /*6500*/  BSSY B0, `(.L_x_3947) ;  /* 0x000018a000007945 */ /* 0x000fd80003800000 */
[----:B------:R-:W-:Y:S02]  /*6510*/  @!P0 IMAD.MOV.U32 R5, RZ, RZ, 0x4 ;  /* 0x00000004ff058424 */ /* 0x000fe400078e00ff */
[----:B------:R-:W-:-:S04]  /*6520*/  @!P0 IMAD R4, R22, 0xe0, R0 ;  /* 0x000000e016048824 */ /* 0x000fc800078e0200 */
[----:B------:R-:W-:Y:S01]  /*6530*/  @!P0 IMAD.WIDE R4, R4, R5, c[0x0][0x190] ;  /* 0x0000640004048625 */ /* 0x000fe200078e0205 */
[----:B------:R-:W-:-:S04]  /*6540*/  CS2R R10, SRZ ;  /* 0x00000000000a7805 */ /* 0x000fc8000001ff00 */
[----:B------:R0:W5:Y:S01]  /*6550*/  @!P0 LDG.E.128 R12, [R4.64] ;  /* 0x00000024040c8981 */ /* 0x000162000c1e1d00 */
[----:B------:R-:W-:Y:S01]  /*6560*/  IMAD R21, R19, c[0x0][0x1d4], RZ ;  /* 0x0000750013157a24 */ /* 0x000fe200078e02ff */
[----:B------:R-:W-:Y:S02]  /*6570*/  CS2R R8, SRZ ;  /* 0x0000000000087805 */ /* 0x000fe4000001ff00 */
[----:B------:R-:W-:Y:S06]  /*6580*/  BAR.SYNC.DEFER_BLOCKING 0x0 ;  /* 0x0000000000007b1d */ /* 0x000fec0000010000 */
[----:B------:R-:W-:Y:S05]  /*6590*/  @P2 BRA `(.L_x_3948) ;  /* 0x0000180000002947 */ /* 0x000fea0003800000 */
[----:B0-----:R-:W-:Y:S01]  /*65a0*/  SHF.R.S32.HI R45, RZ, 0x6, R45 ;  /* 0x00000006ff2d7819 */ /* 0x001fe2000001142d */
[----:B------:R-:W-:Y:S01]  /*65b0*/  IMAD R24, R6, c[0x0][0x1d4], R0 ;  /* 0x0000750006187a24 */ /* 0x000fe200078e0200 */
[----:B------:R-:W-:Y:S01]  /*65c0*/  IMNMX R54, R25, c[0x0][0x1d4], PT ;  /* 0x0000750019367a17 */ /* 0x000fe20003800200 */
[----:B------:R-:W-:Y:S01]  /*65d0*/  BSSY B1, `(.L_x_3949) ;  /* 0x0000079000017945 */ /* 0x000fe20003800000 */
[----:B------:R-:W-:Y:S01]  /*65e0*/  CS2R R10, SRZ ;  /* 0x00000000000a7805 */ /* 0x000fe2000001ff00 */
[----:B------:R-:W-:Y:S01]  /*65f0*/  IMAD.IADD R20, R16, 0x1, R45 ;  /* 0x0000000110147824 */ /* 0x000fe200078e022d */
[----:B------:R-:W-:Y:S01]  /*6600*/  CS2R R8, SRZ ;  /* 0x0000000000087805 */ /* 0x000fe2000001ff00 */
[----:B------:R-:W-:-:S03]  /*6610*/  SHF.R.S32.HI R26, RZ, 0x1f, R24 ;  /* 0x0000001fff1a7819 */ /* 0x000fc60000011418 */
[----:B------:R-:W-:-:S13]  /*6620*/  ISETP.GE.AND P0, PT, R20, R54, PT ;  /* 0x000000361400720c */ /* 0x000fda0003f06270 */
[----:B------:R-:W-:Y:S05]  /*6630*/  @P0 BRA `(.L_x_3950) ;  /* 0x0000072000000947 */ /* 0x000fea0003800000 */
[----:B------:R-:W-:Y:S01]  /*6640*/  LOP3.LUT R5, RZ, R45, RZ, 0x33, !PT ;  /* 0x0000002dff057212 */ /* 0x000fe200078e33ff */
[----:B------:R-:W-:Y:S01]  /*6650*/  BSSY B2, `(.L_x_3951) ;  /* 0x0000027000027945 */ /* 0x000fe20003800000 */
[----:B------:R-:W-:Y:S01]  /*6660*/  LOP3.LUT R4, RZ, R54, RZ, 0x33, !PT ;  /* 0x00000036ff047212 */ /* 0x000fe200078e33ff */
[----:B------:R-:W-:Y:S01]  /*6670*/  IMAD.MOV.U32 R49, RZ, RZ, R20 ;  /* 0x000000ffff317224 */ /* 0x000fe200078e0014 */
[----:B------:R-:W-:Y:S01]  /*6680*/  IADD3 R7, -R16, -0x2, -R45 ;  /* 0xfffffffe10077810 */ /* 0x000fe20007ffe92d */
[----:B------:R-:W-:Y:S01]  /*6690*/  CS2R R8, SRZ ;  /* 0x0000000000087805 */ /* 0x000fe2000001ff00 */
[----:B------:R-:W-:Y:S01]  /*66a0*/  IADD3 R5, -R4, R5, -R16 ;  /* 0x0000000504057210 */ /* 0x000fe20007ffe910 */
[----:B------:R-:W-:Y:S02]  /*66b0*/  CS2R R10, SRZ ;  /* 0x00000000000a7805 */ /* 0x000fe4000001ff00 */
[----:B------:R-:W-:Y:S01]  /*66c0*/  IMAD.IADD R7, R7, 0x1, -R4 ;  /* 0x0000000107077824 */ /* 0x000fe200078e0a04 */
[----:B------:R-:W-:-:S04]  /*66d0*/  LOP3.LUT P0, R5, R5, 0x3, RZ, 0xc0, !PT ;  /* 0x0000000305057812 */ /* 0x000fc8000780c0ff */
[----:B------:R-:W-:-:S09]  /*66e0*/  ISETP.GE.U32.AND P1, PT, R7, 0x3, PT ;  /* 0x000000030700780c */ /* 0x000fd20003f26070 */
[----:B------:R-:W-:Y:S05]  /*66f0*/  @!P0 BRA `(.L_x_3952) ;  /* 0x000001c000008947 */ /* 0x000fea0003800000 */
[----:B------:R-:W-:Y:S02]  /*6700*/  IMAD.MOV.U32 R28, RZ, RZ, R5 ;  /* 0x000000ffff1c7224 */ /* 0x000fe400078e0005 */
[----:B--2---:R-:W-:Y:S02]  /*6710*/  IMAD R37, R29, c[0x0][0x1d4], RZ ;  /* 0x000075001d257a24 */ /* 0x004fe400078e02ff */
[----:B------:R-:W-:Y:S02]  /*6720*/  IMAD.MOV.U32 R49, RZ, RZ, R20 ;  /* 0x000000ffff317224 */ /* 0x000fe400078e0014 */
[----:B------:R-:W-:-:S03]  /*6730*/  IMAD.MOV.U32 R8, RZ, RZ, RZ ;  /* 0x000000ffff087224 */ /* 0x000fc600078e00ff */
.L_x_3953:
[----:B------:R-:W-:Y:S02]  /*6740*/  SHF.R.S32.HI R4, RZ, 0x1f, R49 ;  /* 0x0000001fff047819 */ /* 0x000fe40000011431 */
[----:B------:R-:W-:-:S04]  /*6750*/  IADD3 R5, P0, R37, R49, RZ ;  /* 0x0000003125057210 */ /* 0x000fc80007f1e0ff */
[----:B------:R-:W-:Y:S02]  /*6760*/  LEA.HI.X.SX32 R6, R37, R4, 0x1, P0 ;  /* 0x0000000425067211 */ /* 0x000fe400000f0eff */
[----:B------:R-:W-:-:S04]  /*6770*/  LEA R4, P0, R5, c[0x0][0x1a8], 0x2 ;  /* 0x00006a0005047a11 */ /* 0x000fc800078010ff */
[----:B------:R-:W-:-:S05]  /*6780*/  LEA.HI.X R5, R5, c[0x0][0x1ac], R6, 0x2, P0 ;  /* 0x00006b0005057a11 */ /* 0x000fca00000f1406 */
[----:B------:R-:W2:Y:S01]  /*6790*/  LDG.E R4, [R4.64] ;  /* 0x0000002404047981 */ /* 0x000ea2000c1e1900 */
[----:B------:R-:W-:-:S06]  /*67a0*/  IMAD.IADD R36, R49, 0x1, -R16 ;  /* 0x0000000131247824 */ /* 0x000fcc00078e0a10 */
[----:B------:R-:W0:Y:S01]  /*67b0*/  LDS R36, [R36.X4+0x410] ;  /* 0x0004100024247984 */ /* 0x000e220000004800 */
[----:B--2---:R-:W-:-:S04]  /*67c0*/  IMAD R6, R4, c[0x0][0x1d8], RZ ;  /* 0x0000760004067a24 */ /* 0x004fc800078e02ff */
[----:B------:R-:W-:-:S04]  /*67d0*/  IMAD R6, R6, c[0x0][0x1d4], R49 ;  /* 0x0000750006067a24 */ /* 0x000fc800078e0231 */
[----:B------:R-:W-:-:S05]  /*67e0*/  IMAD R7, R6, 0xe0, RZ ;  /* 0x000000e006077824 */ /* 0x000fca00078e02ff */
[----:B-1----:R-:W-:-:S04]  /*67f0*/  IADD3 R32, P0, R24, R7, RZ ;  /* 0x0000000718207210 */ /* 0x002fc80007f1e0ff */
[----:B------:R-:W-:Y:S02]  /*6800*/  LEA.HI.X.SX32 R7, R7, R26, 0x1, P0 ;  /* 0x0000001a07077211 */ /* 0x000fe400000f0eff */
[----:B------:R-:W-:-:S04]  /*6810*/  LEA R6, P0, R32, c[0x0][0x1a0], 0x2 ;  /* 0x0000680020067a11 */ /* 0x000fc800078010ff */
[----:B------:R-:W-:-:S05]  /*6820*/  LEA.HI.X R7, R32, c[0x0][0x1a4], R7, 0x2, P0 ;  /* 0x0000690020077a11 */ /* 0x000fca00000f1407 */
[----:B------:R-:W0:Y:S01]  /*6830*/  LDG.E.128 R32, [R6.64] ;  /* 0x0000002406207981 */ /* 0x000e22000c1e1d00 */
[----:B------:R-:W-:Y:S02]  /*6840*/  IADD3 R28, R28, -0x1, RZ ;  /* 0xffffffff1c1c7810 */ /* 0x000fe40007ffe0ff */
[----:B------:R-:W-:Y:S02]  /*6850*/  IADD3 R49, R49, 0x1, RZ ;  /* 0x0000000131317810 */ /* 0x000fe40007ffe0ff */
[----:B------:R-:W-:Y:S01]  /*6860*/  ISETP.NE.AND P0, PT, R28, RZ, PT ;  /* 0x000000ff1c00720c */ /* 0x000fe20003f05270 */
[-C--:B0-----:R-:W-:Y:S02]  /*6870*/  FFMA.FTZ R8, R32, R36.reuse, R8 ;  /* 0x0000002420087223 */ /* 0x081fe40000010008 */
[-C--:B------:R-:W-:Y:S02]  /*6880*/  FFMA.FTZ R9, R33, R36.reuse, R9 ;  /* 0x0000002421097223 */ /* 0x080fe40000010009 */
[----:B------:R-:W-:-:S02]  /*6890*/  FFMA.FTZ R10, R34, R36, R10 ;  /* 0x00000024220a7223 */ /* 0x000fc4000001000a */
[----:B------:R-:W-:-:S06]  /*68a0*/  FFMA.FTZ R11, R35, R36, R11 ;  /* 0x00000024230b7223 */ /* 0x000fcc000001000b */
[----:B------:R-:W-:Y:S05]  /*68b0*/  @P0 BRA `(.L_x_3953) ;  /* 0xfffffe8000000947 */ /* 0x000fea000383ffff */
.L_x_3952:
[----:B------:R-:W-:Y:S05]  /*68c0*/  BSYNC B2 ;  /* 0x0000000000027941 */ /* 0x000fea0003800000 */
.L_x_3951:
        /* <DEDUP_REMOVED lines=14> */
.L_x_3954:
[----:B------:R-:W-:Y:S01]  /*69b0*/  IMAD.MOV.U32 R47, RZ, RZ, R55 ;  /* 0x000000ffff2f7224 */ /* 0x000fe200078e0037 */
[----:B------:R-:W0:Y:S04]  /*69c0*/  LDS R48, [R44+-0x8] ;  /* 0xfffff8002c307984 */ /* 0x000e280000000800 */
[----:B------:R-:W3:Y:S04]  /*69d0*/  LDG.E R4, [R46.64] ;  /* 0x000000242e047981 */ /* 0x000ee8000c1e1900 */
[----:B------:R-:W4:Y:S04]  /*69e0*/  LDG.E R6, [R46.64+0x4] ;  /* 0x000004242e067981 */ /* 0x000f28000c1e1900 */
[----:B--2---:R-:W2:Y:S04]  /*69f0*/  LDG.E R7, [R46.64+0x8] ;  /* 0x000008242e077981 */ /* 0x004ea8000c1e1900 */
[----:B-1----:R-:W2:Y:S04]  /*6a00*/  LDG.E R32, [R46.64+0xc] ;  /* 0x00000c242e207981 */ /* 0x002ea8000c1e1900 */
[----:B------:R-:W1:Y:S04]  /*6a10*/  LDS R50, [R44+-0x4] ;  /* 0xfffffc002c327984 */ /* 0x000e680000000800 */
[----:B------:R-:W0:Y:S04]  /*6a20*/  LDS R52, [R44] ;  /* 0x000000002c347984 */ /* 0x000e280000000800 */
[----:B------:R0:W0:Y:S01]  /*6a30*/  LDS R53, [R44+0x4] ;  /* 0x000004002c357984 */ /* 0x0000220000000800 */
[----:B---3--:R-:W-:-:S02]  /*6a40*/  IMAD R5, R28, R4, R51 ;  /* 0x000000041c057224 */ /* 0x008fc400078e0233 */
[----:B----4-:R-:W-:-:S03]  /*6a50*/  IMAD R6, R28, R6, R51 ;  /* 0x000000061c067224 */ /* 0x010fc600078e0233 */
[----:B------:R-:W-:Y:S01]  /*6a60*/  IADD3 R33, P0, R24, R5, RZ ;  /* 0x0000000518217210 */ /* 0x000fe20007f1e0ff */
[--C-:B--2---:R-:W-:Y:S01]  /*6a70*/  IMAD R4, R28, R7, R51.reuse ;  /* 0x000000071c047224 */ /* 0x104fe200078e0233 */
[----:B------:R-:W-:Y:S02]  /*6a80*/  IADD3 R7, R6, 0xe0, RZ ;  /* 0x000000e006077810 */ /* 0x000fe40007ffe0ff */
[----:B------:R-:W-:Y:S01]  /*6a90*/  LEA.HI.X.SX32 R34, R5, R26, 0x1, P0 ;  /* 0x0000001a05227211 */ /* 0x000fe200000f0eff */
[----:B------:R-:W-:Y:S01]  /*6aa0*/  IMAD R32, R28, R32, R51 ;  /* 0x000000201c207224 */ /* 0x000fe200078e0233 */
[----:B------:R-:W-:Y:S02]  /*6ab0*/  LEA R40, P0, R33, c[0x0][0x1a0], 0x2 ;  /* 0x0000680021287a11 */ /* 0x000fe400078010ff */
[----:B------:R-:W-:Y:S02]  /*6ac0*/  IADD3 R6, P1, R24, R7, RZ ;  /* 0x0000000718067210 */ /* 0x000fe40007f3e0ff */
[----:B------:R-:W-:-:S02]  /*6ad0*/  IADD3 R5, R4, 0x1c0, RZ ;  /* 0x000001c004057810 */ /* 0x000fc40007ffe0ff */
[----:B------:R-:W-:Y:S02]  /*6ae0*/  LEA.HI.X R41, R33, c[0x0][0x1a4], R34, 0x2, P0 ;  /* 0x0000690021297a11 */ /* 0x000fe400000f1422 */
[----:B------:R-:W-:Y:S02]  /*6af0*/  IADD3 R35, R32, 0x2a0, RZ ;  /* 0x000002a020237810 */ /* 0x000fe40007ffe0ff */
[----:B------:R-:W-:Y:S02]  /*6b00*/  LEA.HI.X.SX32 R7, R7, R26, 0x1, P1 ;  /* 0x0000001a07077211 */ /* 0x000fe400008f0eff */
[----:B------:R-:W-:Y:S01]  /*6b10*/  LEA R32, P0, R6, c[0x0][0x1a0], 0x2 ;  /* 0x0000680006207a11 */ /* 0x000fe200078010ff */
[----:B------:R-:W2:Y:S01]  /*6b20*/  LDG.E.128 R40, [R40.64] ;  /* 0x0000002428287981 */ /* 0x000ea2000c1e1d00 */
[----:B------:R-:W-:Y:S02]  /*6b30*/  IADD3 R34, P2, R24, R5, RZ ;  /* 0x0000000518227210 */ /* 0x000fe40007f5e0ff */
[----:B------:R-:W-:-:S02]  /*6b40*/  LEA.HI.X R33, R6, c[0x0][0x1a4], R7, 0x2, P0 ;  /* 0x0000690006217a11 */ /* 0x000fc400000f1407 */
[-C--:B------:R-:W-:Y:S02]  /*6b50*/  LEA.HI.X.SX32 R5, R5, R26.reuse, 0x1, P2 ;  /* 0x0000001a05057211 */ /* 0x080fe400010f0eff */
[----:B------:R-:W-:Y:S02]  /*6b60*/  LEA R4, P1, R34, c[0x0][0x1a0], 0x2 ;  /* 0x0000680022047a11 */ /* 0x000fe400078210ff */
[----:B------:R-:W-:Y:S02]  /*6b70*/  IADD3 R6, P0, R24, R35, RZ ;  /* 0x0000002318067210 */ /* 0x000fe40007f1e0ff */
[----:B------:R-:W-:Y:S02]  /*6b80*/  LEA.HI.X R5, R34, c[0x0][0x1a4], R5, 0x2, P1 ;  /* 0x0000690022057a11 */ /* 0x000fe400008f1405 */
[----:B------:R-:W-:Y:S02]  /*6b90*/  LEA.HI.X.SX32 R7, R35, R26, 0x1, P0 ;  /* 0x0000001a23077211 */ /* 0x000fe400000f0eff */
[C---:B------:R-:W-:Y:S01]  /*6ba0*/  LEA R36, P0, R6.reuse, c[0x0][0x1a0], 0x2 ;  /* 0x0000680006247a11 */ /* 0x040fe200078010ff */
[----:B------:R-:W1:Y:S03]  /*6bb0*/  LDG.E.128 R32, [R32.64] ;  /* 0x0000002420207981 */ /* 0x000e66000c1e1d00 */
[----:B------:R-:W-:-:S02]  /*6bc0*/  LEA.HI.X R37, R6, c[0x0][0x1a4], R7, 0x2, P0 ;  /* 0x0000690006257a11 */ /* 0x000fc400000f1407 */
[----:B------:R-:W3:Y:S04]  /*6bd0*/  LDG.E.128 R4, [R4.64] ;  /* 0x0000002404047981 */ /* 0x000ee8000c1e1d00 */
[----:B------:R-:W4:Y:S01]  /*6be0*/  LDG.E.128 R36, [R36.64] ;  /* 0x0000002424247981 */ /* 0x000f22000c1e1d00 */
[----:B------:R-:W-:Y:S02]  /*6bf0*/  IADD3 R46, P0, R46, 0x10, RZ ;  /* 0x000000102e2e7810 */ /* 0x000fe40007f1e0ff */
[----:B------:R-:W-:-:S03]  /*6c00*/  IADD3 R49, R49, 0x4, RZ ;  /* 0x0000000431317810 */ /* 0x000fc60007ffe0ff */
[----:B------:R-:W-:Y:S01]  /*6c10*/  IMAD.X R55, RZ, RZ, R47, P0 ;  /* 0x000000ffff377224 */ /* 0x000fe200000e062f */
[----:B------:R-:W-:Y:S02]  /*6c20*/  ISETP.GE.AND P0, PT, R49, R54, PT ;  /* 0x000000363100720c */ /* 0x000fe40003f06270 */
[----:B0-----:R-:W-:Y:S02]  /*6c30*/  IADD3 R44, R44, 0x10, RZ ;  /* 0x000000102c2c7810 */ /* 0x001fe40007ffe0ff */
[----:B------:R-:W-:Y:S01]  /*6c40*/  IADD3 R51, R51, 0x380, RZ ;  /* 0x0000038033337810 */ /* 0x000fe20007ffe0ff */
[-C--:B--2---:R-:W-:Y:S02]  /*6c50*/  FFMA.FTZ R47, R40, R48.reuse, R8 ;  /* 0x00000030282f7223 */ /* 0x084fe40000010008 */
[-C--:B------:R-:W-:Y:S02]  /*6c60*/  FFMA.FTZ R8, R41, R48.reuse, R9 ;  /* 0x0000003029087223 */ /* 0x080fe40000010009 */
[----:B------:R-:W-:-:S02]  /*6c70*/  FFMA.FTZ R9, R42, R48, R10 ;  /* 0x000000302a097223 */ /* 0x000fc4000001000a */
[----:B------:R-:W-:Y:S02]  /*6c80*/  FFMA.FTZ R48, R43, R48, R11 ;  /* 0x000000302b307223 */ /* 0x000fe4000001000b */
[-C--:B-1----:R-:W-:Y:S02]  /*6c90*/  FFMA.FTZ R47, R32, R50.reuse, R47 ;  /* 0x00000032202f7223 */ /* 0x082fe4000001002f */
[-C--:B------:R-:W-:Y:S02]  /*6ca0*/  FFMA.FTZ R8, R33, R50.reuse, R8 ;  /* 0x0000003221087223 */ /* 0x080fe40000010008 */
[-C--:B------:R-:W-:Y:S02]  /*6cb0*/  FFMA.FTZ R9, R34, R50.reuse, R9 ;  /* 0x0000003222097223 */ /* 0x080fe40000010009 */
[----:B------:R-:W-:Y:S02]  /*6cc0*/  FFMA.FTZ R48, R35, R50, R48 ;  /* 0x0000003223307223 */ /* 0x000fe40000010030 */
[----:B---3--:R-:W-:-:S02]  /*6cd0*/  FFMA.FTZ R47, R4, R52, R47 ;  /* 0x00000034042f7223 */ /* 0x008fc4000001002f */
[-C--:B------:R-:W-:Y:S02]  /*6ce0*/  FFMA.FTZ R4, R5, R52.reuse, R8 ;  /* 0x0000003405047223 */ /* 0x080fe40000010008 */
[-C--:B------:R-:W-:Y:S02]  /*6cf0*/  FFMA.FTZ R5, R6, R52.reuse, R9 ;  /* 0x0000003406057223 */ /* 0x080fe40000010009 */
[----:B------:R-:W-:Y:S02]  /*6d00*/  FFMA.FTZ R48, R7, R52, R48 ;  /* 0x0000003407307223 */ /* 0x000fe40000010030 */
[-C--:B----4-:R-:W-:Y:S02]  /*6d10*/  FFMA.FTZ R8, R36, R53.reuse, R47 ;  /* 0x0000003524087223 */ /* 0x090fe4000001002f */
[-C--:B------:R-:W-:Y:S02]  /*6d20*/  FFMA.FTZ R9, R37, R53.reuse, R4 ;  /* 0x0000003525097223 */ /* 0x080fe40000010004 */
[----:B------:R-:W-:-:S02]  /*6d30*/  FFMA.FTZ R10, R38, R53, R5 ;  /* 0x00000035260a7223 */ /* 0x000fc40000010005 */
[----:B------:R-:W-:Y:S01]  /*6d40*/  FFMA.FTZ R11, R39, R53, R48 ;  /* 0x00000035270b7223 */ /* 0x000fe20000010030 */
[----:B------:R-:W-:Y:S05]  /*6d50*/  @!P0 BRA `(.L_x_3954) ;  /* 0xfffffc5000008947 */ /* 0x000fea000383ffff */
.L_x_3950:
[----:B------:R-:W-:Y:S05]  /*6d60*/  BSYNC B1 ;  /* 0x0000000000017941 */ /* 0x000fea0003800000 */
.L_x_3949:
[----:B------:R-:W-:-:S13]  /*6d70*/  ISETP.GE.AND P0, PT, R20, R25, PT ;  /* 0x000000191400720c */ /* 0x000fda0003f06270 */
[----:B------:R-:W-:Y:S05]  /*6d80*/  @P0 BRA `(.L_x_3948) ;  /* 0x0000101000000947 */ /* 0x000fea0003800000 */
[----:B------:R-:W-:Y:S01]  /*6d90*/  IADD3 R4, -R16, R25, -R45 ;  /* 0x0000001910047210 */ /* 0x000fe20007ffe92d */
[----:B------:R-:W-:Y:S03]  /*6da0*/  BSSY B1, `(.L_x_3955) ;  /* 0x0000039000017945 */ /* 0x000fe60003800000 */
[----:B------:R-:W-:-:S13]  /*6db0*/  LOP3.LUT P0, R4, R4, 0x3, RZ, 0xc0, !PT ;  /* 0x0000000304047812 */ /* 0x000fda000780c0ff */
[----:B------:R-:W-:Y:S05]  /*6dc0*/  @!P0 BRA `(.L_x_3956) ;  /* 0x0000036000008947 */ /* 0x000fea0003800000 */
[----:B------:R-:W-:Y:S01]  /*6dd0*/  IMAD.MOV.U32 R28, RZ, RZ, R4 ;  /* 0x000000ffff1c7224 */ /* 0x000fe200078e0004 */
[----:B-1----:R-:W-:Y:S02]  /*6de0*/  LEA R32, R45, 0x410, 0x2 ;  /* 0x000004102d207811 */ /* 0x002fe400078e10ff */
.L_x_3959:
[----:B------:R-:W-:Y:S01]  /*6df0*/  ISETP.GE.AND P1, PT, R20, c[0x0][0x1d4], PT ;  /* 0x0000750014007a0c */ /* 0x000fe20003f26270 */
[----:B------:R-:W-:Y:S01]  /*6e00*/  BSSY B2, `(.L_x_3957) ;  /* 0x000002f000027945 */ /* 0x000fe20003800000 */
[----:B------:R-:W-:-:S04]  /*6e10*/  IADD3 R28, R28, -0x1, RZ ;  /* 0xffffffff1c1c7810 */ /* 0x000fc80007ffe0ff */
[----:B------:R-:W-:-:S07]  /*6e20*/  ISETP.NE.AND P0, PT, R28, RZ, PT ;  /* 0x000000ff1c00720c */ /* 0x000fce0003f05270 */
        /* <DEDUP_REMOVED lines=37> */
[----:B------:R-:W-:Y:S02]  /*7080*/  LEA.HI.X R7, R33, c[0x0][0x1a4], R34, 0x2, P1 ;  /* 0x0000690021077a11 */ /* 0x000fe400008f1422 */
[----:B------:R-:W0:Y:S04]  /*7090*/  LDS R33, [R32] ;  /* 0x0000000020217984 */ /* 0x000e280000000800 */
[----:B--2---:R-:W0:Y:S02]  /*70a0*/  LDG.E.128 R36, [R6.64] ;  /* 0x0000002406247981 */ /* 0x004e24000c1e1d00 */
[-C--:B0-----:R-:W-:Y:S02]  /*70b0*/  FFMA.FTZ R8, R36, R33.reuse, R8 ;  /* 0x0000002124087223 */ /* 0x081fe40000010008 */
[----:B------:R-:W-:-:S02]  /*70c0*/  FFMA.FTZ R9, R37, R33, R9 ;  /* 0x0000002125097223 */ /* 0x000fc40000010009 */
[-C--:B------:R-:W-:Y:S02]  /*70d0*/  FFMA.FTZ R10, R38, R33.reuse, R10 ;  /* 0x00000021260a7223 */ /* 0x080fe4000001000a */
[----:B------:R-:W-:Y:S02]  /*70e0*/  FFMA.FTZ R11, R39, R33, R11 ;  /* 0x00000021270b7223 */ /* 0x000fe4000001000b */
.L_x_3958:
[----:B------:R-:W-:Y:S05]  /*70f0*/  BSYNC B2 ;  /* 0x0000000000027941 */ /* 0x000fea0003800000 */
.L_x_3957:
[----:B------:R-:W-:Y:S02]  /*7100*/  IADD3 R20, R20, 0x1, RZ ;  /* 0x0000000114147810 */ /* 0x000fe40007ffe0ff */
[----:B------:R-:W-:Y:S01]  /*7110*/  IADD3 R32, R32, 0x4, RZ ;  /* 0x0000000420207810 */ /* 0x000fe20007ffe0ff */
[----:B------:R-:W-:Y:S05]  /*7120*/  @P0 BRA `(.L_x_3959) ;  /* 0xfffffcc000000947 */ /* 0x000fea000383ffff */
.L_x_3956:
[----:B------:R-:W-:Y:S05]  /*7130*/  BSYNC B1 ;  /* 0x0000000000017941 */ /* 0x000fea0003800000 */
.L_x_3955:
[----:B------:R-:W-:-:S04]  /*7140*/  LOP3.LUT R4, RZ, R45, RZ, 0x33, !PT ;  /* 0x0000002dff047212 */ /* 0x000fc800078e33ff */
[----:B------:R-:W-:-:S04]  /*7150*/  IADD3 R4, -R16, R25, R4 ;  /* 0x0000001910047210 */ /* 0x000fc80007ffe104 */
[----:B------:R-:W-:-:S13]  /*7160*/  ISETP.GE.U32.AND P0, PT, R4, 0x3, PT ;  /* 0x000000030400780c */ /* 0x000fda0003f06070 */
[----:B------:R-:W-:Y:S05]  /*7170*/  @!P0 BRA `(.L_x_3948) ;  /* 0x00000c2000008947 */ /* 0x000fea0003800000 */
[----:B------:R-:W-:-:S05]  /*7180*/  LEA R5, R20, 0x8, 0x2 ;  /* 0x0000000814057811 */ /* 0x000fca00078e10ff */
[----:B------:R-:W-:-:S05]  /*7190*/  IMAD R5, R16, -0x4, R5 ;  /* 0xfffffffc10057824 */ /* 0x000fca00078e0205 */
[----:B------:R-:W-:Y:S02]  /*71a0*/  IADD3 R4, R5, 0x410, RZ ;  /* 0x0000041005047810 */ /* 0x000fe40007ffe0ff */
.L_x_3968:
[C---:B------:R-:W-:Y:S01]  /*71b0*/  ISETP.GE.AND P3, PT, R20.reuse, c[0x0][0x1d4], PT ;  /* 0x0000750014007a0c */ /* 0x040fe20003f66270 */
[----:B------:R-:W-:Y:S01]  /*71c0*/  BSSY B1, `(.L_x_3960) ;  /* 0x0000032000017945 */ /* 0x000fe20003800000 */
[C---:B--2---:R-:W-:Y:S02]  /*71d0*/  IADD3 R36, R20.reuse, 0x1, RZ ;  /* 0x0000000114247810 */ /* 0x044fe40007ffe0ff */
[C---:B------:R-:W-:Y:S02]  /*71e0*/  IADD3 R37, R20.reuse, 0x2, RZ ;  /* 0x0000000214257810 */ /* 0x040fe40007ffe0ff */
[----:B------:R-:W-:Y:S02]  /*71f0*/  IADD3 R38, R20, 0x3, RZ ;  /* 0x0000000314267810 */ /* 0x000fe40007ffe0ff */
[----:B------:R-:W-:Y:S02]  /*7200*/  ISETP.GE.AND P2, PT, R36, c[0x0][0x1d4], PT ;  /* 0x0000750024007a0c */ /* 0x000fe40003f46270 */
[----:B------:R-:W-:-:S02]  /*7210*/  ISETP.GE.AND P0, PT, R37, c[0x0][0x1d4], PT ;  /* 0x0000750025007a0c */ /* 0x000fc40003f06270 */
[----:B------:R-:W-:Y:S01]  /*7220*/  ISETP.GE.AND P1, PT, R38, c[0x0][0x1d4], PT ;  /* 0x0000750026007a0c */ /* 0x000fe20003f26270 */
[----:B------:R-:W-:Y:S07]  /*7230*/  @!P3 BRA `(.L_x_3961) ;  /* 0x000002a00000b947 */ /* 0x000fee0003800000 */
[----:B------:R-:W-:Y:S01]  /*7240*/  IABS R16, c[0x0][0x1d4] ;  /* 0x0000750000107a13 */ /* 0x000fe20000000000 */
[----:B------:R-:W-:Y:S01]  /*7250*/  IMAD.MOV.U32 R6, RZ, RZ, RZ ;  /* 0x000000ffff067224 */ /* 0x000fe200078e00ff */
[----:B-1----:R-:W-:Y:S02]  /*7260*/  IABS R32, R20 ;  /* 0x0000001400207213 */ /* 0x002fe40000000000 */
[----:B------:R-:W0:Y:S01]  /*7270*/  I2F.RP R28, R16 ;  /* 0x00000010001c7306 */ /* 0x000e220000209400 */
[----:B------:R-:W-:Y:S02]  /*7280*/  ISETP.GE.AND P4, PT, R20, RZ, PT ;  /* 0x000000ff1400720c */ /* 0x000fe40003f86270 */
[----:B------:R-:W-:-:S05]  /*7290*/  ISETP.NE.AND P5, PT, RZ, c[0x0][0x1d4], PT ;  /* 0x00007500ff007a0c */ /* 0x000fca0003fa5270 */
[----:B0-----:R-:W0:Y:S02]  /*72a0*/  MUFU.RCP R28, R28 ;  /* 0x0000001c001c7308 */ /* 0x001e240000001000 */
[----:B0-----:R-:W-:-:S06]  /*72b0*/  IADD3 R7, R28, 0xffffffe, RZ ;  /* 0x0ffffffe1c077810 */ /* 0x001fcc0007ffe0ff */
[----:B------:R-:W0:Y:S02]  /*72c0*/  F2I.FTZ.U32.TRUNC.NTZ R7, R7 ;  /* 0x0000000700077305 */ /* 0x000e24000021f000 */
[----:B0-----:R-:W-:-:S04]  /*72d0*/  IMAD.MOV R5, RZ, RZ, -R7 ;  /* 0x000000ffff057224 */ /* 0x001fc800078e0a07 */
[----:B------:R-:W-:-:S04]  /*72e0*/  IMAD R5, R5, R16, RZ ;  /* 0x0000001005057224 */ /* 0x000fc800078e02ff */
        /* <DEDUP_REMOVED lines=31> */
.L_x_3961:
[----:B------:R-:W-:Y:S05]  /*74e0*/  BSYNC B1 ;  /* 0x0000000000017941 */ /* 0x000fea0003800000 */
.L_x_3960:
[----:B------:R-:W-:Y:S01]  /*74f0*/  BSSY B1, `(.L_x_3962) ;  /* 0x000002c000017945 */ /* 0x000fe20003800000 */
[----:B------:R-:W-:Y:S05]  /*7500*/  @!P2 BRA `(.L_x_3963) ;  /* 0x000002a00000a947 */ /* 0x000fea0003800000 */
        /* <DEDUP_REMOVED lines=42> */
.L_x_3963:
[----:B------:R-:W-:Y:S05]  /*77b0*/  BSYNC B1 ;  /* 0x0000000000017941 */ /* 0x000fea0003800000 */
.L_x_3962:
        /* <DEDUP_REMOVED lines=44> */
.L_x_3965:
[----:B------:R-:W-:Y:S05]  /*7a80*/  BSYNC B1 ;  /* 0x0000000000017941 */ /* 0x000fea0003800000 */
.L_x_3964:
        /* <DEDUP_REMOVED lines=44> */
.L_x_3967:
[----:B------:R-:W-:Y:S05]  /*7d50*/  BSYNC B1 ;  /* 0x0000000000017941 */ /* 0x000fea0003800000 */
.L_x_3966:
[----:B------:R-:W-:Y:S02]  /*7d60*/  IADD3 R20, R20, 0x4, RZ ;  /* 0x0000000414147810 */ /* 0x000fe40007ffe0ff */
[----:B------:R-:W-:Y:S02]  /*7d70*/  IADD3 R4, R4, 0x10, RZ ;  /* 0x0000001004047810 */ /* 0x000fe40007ffe0ff */
[----:B------:R-:W-:-:S13]  /*7d80*/  ISETP.GE.AND P0, PT, R20, R25, PT ;  /* 0x000000191400720c */ /* 0x000fda0003f06270 */
[----:B------:R-:W-:Y:S05]  /*7d90*/  @!P0 BRA `(.L_x_3968) ;  /* 0xfffff41000008947 */ /* 0x000fea000383ffff */
.L_x_3948:
[----:B0-----:R-:W-:Y:S05]  /*7da0*/  BSYNC B0 ;  /* 0x0000000000007941 */ /* 0x001fea0003800000 */
.L_x_3947:
[----:B------:R-:W-:Y:S01]  /*7db0*/  ISETP.GE.AND P0, PT, R2, 0x38, PT ;  /* 0x000000380200780c */ /* 0x000fe20003f06270 */
[----:B------:R-:W-:Y:S03]  /*7dc0*/  BSSY B0, `(.L_x_3969) ;  /* 0x0000035000007945 */ /* 0x000fe60003800000 */
[----:B------:R-:W-:-:S13]  /*7dd0*/  ISETP.LT.U32.AND P0, PT, R23, 0x7f, !P0 ;  /* 0x0000007f1700780c */ /* 0x000fda0004701070 */
[----:B------:R-:W-:Y:S05]  /*7de0*/  @!P0 BRA `(.L_x_3970) ;  /* 0x0000032000008947 */ /* 0x000fea0003800000 */
[----:B------:R-:W-:Y:S01]  /*7df0*/  IMAD.MOV.U32 R2, RZ, RZ, c[0x0][0x258] ;  /* 0x00009600ff027624 */ /* 0x000fe200078e00ff */
[----:B------:R-:W0:Y:S01]  /*7e00*/  LDS R3, [R3] ;  /* 0x0000000003037984 */ /* 0x000e220000000800 */
[----:B------:R-:W-:-:S03]  /*7e10*/  IMAD.IADD R4, R17, 0x1, R0 ;  /* 0x0000000111047824 */ /* 0x000fc600078e0200 */
[----:B------:R-:W-:-:S13]  /*7e20*/  ISETP.NE.AND P3, PT, R2, 0x2, PT ;  /* 0x000000020200780c */ /* 0x000fda0003f65270 */
[C---:B------:R-:W-:Y:S01]  /*7e30*/  @!P3 IADD3 R16, P1, R4.reuse, c[0x0][0x188], RZ ;  /* 0x000062000410ba10 */ /* 0x040fe20007f3e0ff */
[----:B------:R-:W3:Y:S03]  /*7e40*/  @!P3 LDG.E R31, [R30.64+0x4] ;  /* 0x000004241e1fb981 */ /* 0x000ee6000c1e1900 */
[----:B------:R-:W-:Y:S02]  /*7e50*/  @!P3 LEA.HI.X.SX32 R17, R4, c[0x0][0x18c], 0x1, P1 ;  /* 0x000063000411ba11 */ /* 0x000fe400008f0eff */
[----:B------:R-:W-:-:S03]  /*7e60*/  ISETP.NE.U32.AND P1, PT, RZ, c[0x0][0x240], PT ;  /* 0x00009000ff007a0c */ /* 0x000fc60003f25070 */
[----:B------:R-:W4:Y:S01]  /*7e70*/  @!P3 LDG.E R16, [R16.64] ;  /* 0x000000241010b981 */ /* 0x000f22000c1e1900 */
[----:B------:R-:W-:Y:S01]  /*7e80*/  ISETP.NE.AND.EX P1, PT, RZ, c[0x0][0x244], PT, P1 ;  /* 0x00009100ff007a0c */ /* 0x000fe20003f25310 */
[----:B------:R-:W-:-:S04]  /*7e90*/  @P3 IMAD.MOV.U32 R5, RZ, RZ, 0x4 ;  /* 0x00000004ff053424 */ /* 0x000fc800078e00ff */
[----:B------:R-:W-:-:S08]  /*7ea0*/  @P3 IMAD.WIDE R4, R4, R5, c[0x0][0x188] ;  /* 0x0000620004043625 */ /* 0x000fd000078e0205 */
[----:B------:R-:W-:Y:S02]  /*7eb0*/  @P1 IMAD R27, R27, c[0x0][0x1d8], R22 ;  /* 0x000076001b1b1a24 */ /* 0x000fe400078e0216 */
[----:B------:R-:W-:Y:S02]  /*7ec0*/  @P1 IMAD.MOV.U32 R7, RZ, RZ, 0x4 ;  /* 0x00000004ff071424 */ /* 0x000fe400078e00ff */
[----:B------:R-:W-:Y:S02]  /*7ed0*/  @P1 IMAD R6, R27, 0xe0, R0 ;  /* 0x000000e01b061824 */ /* 0x000fe400078e0200 */
[----:B------:R2:W3:Y:S02]  /*7ee0*/  @P3 LDG.E.128 R24, [R4.64] ;  /* 0x0000002404183981 */ /* 0x0004e4000c1e1d00 */
[----:B------:R-:W-:-:S05]  /*7ef0*/  @P1 IMAD.WIDE R6, R6, R7, c[0x0][0x238] ;  /* 0x00008e0006061625 */ /* 0x000fca00078e0207 */
[----:B-1----:R-:W3:Y:S01]  /*7f00*/  @P1 LDG.E.128 R32, [R6.64] ;  /* 0x0000002406201981 */ /* 0x002ee2000c1e1d00 */
[----:B------:R-:W-:Y:S02]  /*7f10*/  IMAD R21, R21, 0xe0, R0 ;  /* 0x000000e015157824 */ /* 0x000fe400078e0200 */
[----:B------:R-:W-:-:S03]  /*7f20*/  IMAD R18, R18, 0xe0, RZ ;  /* 0x000000e012127824 */ /* 0x000fc600078e02ff */
[----:B--2---:R-:W-:Y:S02]  /*7f30*/  SHF.R.S32.HI R5, RZ, 0x1f, R21 ;  /* 0x0000001fff057819 */ /* 0x004fe40000011415 */
[----:B------:R-:W-:-:S04]  /*7f40*/  IADD3 R21, P2, R18, R21, RZ ;  /* 0x0000001512157210 */ /* 0x000fc80007f5e0ff */
[----:B------:R-:W-:Y:S02]  /*7f50*/  LEA.HI.X.SX32 R18, R18, R5, 0x1, P2 ;  /* 0x0000000512127211 */ /* 0x000fe400010f0eff */
[----:B------:R-:W-:-:S04]  /*7f60*/  LEA R4, P2, R21, c[0x0][0x1a0], 0x2 ;  /* 0x0000680015047a11 */ /* 0x000fc800078410ff */
[----:B------:R-:W-:Y:S02]  /*7f70*/  LEA.HI.X R5, R21, c[0x0][0x1a4], R18, 0x2, P2 ;  /* 0x0000690015057a11 */ /* 0x000fe400010f1412 */
[----:B----4-:R-:W-:Y:S02]  /*7f80*/  @!P3 PRMT R2, R16, 0x9910, RZ ;  /* 0x000099101002b816 */ /* 0x010fe400000000ff */
        /* <DEDUP_REMOVED lines=10> */
[----:B-----5:R-:W-:Y:S02]  /*8030*/  FADD.FTZ R12, R24, R12 ;  /* 0x0000000c180c7221 */ /* 0x020fe40000010000 */
[----:B------:R-:W-:Y:S02]  /*8040*/  FADD.FTZ R14, R26, R14 ;  /* 0x0000000e1a0e7221 */ /* 0x000fe40000010000 */
[----:B----4-:R-:W-:Y:S02]  /*8050*/  @!P3 FMUL.FTZ R25, R2, R31 ;  /* 0x0000001f0219b220 */ /* 0x010fe40000410000 */
        /* <DEDUP_REMOVED lines=11> */
.L_x_3970:
[----:B------:R-:W-:Y:S05]  /*8110*/  BSYNC B0 ;  /* 0x0000000000007941 */ /* 0x000fea0003800000 */
.L_x_3969:
        /* <DEDUP_REMOVED lines=18> */
[----:B------:R-:W3:Y:S08]  /*8240*/  F2I.S8.NTZ R9, R9 ;  /* 0x0000000900097305 */ /* 0x000ef00000202100 */
[----:B------:R-:W4:Y:S01]  /*8250*/  F2I.S8.NTZ R10, R10 ;  /* 0x0000000a000a7305 */ /* 0x000f220000202100 */
[----:B01----:R-:W-:-:S04]  /*8260*/  PRMT R4, R8, 0x8880, RZ ;  /* 0x0000888008047816 */ /* 0x003fc800000000ff */
[----:B------:R-:W-:-:S03]  /*8270*/  PRMT R2, R4, 0x7710, RZ ;  /* 0x0000771004027816 */ /* 0x000fc600000000ff */
[----:B------:R-:W0:Y:S01]  /*8280*/  F2I.S8.NTZ R11, R11 ;  /* 0x0000000b000b7305 */ /* 0x000e220000202100 */
[----:B---3--:R-:W-:Y:S02]  /*8290*/  PRMT R5, R9, 0x8880, RZ ;  /* 0x0000888009057816 */ /* 0x008fe400000000ff */
[----:B------:R-:W-:Y:S02]  /*82a0*/  LOP3.LUT R2, R2, 0xff, RZ, 0xc0, !PT ;  /* 0x000000ff02027812 */ /* 0x000fe400078ec0ff */
[----:B------:R-:W-:Y:S02]  /*82b0*/  PRMT R3, R5, 0x7710, RZ ;  /* 0x0000771005037816 */ /* 0x000fe400000000ff */
[----:B----4-:R-:W-:Y:S02]  /*82c0*/  PRMT R4, R10, 0x8880, RZ ;  /* 0x000088800a047816 */ /* 0x010fe400000000ff */
        /* <DEDUP_REMOVED lines=10> */
.L_x_3931:
[----:B------:R-:W-:Y:S01]  /*8370*/  IMAD.MOV.U32 R84, RZ, RZ, R151 ;  /* 0x000000ffff547224 */ /* 0x000fe200078e0097 */
[----:B------:R-:W-:Y:S01]  /*8380*/  MOV R82, 0x83d0 ;  /* 0x000083d000527802 */ /* 0x000fe20000000f00 */
[----:B------:R-:W-:Y:S02]  /*8390*/  IMAD.MOV.U32 R85, RZ, RZ, 0x2 ;  /* 0x00000002ff557424 */ /* 0x000fe400078e00ff */
[----:B------:R-:W-:Y:S02]  /*83a0*/  IMAD.MOV.U32 R86, RZ, RZ, 0x1f ;  /* 0x0000001fff567424 */ /* 0x000fe400078e00ff */
[----:B------:R-:W-:Y:S02]  /*83b0*/  IMAD.MOV.U32 R87, RZ, RZ, -0x1 ;  /* 0xffffffffff577424 */ /* 0x000fe400078e00ff */
[----:B-----5:R-:W-:Y:S05]  /*83c0*/  CALL.REL.NOINC `($__internal_17_$__cuda_sm70_shflsync_bfly_p) ;  /* 0x0000021000007944 */ /* 0x020fea0003c00000 */
[----:B-1----:R-:W-:Y:S01]  /*83d0*/  IMAD.MOV.U32 R82, RZ, RZ, R84 ;  /* 0x000000ffff527224 */ /* 0x002fe200078e0054 */
[----:B0-----:R-:W-:Y:S05]  /*83e0*/  BRA `(.L_x_3971) ;  /* 0xffffd78000007947 */ /* 0x001fea000383ffff */
.L_x_3932:
[----:B------:R-:W-:Y:S01]  /*83f0*/  IMAD.MOV.U32 R84, RZ, RZ, R151 ;  /* 0x000000ffff547224 */ /* 0x000fe200078e0097 */
[----:B------:R-:W-:Y:S01]  /*8400*/  MOV R82, 0x8450 ;  /* 0x0000845000527802 */ /* 0x000fe20000000f00 */
[----:B------:R-:W-:-:S02]  /*8410*/  IMAD.MOV.U32 R85, RZ, RZ, 0x1 ;  /* 0x00000001ff557424 */ /* 0x000fc400078e00ff */
[----:B------:R-:W-:Y:S02]  /*8420*/  IMAD.MOV.U32 R86, RZ, RZ, 0x1f ;  /* 0x0000001fff567424 */ /* 0x000fe400078e00ff */
[----:B------:R-:W-:Y:S02]  /*8430*/  IMAD.MOV.U32 R87, RZ, RZ, -0x1 ;  /* 0xffffffffff577424 */ /* 0x000fe400078e00ff */
[----:B-----5:R-:W-:Y:S05]  /*8440*/  CALL.REL.NOINC `($__internal_17_$__cuda_sm70_shflsync_bfly_p) ;  /* 0x0000019000007944 */ /* 0x020fea0003c00000 */
[----:B-1----:R-:W-:Y:S01]  /*8450*/  IMAD.MOV.U32 R82, RZ, RZ, R84 ;  /* 0x000000ffff527224 */ /* 0x002fe200078e0054 */
[----:B0-----:R-:W-:Y:S05]  /*8460*/  BRA `(.L_x_3972) ;  /* 0xffffd73000007947 */ /* 0x001fea000383ffff */
.L_x_3936:
[----:B------:R-:W-:Y:S01]  /*8470*/  IMAD.MOV.U32 R84, RZ, RZ, R4 ;  /* 0x000000ffff547224 */ /* 0x000fe200078e0004 */
[----:B------:R-:W-:Y:S01]  /*8480*/  MOV R82, 0x84d0 ;  /* 0x000084d000527802 */ /* 0x000fe20000000f00 */
[----:B------:R-:W-:Y:S02]  /*8490*/  IMAD.MOV.U32 R85, RZ, RZ, 0x10 ;  /* 0x00000010ff557424 */ /* 0x000fe400078e00ff */
[----:B------:R-:W-:Y:S02]  /*84a0*/  IMAD.MOV.U32 R86, RZ, RZ, 0x1f ;  /* 0x0000001fff567424 */ /* 0x000fe400078e00ff */
[----:B------:R-:W-:Y:S02]  /*84b0*/  IMAD.MOV.U32 R87, RZ, RZ, -0x1 ;  /* 0xffffffffff577424 */ /* 0x000fe400078e00ff */
[----:B-12---:R-:W-:Y:S05]  /*84c0*/  CALL.REL.NOINC `($__internal_17_$__cuda_sm70_shflsync_bfly_p) ;  /* 0x0000011000007944 */ /* 0x006fea0003c00000 */
[----:B-1----:R-:W-:Y:S01]  /*84d0*/  IMAD.MOV.U32 R5, RZ, RZ, R84 ;  /* 0x000000ffff057224 */ /* 0x002fe200078e0054 */
[----:B0-----:R-:W-:Y:S05]  /*84e0*/  BRA `(.L_x_3973) ;  /* 0xffffd8e000007947 */ /* 0x001fea000383ffff */
.L_x_3937:
[----:B------:R-:W-:Y:S01]  /*84f0*/  IMAD.MOV.U32 R84, RZ, RZ, R7 ;  /* 0x000000ffff547224 */ /* 0x000fe200078e0007 */
[----:B------:R-:W-:Y:S01]  /*8500*/  MOV R82, 0x8550 ;  /* 0x0000855000527802 */ /* 0x000fe20000000f00 */
[----:B------:R-:W-:-:S02]  /*8510*/  IMAD.MOV.U32 R85, RZ, RZ, 0x8 ;  /* 0x00000008ff557424 */ /* 0x000fc400078e00ff */
[----:B------:R-:W-:Y:S02]  /*8520*/  IMAD.MOV.U32 R86, RZ, RZ, 0x1f ;  /* 0x0000001fff567424 */ /* 0x000fe400078e00ff */
[----:B------:R-:W-:Y:S02]  /*8530*/  IMAD.MOV.U32 R87, RZ, RZ, -0x1 ;  /* 0xffffffffff577424 */ /* 0x000fe400078e00ff */
[----:B012---:R-:W-:Y:S05]  /*8540*/  CALL.REL.NOINC `($__internal_17_$__cuda_sm70_shflsync_bfly_p) ;  /* 0x0000009000007944 */ /* 0x007fea0003c00000 */
[----:B-1----:R-:W-:Y:S01]  /*8550*/  FMNMX.FTZ R0, R7, R84, !PT ;  /* 0x0000005407007209 */ /* 0x002fe20007810000 */
[----:B0-----:R-:W-:Y:S01]  /*8560*/  IMAD.MOV.U32 R85, RZ, RZ, 0x4 ;  /* 0x00000004ff557424 */ /* 0x001fe200078e00ff */
[----:B------:R-:W-:Y:S01]  /*8570*/  MOV R82, 0x85c0 ;  /* 0x000085c000527802 */ /* 0x000fe20000000f00 */
[----:B------:R-:W-:Y:S02]  /*8580*/  IMAD.MOV.U32 R86, RZ, RZ, 0x1f ;  /* 0x0000001fff567424 */ /* 0x000fe400078e00ff */
[----:B------:R-:W-:Y:S02]  /*8590*/  IMAD.MOV.U32 R87, RZ, RZ, -0x1 ;  /* 0xffffffffff577424 */ /* 0x000fe400078e00ff */
[----:B------:R-:W-:Y:S02]  /*85a0*/  IMAD.MOV.U32 R84, RZ, RZ, R0 ;  /* 0x000000ffff547224 */ /* 0x000fe400078e0000 */
[----:B------:R-:W-:Y:S05]  /*85b0*/  CALL.REL.NOINC `($__internal_17_$__cuda_sm70_shflsync_bfly_p) ;  /* 0x0000002000007944 */ /* 0x000fea0003c00000 */
[----:B-1----:R-:W-:Y:S01]  /*85c0*/  IMAD.MOV.U32 R5, RZ, RZ, R84 ;  /* 0x000000ffff057224 */ /* 0x002fe200078e0054 */
[----:B0-----:R-:W-:Y:S05]  /*85d0*/  BRA `(.L_x_3974) ;  /* 0xffffd84000007947 */ /* 0x001fea000383ffff */
        .weak           $__internal_17_$__cuda_sm70_shflsync_bfly_p
        .type           $__internal_17_$__cuda_sm70_shflsync_bfly_p,@function
        .size           $__internal_17_$__cuda_sm70_shflsync_bfly_p,(.L_x_4323 - $__internal_17_$__cuda_sm70_shflsync_bfly_p)
$__internal_17_$__cuda_sm70_shflsync_bfly_p:
[----:B------:R-:W-:Y:S01]  /*85e0*/  IMAD.MOV.U32 R83, RZ, RZ, 0x0 ;  /* 0x00000000ff537424 */ /* 0x000fe200078e00ff */
[----:B------:R-:W-:Y:S04]  /*85f0*/  WARPSYNC R87 ;  /* 0x0000005700007348 */ /* 0x000fe80003800000 */
[----:B------:R0:W1:Y:S01]  /*8600*/  SHFL.BFLY PT, R84, R84, R85, R86 ;  /* 0x0c00005554547389 */ /* 0x00006200000e0056 */
[----:B------:R-:W-:Y:S05]  /*8610*/  RET.REL.NODEC R82 `(_ZN4mmha33masked_multihead_attention_kernelIfLi224ELi256ELi4ELi64ELi64ELb0ELb1EEEv26Multihead_attention_paramsIT_XT5_EE) ;  /* 0xffff79e052007950 */ /* 0x000fea0003c3ffff */
.L_x_3975:
        /* <DEDUP_REMOVED lines=14> */
.L_x_4323:


//--------------------- .text._ZN4mmha33masked_multihead_attention_kernelIfLi224ELi256ELi1ELi64ELi256ELb0ELb0EEEv26Multihead_attention_paramsIT_XT5_EE --------------------------
	.section	.text._ZN4mmha33masked_multihead_attention_kernelIfLi224ELi256ELi1ELi64ELi256ELb0ELb0EEEv26Multihead_attention_paramsIT_XT5_EE,"ax",@progbits
	.sectioninfo	@"SHI_REGISTERS=255"
	.align	128
        .global         _ZN4mmha33masked_multihead_attention_kernelIfLi224ELi256ELi1ELi64ELi256ELb0ELb0EEEv26Multihead_attention_paramsIT_XT5_EE
        .type           _ZN4mmha33masked_multihead_attention_kernelIfLi224ELi256ELi1ELi64ELi256ELb0ELb0EEEv26Multihead_attention_paramsIT_XT5_EE,@function
        .size           _ZN4mmha33masked_multihead_attention_kernelIfLi224ELi256ELi1ELi64ELi256ELb0ELb0EEEv26Multihead_attention_paramsIT_XT5_EE,(.L_x_4347 - _ZN4mmha33masked_multihead_attention_kernelIfLi224ELi256ELi1ELi64ELi256ELb0ELb0EEEv26Multihead_attention_paramsIT_XT5_EE)
        .other          _ZN4mmha33masked_multihead_attention_kernelIfLi224ELi256ELi1ELi64ELi256ELb0ELb0EEEv26Multihead_attention_paramsIT_XT5_EE,@"STO_CUDA_ENTRY STV_DEFAULT"
_ZN4mmha33masked_multihead_attention_kernelIfLi224ELi256ELi1ELi64ELi256ELb0ELb0EEEv26Multihead_attention_paramsIT_XT5_EE:
.text._ZN4mmha33masked_multihead_attention_kernelIfLi224ELi256ELi1ELi64ELi256ELb0ELb0EEEv26Multihead_attention_paramsIT_XT5_EE:
        /* <DEDUP_REMOVED lines=15> */
.L_x_3976:
        /* <DEDUP_REMOVED lines=45> */
[----:B-1----:R-:W-:Y:S01]  /*03c0*/  MOV R2, UR4 ;  /* 0x0000000400027c02 */ /* 0x002fe20008000f00 */
        /* <DEDUP_REMOVED lines=39> */
[----:B------:R-:W-:-:S02]  /*0640*/  UIMAD UR48, UR47, 0xe0, URZ ;  /* 0x000000e02f3078a4 */ /* 0x000fc4000f8e023f */
[----:B------:R-:W-:Y:S01]  /*0650*/  @!UP2 UIADD3 UR42, -UR42, URZ, URZ ;  /* 0x0000003f2a2aa290 */ /* 0x000fe2000fffe13f */
[----:B------:R-:W-:Y:S01]  /*0660*/  SHF.L.U32 R22, R252, 0x2, RZ ;  /* 0x00000002fc167819 */ /* 0x000fe200000006ff */
[----:B------:R-:W-:Y:S01]  /*0670*/  @!UP0 ULOP3.LUT UR42, URZ, UR7, URZ, 0x33, !UPT ;  /* 0x000000073f2a8292 */ /* 0x000fe2000f8e333f */
[----:B------:R-:W-:Y:S01]  /*0680*/  IMAD.MOV.U32 R0, RZ, RZ, c[0x0][0x258] ;  /* 0x00009600ff007624 */ /* 0x000fe200078e00ff */
[----:B------:R-:W-:Y:S02]  /*0690*/  UMOV UR38, URZ ;  /* 0x0000003f00267c82 */ /* 0x000fe40008000000 */
[----:B------:R-:W-:Y:S02]  /*06a0*/  UISETP.LT.AND UP0, UPT, URZ, UR43, UPT ;  /* 0x0000002b3f00728c */ /* 0x000fe4000bf01270 */
[----:B------:R-:W-:Y:S01]  /*06b0*/  USEL UR41, UR48, UR41, !UP1 ;  /* 0x0000002930297287 */ /* 0x000fe2000c800000 */
[----:B------:R-:W-:Y:S01]  /*06c0*/  IADD3 R8, R22, UR5, RZ ;  /* 0x0000000516087c10 */ /* 0x000fe2000fffe0ff */
[----:B------:R-:W-:Y:S01]  /*06d0*/  USEL UR43, URZ, UR43, !UP0 ;  /* 0x0000002b3f2b7287 */ /* 0x000fe2000c000000 */
[----:B------:R-:W-:Y:S01]  /*06e0*/  BSSY B0, `(.L_x_3977) ;  /* 0x000001f000007945 */ /* 0x000fe20003800000 */
[----:B------:R-:W-:Y:S01]  /*06f0*/  UIMAD UR44, UR44, UR4, URZ ;  /* 0x000000042c2c72a4 */ /* 0x000fe2000f8e023f */
[----:B------:R-:W-:Y:S01]  /*0700*/  ISETP.NE.AND P2, PT, R0, 0x2, PT ;  /* 0x000000020000780c */ /* 0x000fe20003f45270 */
        /* <DEDUP_REMOVED lines=28> */
.L_x_3978:
[----:B0-----:R-:W-:Y:S05]  /*08d0*/  BSYNC B0 ;  /* 0x0000000000007941 */ /* 0x001fea0003800000 */
.L_x_3977:
[----:B------:R-:W-:Y:S01]  /*08e0*/  BSSY B0, `(.L_x_3979) ;  /* 0x000001c000007945 */ /* 0x000fe20003800000 */
[----:B------:R-:W-:Y:S01]  /*08f0*/  IMAD.MOV.U32 R4, RZ, RZ, c[0x0][0x248] ;  /* 0x00009200ff047624 */ /* 0x000fe200078e00ff */
[----:B------:R-:W-:Y:S01]  /*0900*/  MOV R5, c[0x0][0x24c] ;  /* 0x0000930000057a02 */ /* 0x000fe20000000f00 */
        /* <DEDUP_REMOVED lines=9> */
.L_x_3980:
[C---:B------:R-:W-:Y:S01]  /*09a0*/  IADD3 R2, P0, R0.reuse, c[0x0][0x178], RZ ;  /* 0x00005e0000027a10 */ /* 0x040fe20007f1e0ff */
[----:B------:R0:W2:Y:S03]  /*09b0*/  LDG.E R7, [R4.64+0x4] ;  /* 0x0000042404077981 */ /* 0x0000a6000c1e1900 */
[----:B------:R-:W-:-:S05]  /*09c0*/  LEA.HI.X.SX32 R3, R0, c[0x0][0x17c], 0x1, P0 ;  /* 0x00005f0000037a11 */ /* 0x000fca00000f0eff */
[----:B------:R-:W3:Y:S02]  /*09d0*/  LDG.E R2, [R2.64] ;  /* 0x0000002402027981 */ /* 0x000ee4000c1e1900 */
[----:B---3--:R-:W-:Y:S02]  /*09e0*/  PRMT R0, R2, 0x9910, RZ ;  /* 0x0000991002007816 */ /* 0x008fe400000000ff */
[--C-:B0-----:R-:W-:Y:S02]  /*09f0*/  SHF.R.U32.HI R4, RZ, 0x10, R2.reuse ;  /* 0x00000010ff047819 */ /* 0x101fe40000011602 */
[----:B------:R-:W-:Y:S02]  /*0a00*/  SHF.R.U32.HI R5, RZ, 0x18, R2 ;  /* 0x00000018ff057819 */ /* 0x000fe40000011602 */
[----:B------:R-:W-:Y:S01]  /*0a10*/  SHF.R.S32.HI R0, RZ, 0x8, R0 ;  /* 0x00000008ff007819 */ /* 0x000fe20000011400 */
[----:B------:R-:W2:Y:S08]  /*0a20*/  I2F.S8 R6, R2 ;  /* 0x0000000200067306 */ /* 0x000eb00000001400 */
[----:B------:R-:W0:Y:S08]  /*0a30*/  I2F.S8 R4, R4 ;  /* 0x0000000400047306 */ /* 0x000e300000001400 */
[----:B------:R-:W3:Y:S08]  /*0a40*/  I2F.S8 R5, R5 ;  /* 0x0000000500057306 */ /* 0x000ef00000001400 */
[----:B------:R-:W4:Y:S01]  /*0a50*/  I2F.S16 R0, R0 ;  /* 0x0000000000007306 */ /* 0x000f220000101400 */
[----:B--2---:R-:W-:-:S02]  /*0a60*/  FMUL.FTZ R24, R6, R7 ;  /* 0x0000000706187220 */ /* 0x004fc40000410000 */
[-C--:B0-----:R-:W-:Y:S02]  /*0a70*/  FMUL.FTZ R26, R4, R7.reuse ;  /* 0x00000007041a7220 */ /* 0x081fe40000410000 */
[-C--:B---3--:R-:W-:Y:S02]  /*0a80*/  FMUL.FTZ R27, R5, R7.reuse ;  /* 0x00000007051b7220 */ /* 0x088fe40000410000 */
[----:B----4-:R-:W-:Y:S02]  /*0a90*/  FMUL.FTZ R25, R0, R7 ;  /* 0x0000000700197220 */ /* 0x010fe40000410000 */
.L_x_3981:
[----:B------:R-:W-:Y:S05]  /*0aa0*/  BSYNC B0 ;  /* 0x0000000000007941 */ /* 0x000fea0003800000 */
.L_x_3979:
[----:B------:R-:W-:Y:S01]  /*0ab0*/  ULDC.64 UR4, c[0x0][0x1f8] ;  /* 0x00007e0000047ab9 */ /* 0x000fe20000000a00 */
[C---:B------:R-:W-:Y:S01]  /*0ac0*/  ISETP.GT.AND P2, PT, R252.reuse, 0x3f, PT ;  /* 0x0000003ffc00780c */ /* 0x040fe20003f44270 */
[----:B------:R-:W-:Y:S01]  /*0ad0*/  UISETP.NE.U32.AND UP0, UPT, URZ, UR4, UPT ;  /* 0x000000043f00728c */ /* 0x000fe2000bf05070 */
[----:B------:R-:W-:Y:S01]  /*0ae0*/  ISETP.EQ.U32.AND P0, PT, RZ, c[0x0][0x240], PT ;  /* 0x00009000ff007a0c */ /* 0x000fe20003f02070 */
[----:B-1----:R-:W-:Y:S01]  /*0af0*/  IMAD.U32 R7, RZ, RZ, UR38 ;  /* 0x00000026ff077e24 */ /* 0x002fe2000f8e00ff */
[----:B------:R-:W-:Y:S01]  /*0b00*/  ISETP.GT.AND P4, PT, R252, 0x37, PT ;  /* 0x00000037fc00780c */ /* 0x000fe20003f84270 */
[----:B------:R-:W-:Y:S01]  /*0b10*/  UISETP.NE.AND.EX UP0, UPT, URZ, UR5, UPT, UP0 ;  /* 0x000000053f00728c */ /* 0x000fe2000bf05300 */
[----:B------:R-:W-:-:S02]  /*0b20*/  ISETP.EQ.OR.EX P0, PT, RZ, c[0x0][0x244], P2, P0 ;  /* 0x00009100ff007a0c */ /* 0x000fc40001702700 */
[----:B------:R-:W-:Y:S01]  /*0b30*/  ISETP.EQ.U32.AND P2, PT, RZ, c[0x0][0x180], PT ;  /* 0x00006000ff007a0c */ /* 0x000fe20003f42070 */
[----:B------:R-:W-:Y:S01]  /*0b40*/  ULDC.64 UR4, c[0x0][0x1f8] ;  /* 0x00007e0000047ab9 */ /* 0x000fe20000000a00 */
[----:B------:R-:W-:Y:S02]  /*0b50*/  ISETP.EQ.U32.AND P1, PT, RZ, c[0x0][0x170], PT ;  /* 0x00005c00ff007a0c */ /* 0x000fe40003f22070 */
[----:B------:R-:W-:Y:S02]  /*0b60*/  PLOP3.LUT P3, PT, PT, PT, UP0, 0x80, 0x0 ;  /* 0x000000000000781c */ /* 0x000fe40003f6f008 */
[----:B------:R-:W-:Y:S02]  /*0b70*/  ISETP.EQ.OR.EX P2, PT, RZ, c[0x0][0x184], P4, P2 ;  /* 0x00006100ff007a0c */ /* 0x000fe40002742720 */
[----:B------:R-:W-:Y:S01]  /*0b80*/  @UP0 UMOV UR6, 0x4 ;  /* 0x0000000400060882 */ /* 0x000fe20000000000 */
[----:B------:R-:W-:Y:S01]  /*0b90*/  ISETP.EQ.OR.EX P1, PT, RZ, c[0x0][0x174], P4, P1 ;  /* 0x00005d00ff007a0c */ /* 0x000fe20002722710 */
[----:B------:R-:W-:Y:S01]  /*0ba0*/  @UP0 UIMAD.WIDE UR4, UR45, UR6, UR4 ;  /* 0x000000062d0402a5 */ /* 0x000fe2000f8e0204 */
[----:B------:R-:W-:-:S05]  /*0bb0*/  MOV R0, c[0x0][0x1d8] ;  /* 0x0000760000007a02 */ /* 0x000fca0000000f00 */
[----:B------:R-:W-:Y:S02]  /*0bc0*/  IMAD.U32 R4, RZ, RZ, UR4 ;  /* 0x00000004ff047e24 */ /* 0x000fe4000f8e00ff */
[----:B------:R-:W-:Y:S02]  /*0bd0*/  IMAD.U32 R5, RZ, RZ, UR5 ;  /* 0x00000005ff057e24 */ /* 0x000fe4000f8e00ff */
[----:B------:R-:W-:-:S03]  /*0be0*/  @!P0 IMAD R7, R7, R0, UR46 ;  /* 0x0000002e07078e24 */ /* 0x000fc6000f8e0200 */
[----:B------:R1:W2:Y:S01]  /*0bf0*/  @P3 LDG.E R0, [R4.64] ;  /* 0x0000002404003981 */ /* 0x0002a2000c1e1900 */
[----:B------:R-:W-:Y:S01]  /*0c00*/  @!P2 IMAD.MOV.U32 R9, RZ, RZ, 0x4 ;  /* 0x00000004ff09a424 */ /* 0x000fe200078e00ff */
[----:B0-----:R-:W-:Y:S01]  /*0c10*/  @!P1 MOV R3, 0x4 ;  /* 0x0000000400039802 */ /* 0x001fe20000000f00 */
[----:B------:R-:W-:Y:S01]  /*0c20*/  CS2R R12, SRZ ;  /* 0x00000000000c7805 */ /* 0x000fe2000001ff00 */
[----:B------:R-:W-:Y:S01]  /*0c30*/  CS2R R14, SRZ ;  /* 0x00000000000e7805 */ /* 0x000fe2000001ff00 */
[----:B------:R-:W-:Y:S01]  /*0c40*/  @!P0 IMAD.MOV.U32 R6, RZ, RZ, 0x4 ;  /* 0x00000004ff068424 */ /* 0x000fe200078e00ff */
[----:B------:R-:W-:Y:S01]  /*0c50*/  CS2R R28, SRZ ;  /* 0x00000000001c7805 */ /* 0x000fe2000001ff00 */
[----:B------:R-:W-:Y:S01]  /*0c60*/  @!P0 IMAD R7, R7, 0xe0, R22 ;  /* 0x000000e007078824 */ /* 0x000fe200078e0216 */
[----:B------:R-:W-:Y:S01]  /*0c70*/  CS2R R30, SRZ ;  /* 0x00000000001e7805 */ /* 0x000fe2000001ff00 */
[----:B------:R-:W-:-:S04]  /*0c80*/  @!P1 IMAD.WIDE R2, R8, R3, c[0x0][0x170] ;  /* 0x00005c0008029625 */ /* 0x000fc800078e0203 */
[----:B-1----:R-:W-:Y:S01]  /*0c90*/  @!P2 IMAD.WIDE R4, R8, R9, c[0x0][0x180] ;  /* 0x000060000804a625 */ /* 0x002fe200078e0209 */
[----:B------:R-:W3:Y:S03]  /*0ca0*/  @!P1 LDG.E.128 R28, [R2.64] ;  /* 0x00000024021c9981 */ /* 0x000ee6000c1e1d00 */
[----:B------:R-:W-:Y:S01]  /*0cb0*/  @!P0 IMAD.WIDE R6, R7, R6, c[0x0][0x230] ;  /* 0x00008c0007068625 */ /* 0x000fe200078e0206 */
[----:B------:R-:W4:Y:S04]  /*0cc0*/  @!P2 LDG.E.128 R12, [R4.64] ;  /* 0x00000024040ca981 */ /* 0x000f28000c1e1d00 */
[----:B------:R-:W4:Y:S01]  /*0cd0*/  @!P0 LDG.E.128 R8, [R6.64] ;  /* 0x0000002406088981 */ /* 0x000f22000c1e1d00 */
[----:B------:R-:W-:Y:S01]  /*0ce0*/  UMOV UR39, URZ ;  /* 0x0000003f00277c82 */ /* 0x000fe20008000000 */
[----:B------:R-:W-:Y:S01]  /*0cf0*/  ISETP.GE.AND P1, PT, R252, 0x40, PT ;  /* 0x00000040fc00780c */ /* 0x000fe20003f26270 */
[----:B------:R-:W-:-:S02]  /*0d00*/  ULDC.U8 UR4, c[0x0][0x1e4] ;  /* 0x0000790000047ab9 */ /* 0x000fc40000000000 */
[----:B------:R-:W-:Y:S01]  /*0d10*/  ISETP.NE.AND P2, PT, RZ, UR4, PT ;  /* 0x00000004ff007c0c */ /* 0x000fe2000bf45270 */
[----:B--2---:R0:W1:Y:S01]  /*0d20*/  @P3 R2UR UR39, R0 ;  /* 0x00000000002733c2 */ /* 0x00406200000e0000 */
[----:B------:R-:W-:Y:S01]  /*0d30*/  ISETP.LT.AND P3, PT, RZ, c[0x0][0x1e0], PT ;  /* 0x00007800ff007a0c */ /* 0x000fe20003f61270 */
[----:B---3-5:R-:W-:Y:S02]  /*0d40*/  FADD.FTZ R16, R28, R16 ;  /* 0x000000101c107221 */ /* 0x028fe40000010000 */
[----:B------:R-:W-:Y:S02]  /*0d50*/  FADD.FTZ R17, R29, R17 ;  /* 0x000000111d117221 */ /* 0x000fe40000010000 */
[----:B----4-:R-:W-:Y:S02]  /*0d60*/  FADD.FTZ R24, R12, R24 ;  /* 0x000000180c187221 */ /* 0x010fe40000010000 */
[----:B------:R-:W-:Y:S02]  /*0d70*/  FADD.FTZ R25, R13, R25 ;  /* 0x000000190d197221 */ /* 0x000fe40000010000 */
[----:B------:R-:W-:-:S02]  /*0d80*/  FADD.FTZ R26, R14, R26 ;  /* 0x0000001a0e1a7221 */ /* 0x000fc40000010000 */
[----:B------:R-:W-:Y:S02]  /*0d90*/  FADD.FTZ R27, R15, R27 ;  /* 0x0000001b0f1b7221 */ /* 0x000fe40000010000 */
[----:B------:R-:W-:Y:S02]  /*0da0*/  FADD.FTZ R18, R30, R18 ;  /* 0x000000121e127221 */ /* 0x000fe40000010000 */
[----:B------:R-:W-:Y:S02]  /*0db0*/  FADD.FTZ R19, R31, R19 ;  /* 0x000000131f137221 */ /* 0x000fe40000010000 */
[----:B------:R-:W-:Y:S02]  /*0dc0*/  @!P0 FMUL.FTZ R24, R24, R8 ;  /* 0x0000000818188220 */ /* 0x000fe40000410000 */
[----:B------:R-:W-:Y:S02]  /*0dd0*/  @!P0 FMUL.FTZ R25, R25, R9 ;  /* 0x0000000919198220 */ /* 0x000fe40000410000 */
[----:B------:R-:W-:-:S02]  /*0de0*/  @!P0 FMUL.FTZ R26, R26, R10 ;  /* 0x0000000a1a1a8220 */ /* 0x000fc40000410000 */
[----:B------:R-:W-:Y:S01]  /*0df0*/  @!P0 FMUL.FTZ R27, R27, R11 ;  /* 0x0000000b1b1b8220 */ /* 0x000fe20000410000 */
[----:B------:R-:W-:Y:S05]  /*0e00*/  @!P2 BRA P3, `(.L_x_3982) ;  /* 0x000009300000a947 */ /* 0x000fea0001800000 */
[----:B01----:R-:W-:-:S04]  /*0e10*/  MOV R0, c[0x0][0x1e0] ;  /* 0x0000780000007a02 */ /* 0x003fc80000000f00 */
[----:B------:R-:W-:-:S13]  /*0e20*/  ISETP.LT.OR P0, PT, R0, 0x1, !P2 ;  /* 0x000000010000780c */ /* 0x000fda0005701670 */
[----:B------:R-:W-:Y:S05]  /*0e30*/  @P0 BRA `(.L_x_3983) ;  /* 0x00000bc000000947 */ /* 0x000fea0003800000 */
[----:B------:R-:W-:Y:S02]  /*0e40*/  LEA.HI R0, R0, c[0x0][0x1e0], RZ, 0x1 ;  /* 0x0000780000007a11 */ /* 0x000fe400078f08ff */
[----:B------:R-:W-:Y:S02]  /*0e50*/  IABS R6, R22 ;  /* 0x0000001600067213 */ /* 0x000fe40000000000 */
[----:B------:R-:W-:Y:S02]  /*0e60*/  SHF.R.S32.HI R23, RZ, 0x1, R0 ;  /* 0x00000001ff177819 */ /* 0x000fe40000011400 */
[----:B------:R-:W-:Y:S02]  /*0e70*/  ISETP.LT.AND P1, PT, R22, c[0x0][0x1e0], !P1 ;  /* 0x0000780016007a0c */ /* 0x000fe40004f21270 */
[-C--:B------:R-:W-:Y:S02]  /*0e80*/  IABS R5, R23.reuse ;  /* 0x0000001700057213 */ /* 0x080fe40000000000 */
[----:B------:R-:W-:-:S02]  /*0e90*/  IABS R8, R23 ;  /* 0x0000001700087213 */ /* 0x000fc40000000000 */
[----:B------:R-:W0:Y:S01]  /*0ea0*/  I2F.RP R0, R5 ;  /* 0x0000000500007306 */ /* 0x000e220000209400 */
[----:B------:R-:W-:-:S07]  /*0eb0*/  P2R R30, PR, RZ, 0x2 ;  /* 0x00000002ff1e7803 */ /* 0x000fce0000000000 */
[----:B0-----:R-:W0:Y:S02]  /*0ec0*/  MUFU.RCP R0, R0 ;  /* 0x0000000000007308 */ /* 0x001e240000001000 */
[----:B0-----:R-:W-:Y:S01]  /*0ed0*/  IADD3 R2, R0, 0xffffffe, RZ ;  /* 0x0ffffffe00027810 */ /* 0x001fe20007ffe0ff */
[----:B------:R-:W-:-:S05]  /*0ee0*/  IMAD.MOV R0, RZ, RZ, -R8 ;  /* 0x000000ffff007224 */ /* 0x000fca00078e0a08 */
[----:B------:R0:W1:Y:S02]  /*0ef0*/  F2I.FTZ.U32.TRUNC.NTZ R3, R2 ;  /* 0x0000000200037305 */ /* 0x000064000021f000 */
[----:B0-----:R-:W-:Y:S01]  /*0f00*/  HFMA2.MMA R2, -RZ, RZ, 0, 0 ;  /* 0x00000000ff027435 */ /* 0x001fe200000001ff */
[----:B-1----:R-:W-:-:S04]  /*0f10*/  IMAD.MOV R4, RZ, RZ, -R3 ;  /* 0x000000ffff047224 */ /* 0x002fc800078e0a03 */
[----:B------:R-:W-:Y:S02]  /*0f20*/  IMAD R7, R4, R5, RZ ;  /* 0x0000000504077224 */ /* 0x000fe400078e02ff */
[----:B------:R-:W-:-:S03]  /*0f30*/  IMAD.MOV.U32 R4, RZ, RZ, R6 ;  /* 0x000000ffff047224 */ /* 0x000fc600078e0006 */
        /* <DEDUP_REMOVED lines=11> */
[----:B------:R-:W-:Y:S02]  /*0ff0*/  LOP3.LUT P0, RZ, R23, 0x3, RZ, 0xc0, !PT ;  /* 0x0000000317ff7812 */ /* 0x000fe4000780c0ff */
[----:B------:R-:W-:-:S05]  /*1000*/  MOV R28, R3 ;  /* 0x00000003001c7202 */ /* 0x000fca0000000f00 */
        /* <DEDUP_REMOVED lines=11> */
[----:B------:R-:W-:Y:S01]  /*10c0*/  IMAD.MOV.U32 R8, RZ, RZ, 0x53f ;  /* 0x0000053fff087424 */ /* 0x000fe200078e00ff */
[----:B------:R-:W-:Y:S01]  /*10d0*/  MOV R11, c[0x4][0x1c] ;  /* 0x01000700000b7a02 */ /* 0x000fe20000000f00 */
[----:B------:R-:W-:Y:S02]  /*10e0*/  IMAD.MOV.U32 R10, RZ, RZ, c[0x4][0x18] ;  /* 0x01000600ff0a7624 */ /* 0x000fe400078e00ff */
[----:B------:R-:W-:-:S02]  /*10f0*/  IMAD.MOV.U32 R12, RZ, RZ, 0x1 ;  /* 0x00000001ff0c7424 */ /* 0x000fc400078e00ff */
        /* <DEDUP_REMOVED lines=9> */
.L_x_3984:
[----:B------:R-:W-:Y:S01]  /*1190*/  IMAD R0, R23, R28, R29 ;  /* 0x0000001c17007224 */ /* 0x000fe200078e021d */
[----:B------:R-:W-:Y:S01]  /*11a0*/  ISETP.NE.AND P6, PT, R30, RZ, PT ;  /* 0x000000ff1e00720c */ /* 0x000fe20003fc5270 */
[----:B------:R-:W-:Y:S01]  /*11b0*/  WARPSYNC 0xffffffff ;  /* 0xffffffff00007948 */ /* 0x000fe20003800000 */
[----:B------:R-:W-:Y:S02]  /*11c0*/  MOV R4, c[0x0][0x1e0] ;  /* 0x0000780000047a02 */ /* 0x000fe40000000f00 */
        /* <DEDUP_REMOVED lines=21> */
[----:B------:R-:W-:Y:S02]  /*1320*/  IMAD.SHL.U32 R0, R0, 0x2, RZ ;  /* 0x0000000200007824 */ /* 0x000fe400078e00ff */
[----:B------:R-:W-:Y:S01]  /*1330*/  IMAD R28, R4, 0x4, R20 ;  /* 0x00000004041c7824 */ /* 0x000fe200078e0214 */
        /* <DEDUP_REMOVED lines=49> */
.L_x_3988:
[----:B------:R-:W-:Y:S05]  /*1650*/  BSYNC B1 ;  /* 0x0000000000017941 */ /* 0x000fea0003800000 */
.L_x_3987:
        /* <DEDUP_REMOVED lines=8> */
.L_x_3986:
[----:B------:R-:W-:Y:S05]  /*16e0*/  BSYNC B0 ;  /* 0x0000000000007941 */ /* 0x000fea0003800000 */
.L_x_3985:
[----:B------:R-:W-:Y:S06]  /*16f0*/  BAR.SYNC.DEFER_BLOCKING 0x0 ;  /* 0x0000000000007b1d */ /* 0x000fec0000010000 */
[----:B0-----:R0:W1:Y:S04]  /*1700*/  @P6 LDS.128 R16, [R13] ;  /* 0x000000000d106984 */ /* 0x0010680000000c00 */
[----:B------:R0:W2:Y:S04]  /*1710*/  @P6 LDS.128 R24, [R14] ;  /* 0x000000000e186984 */ /* 0x0000a80000000c00 */
[----:B------:R-:W-:Y:S06]  /*1720*/  BAR.SYNC.DEFER_BLOCKING 0x0 ;  /* 0x0000000000007b1d */ /* 0x000fec0000010000 */
[----:B------:R-:W-:Y:S05]  /*1730*/  BRA `(.L_x_3983) ;  /* 0x000002c000007947 */ /* 0x000fea0003800000 */
.L_x_3982:
        /* <DEDUP_REMOVED lines=43> */
.L_x_3989:
[----:B------:R-:W-:Y:S05]  /*19f0*/  BSYNC B0 ;  /* 0x0000000000007941 */ /* 0x000fea0003800000 */
.L_x_3983:
        /* <DEDUP_REMOVED lines=10> */
[----:B------:R-:W-:Y:S01]  /*1aa0*/  FFMA.FTZ R0, R26, R18, R5 ;  /* 0x000000121a007223 */ /* 0x000fe20000010005 */
[----:B------:R-:W-:Y:S01]  /*1ab0*/  @!P0 SHF.L.U32 R3, R3, 0x2, RZ ;  /* 0x0000000203038819 */ /* 0x000fe200000006ff */
[----:B------:R-:W-:Y:S02]  /*1ac0*/  @!P0 IMAD.MOV.U32 R2, RZ, RZ, 0x4 ;  /* 0x00000004ff028424 */ /* 0x000fe400078e00ff */
[----:B------:R-:W-:Y:S02]  /*1ad0*/  FFMA.FTZ R0, R27, R19, R0 ;  /* 0x000000131b007223 */ /* 0x000fe40000010000 */
[----:B------:R-:W-:-:S04]  /*1ae0*/  @!P0 IMAD R3, R22, c[0x0][0x1d4], R3 ;  /* 0x0000750016038a24 */ /* 0x000fc800078e0203 */
[----:B------:R-:W-:-:S05]  /*1af0*/  @!P0 IMAD.WIDE R2, R3, R2, c[0x0][0x198] ;  /* 0x0000660003028625 */ /* 0x000fca00078e0202 */
[----:B------:R0:W-:Y:S02]  /*1b00*/  @!P0 STG.E.128 [R2.64], R24 ;  /* 0x0000001802008986 */ /* 0x0001e4000c101d24 */
.L_x_3991:
[----:B------:R-:W-:Y:S05]  /*1b10*/  BSYNC B0 ;  /* 0x0000000000007941 */ /* 0x000fea0003800000 */
.L_x_3990:
[----:B0-----:R-:W0:Y:S01]  /*1b20*/  SHFL.BFLY PT, R3, R0, 0x10, 0x1f ;  /* 0x0e001f0000037f89 */ /* 0x001e2200000e0000 */
[----:B------:R-:W-:Y:S01]  /*1b30*/  LOP3.LUT P0, R6, R252, 0x1f, RZ, 0xc0, !PT ;  /* 0x0000001ffc067812 */ /* 0x000fe2000780c0ff */
[----:B------:R-:W-:Y:S01]  /*1b40*/  UIADD3 UR7, -UR43, UR40, URZ ;  /* 0x000000282b077290 */ /* 0x000fe2000fffe13f */
[----:B------:R-:W-:Y:S02]  /*1b50*/  BSSY B0, `(.L_x_3992) ;  /* 0x000002b000007945 */ /* 0x000fe40003800000 */
[----:B------:R-:W-:Y:S01]  /*1b60*/  ISETP.GT.U32.AND P1, PT, R6, 0x1, PT ;  /* 0x000000010600780c */ /* 0x000fe20003f24070 */
[----:B------:R-:W-:Y:S01]  /*1b70*/  USHF.L.U32 UR9, UR7, 0x2, URZ ;  /* 0x0000000207097899 */ /* 0x000fe2000800063f */
        /* <DEDUP_REMOVED lines=38> */
.L_x_3994:
[----:B0-----:R-:W3:Y:S04]  /*1de0*/  LDL R0, [R1+0x434] ;  /* 0x0004340001007983 */ /* 0x001ee80000100800 */
[----:B---3--:R0:W-:Y:S02]  /*1df0*/  STS [UR9+0x440], R0 ;  /* 0x00044000ff007988 */ /* 0x0081e40008000809 */
.L_x_3993:
[----:B------:R-:W-:Y:S05]  /*1e00*/  BSYNC B0 ;  /* 0x0000000000007941 */ /* 0x000fea0003800000 */
.L_x_3992:
[----:B------:R-:W-:Y:S01]  /*1e10*/  UIADD3 UR4, UR7, 0x1f, URZ ;  /* 0x0000001f07047890 */ /* 0x000fe2000fffe03f */
        /* <DEDUP_REMOVED lines=12> */
[----:B0-----:R-:W-:Y:S01]  /*1ee0*/  IABS R0, c[0x0][0x1d4] ;  /* 0x0000750000007a13 */ /* 0x001fe20000000000 */
[----:B------:R-:W0:Y:S04]  /*1ef0*/  LDS.128 R12, [0x40] ;  /* 0x00004000ff0c7984 */ /* 0x000e280000000c00 */
[----:B------:R-:W-:Y:S01]  /*1f00*/  IMAD.MOV.U32 R4, RZ, RZ, R0 ;  /* 0x000000ffff047224 */ /* 0x000fe200078e0000 */
        /* <DEDUP_REMOVED lines=8> */
[----:B0-----:R-:W-:-:S03]  /*1f90*/  IMAD.MOV.U32 R2, RZ, RZ, RZ ;  /* 0x000000ffff027224 */ /* 0x001fc600078e00ff */
[----:B------:R-:W-:Y:S04]  /*1fa0*/  STL.64 [R1+0x418], R10 ;  /* 0x0004180a01007387 */ /* 0x000fe80000100a00 */
[----:B------:R-:W0:Y:S01]  /*1fb0*/  LDS.128 R8, [0x60] ;  /* 0x00006000ff087984 */ /* 0x000e220000000c00 */
[----:B----4-:R-:W-:-:S03]  /*1fc0*/  IADD3 R5, RZ, -R3, RZ ;  /* 0x80000003ff057210 */ /* 0x010fc60007ffe0ff */
[----:B------:R-:W-:Y:S02]  /*1fd0*/  LDS.128 R12, [0x80] ;  /* 0x00008000ff0c7984 */ /* 0x000fe40000000c00 */
[----:B------:R-:W-:-:S04]  /*1fe0*/  IMAD R5, R5, R4, RZ ;  /* 0x0000000405057224 */ /* 0x000fc800078e02ff */
[----:B------:R-:W-:Y:S02]  /*1ff0*/  IMAD.HI.U32 R0, R3, R5, R2 ;  /* 0x0000000503007227 */ /* 0x000fe400078e0002 */
[----:B------:R-:W3:Y:S02]  /*2000*/  LDS.128 R4, [0x70] ;  /* 0x00007000ff047984 */ /* 0x000ee40000000c00 */
[----:B------:R-:W-:Y:S02]  /*2010*/  IMAD.U32 R3, RZ, RZ, UR44 ;  /* 0x0000002cff037e24 */ /* 0x000fe4000f8e00ff */
[----:B------:R-:W-:Y:S02]  /*2020*/  STL [R1+0x438], R0 ;  /* 0x0004380001007387 */ /* 0x000fe40000100800 */
[----:B------:R-:W-:-:S05]  /*2030*/  IMAD R3, R3, c[0x0][0x1d4], RZ ;  /* 0x0000750003037a24 */ /* 0x000fca00078e02ff */
[----:B------:R-:W-:Y:S01]  /*2040*/  SHF.R.S32.HI R2, RZ, 0x1f, R3 ;  /* 0x0000001fff027819 */ /* 0x000fe20000011403 */
        /* <DEDUP_REMOVED lines=183> */
.L_x_4127:
[----:B0----5:R0:W-:Y:S01]  /*2bc0*/  STL [R1+0x448], R5 ;  /* 0x0004480501007387 */ /* 0x0211e20000100800 */
[----:B------:R-:W-:-:S03]  /*2bd0*/  ULDC.64 UR4, c[0x0][0x200] ;  /* 0x0000800000047ab9 */ /* 0x000fc60000000a00 */
[----:B0---4-:R-:W3:Y:S01]  /*2be0*/  LDL R5, [R1+0x438] ;  /* 0x0004380001057983 */ /* 0x011ee20000100800 */
[----:B------:R-:W-:-:S03]  /*2bf0*/  UISETP.NE.U32.AND UP0, UPT, URZ, UR4, UPT ;  /* 0x000000043f00728c */ /* 0x000fc6000bf05070 */
[----:B------:R-:W-:Y:S01]  /*2c00*/  ULDC UR4, c[0x0][0x1d4] ;  /* 0x0000750000047ab9 */ /* 0x000fe20000000800 */
[----:B------:R0:W-:Y:S01]  /*2c10*/  STL [R1+0x444], R4 ;  /* 0x0004440401007387 */ /* 0x0001e20000100800 */
[----:B------:R-:W-:-:S03]  /*2c20*/  UISETP.NE.AND.EX UP0, UPT, URZ, UR5, UPT, UP0 ;  /* 0x000000053f00728c */ /* 0x000fc6000bf05300 */
[----:B------:R-:W-:Y:S03]  /*2c30*/  STL [R1+0x440], R3 ;  /* 0x0004400301007387 */ /* 0x000fe60000100800 */
[----:B------:R-:W-:Y:S01]  /*2c40*/  PLOP3.LUT P0, PT, PT, PT, UP0, 0x80, 0x0 ;  /* 0x000000000000781c */ /* 0x000fe20003f0f008 */
[----:B------:R4:W-:Y:S04]  /*2c50*/  STL [R1+0x43c], R2 ;  /* 0x00043c0201007387 */ /* 0x0009e80000100800 */
[----:B------:R-:W-:-:S04]  /*2c60*/  @UP0 UIMAD UR4, UR45, UR4, URZ ;  /* 0x000000042d0402a4 */ /* 0x000fc8000f8e023f */
[----:B------:R-:W-:Y:S02]  /*2c70*/  @UP0 USHF.R.S32.HI UR5, URZ, 0x1f, UR4 ;  /* 0x0000001f3f050899 */ /* 0x000fe40008011404 */
[----:B------:R-:W-:Y:S02]  /*2c80*/  MOV R0, UR4 ;  /* 0x0000000400007c02 */ /* 0x000fe40008000f00 */
[----:B0-----:R-:W-:Y:S02]  /*2c90*/  @P0 SHF.R.S32.HI R4, RZ, 0x1f, R252 ;  /* 0x0000001fff040819 */ /* 0x001fe400000114fc */
[----:B----4-:R-:W-:Y:S01]  /*2ca0*/  @P0 IADD3 R2, P1, P2, R252, c[0x0][0x200], R0 ;  /* 0x00008000fc020a10 */ /* 0x010fe20007a3e000 */
[----:B------:R-:W-:-:S05]  /*2cb0*/  IMAD.U32 R0, RZ, RZ, UR5 ;  /* 0x00000005ff007e24 */ /* 0x000fca000f8e00ff */
[----:B------:R-:W-:-:S05]  /*2cc0*/  @P0 IADD3.X R3, R4, c[0x0][0x204], R0, P1, P2 ;  /* 0x0000810004030a10 */ /* 0x000fca0000fe4400 */
[----:B------:R0:W4:Y:S01]  /*2cd0*/  @P0 LDG.E.U8 R2, [R2.64] ;  /* 0x0000002402020981 */ /* 0x000122000c1e1100 */
[----:B------:R-:W-:Y:S02]  /*2ce0*/  IABS R0, R252 ;  /* 0x000000fc00007213 */ /* 0x000fe40000000000 */
[----:B------:R-:W-:Y:S02]  /*2cf0*/  IABS R4, c[0x0][0x1d4] ;  /* 0x0000750000047a13 */ /* 0x000fe40000000000 */
[----:B0-----:R-:W-:Y:S01]  /*2d00*/  IABS R3, c[0x0][0x1d4] ;  /* 0x0000750000037a13 */ /* 0x001fe20000000000 */
[----:B---3--:R-:W-:-:S04]  /*2d10*/  IMAD.HI.U32 R5, R5, R0, RZ ;  /* 0x0000000005057227 */ /* 0x008fc800078e00ff */
[----:B------:R-:W-:-:S04]  /*2d20*/  IMAD.MOV R5, RZ, RZ, -R5 ;  /* 0x000000ffff057224 */ /* 0x000fc800078e0a05 */
[----:B------:R-:W-:Y:S02]  /*2d30*/  IMAD R0, R3, R5, R0 ;  /* 0x0000000503007224 */ /* 0x000fe400078e0200 */
[----:B------:R0:W5:Y:S03]  /*2d40*/  LDL.LU R5, [R1+0x448] ;  /* 0x0004480001057983 */ /* 0x0001660000300800 */
[----:B------:R-:W-:-:S13]  /*2d50*/  ISETP.GT.U32.AND P1, PT, R4, R0, PT ;  /* 0x000000000400720c */ /* 0x000fda0003f24070 */
[----:B------:R-:W-:-:S04]  /*2d60*/  @!P1 IADD3 R0, R0, -R3, RZ ;  /* 0x8000000300009210 */ /* 0x000fc80007ffe0ff */
[----:B------:R-:W-:Y:S02]  /*2d70*/  ISETP.GT.U32.AND P1, PT, R4, R0, PT ;  /* 0x000000000400720c */ /* 0x000fe40003f24070 */
[----:B------:R0:W5:Y:S01]  /*2d80*/  LDL.LU R4, [R1+0x444] ;  /* 0x0004440001047983 */ /* 0x0001620000300800 */
[----:B------:R-:W-:Y:S02]  /*2d90*/  ISETP.GE.AND P2, PT, R252, RZ, PT ;  /* 0x000000fffc00720c */ /* 0x000fe40003f46270 */
[----:B----4-:R-:W-:-:S08]  /*2da0*/  ISETP.NE.AND P0, PT, R2, RZ, P0 ;  /* 0x000000ff0200720c */ /* 0x010fd00000705270 */
[----:B------:R-:W-:Y:S02]  /*2db0*/  @!P1 IMAD.IADD R0, R0, 0x1, -R3 ;  /* 0x0000000100009824 */ /* 0x000fe400078e0a03 */
[----:B------:R0:W5:Y:S01]  /*2dc0*/  LDL.LU R3, [R1+0x440] ;  /* 0x0004400001037983 */ /* 0x0001620000300800 */
[----:B------:R-:W-:-:S03]  /*2dd0*/  ISETP.NE.AND P3, PT, RZ, c[0x0][0x1d4], PT ;  /* 0x00007500ff007a0c */ /* 0x000fc60003f65270 */
[----:B------:R0:W5:Y:S01]  /*2de0*/  LDL.LU R2, [R1+0x43c] ;  /* 0x00043c0001027983 */ /* 0x0001620000300800 */
[----:B------:R-:W-:Y:S01]  /*2df0*/  ISETP.GE.AND P1, PT, R252, UR40, PT ;  /* 0x00000028fc007c0c */ /* 0x000fe2000bf26270 */
[----:B------:R-:W-:Y:S01]  /*2e00*/  BSSY B1, `(.L_x_3997) ;  /* 0x000001d000017945 */ /* 0x000fe20003800000 */
[----:B------:R-:W-:-:S07]  /*2e10*/  @!P2 IMAD.MOV R0, RZ, RZ, -R0 ;  /* 0x000000ffff00a224 */ /* 0x000fce00078e0a00 */
[----:B------:R-:W-:-:S04]  /*2e20*/  @!P3 LOP3.LUT R0, RZ, c[0x0][0x1d4], RZ, 0x33, !PT ;  /* 0x00007500ff00ba12 */ /* 0x000fc800078e33ff */
[----:B-12---:R-:W-:Y:S05]  /*2e30*/  @P1 BRA `(.L_x_3998) ;  /* 0x0000019000001947 */ /* 0x006fea0003800000 */
[----:B0----5:R0:W-:Y:S04]  /*2e40*/  STL [R1+0x440], R3 ;  /* 0x0004400301007387 */ /* 0x0211e80000100800 */
[----:B------:R3:W-:Y:S01]  /*2e50*/  STL [R1+0x43c], R2 ;  /* 0x00043c0201007387 */ /* 0x0007e20000100800 */
[----:B0-----:R-:W-:Y:S01]  /*2e60*/  MOV R3, c[0x0][0x1d4] ;  /* 0x0000750000037a02 */ /* 0x001fe20000000f00 */
[----:B---3--:R-:W-:-:S04]  /*2e70*/  IMAD.SHL.U32 R2, R0, 0x4, RZ ;  /* 0x0000000400027824 */ /* 0x008fc800078e00ff */
[----:B------:R-:W-:-:S05]  /*2e80*/  IMAD R3, R3, 0xe0, RZ ;  /* 0x000000e003037824 */ /* 0x000fca00078e02ff */
[----:B------:R-:W-:Y:S02]  /*2e90*/  ISETP.GE.AND P2, PT, R2, R3, PT ;  /* 0x000000030200720c */ /* 0x000fe40003f46270 */
[----:B------:R0:W5:Y:S04]  /*2ea0*/  LDL.LU R3, [R1+0x440] ;  /* 0x0004400001037983 */ /* 0x0001680000300800 */
[----:B------:R0:W5:Y:S04]  /*2eb0*/  LDL.LU R2, [R1+0x43c] ;  /* 0x00043c0001027983 */ /* 0x0001680000300800 */
[----:B------:R0:W-:Y:S04]  /*2ec0*/  STL [R1+0x1c], RZ ;  /* 0x00001cff01007387 */ /* 0x0001e80000100800 */
[----:B------:R0:W-:Y:S04]  /*2ed0*/  STL [R1+0x18], RZ ;  /* 0x000018ff01007387 */ /* 0x0001e80000100800 */
[----:B------:R0:W-:Y:S04]  /*2ee0*/  STL [R1+0x14], RZ ;  /* 0x000014ff01007387 */ /* 0x0001e80000100800 */
[----:B------:R0:W-:Y:S01]  /*2ef0*/  STL [R1+0x10], RZ ;  /* 0x000010ff01007387 */ /* 0x0001e20000100800 */
[----:B------:R-:W-:Y:S05]  /*2f00*/  @P2 BRA `(.L_x_3998) ;  /* 0x000000c000002947 */ /* 0x000fea0003800000 */
[----:B------:R3:W-:Y:S04]  /*2f10*/  STL.64 [R1+0x448], R6 ;  /* 0x0004480601007387 */ /* 0x0007e80000100a00 */
[----:B------:R4:W-:Y:S01]  /*2f20*/  STL.64 [R1+0x440], R4 ;  /* 0x0004400401007387 */ /* 0x0009e20000100a00 */
[----:B---3--:R-:W-:-:S05]  /*2f30*/  IMAD.SHL.U32 R6, R0, 0x4, RZ ;  /* 0x0000000400067824 */ /* 0x008fca00078e00ff */
[----:B-----5:R-:W-:-:S04]  /*2f40*/  IADD3 R7, P2, R3, R6, RZ ;  /* 0x0000000603077210 */ /* 0x020fc80007f5e0ff */
[----:B------:R-:W-:Y:S02]  /*2f50*/  LEA.HI.X.SX32 R6, R6, R2, 0x1, P2 ;  /* 0x0000000206067211 */ /* 0x000fe400010f0eff */
[----:B----4-:R-:W-:-:S04]  /*2f60*/  LEA R4, P2, R7, c[0x0][0x198], 0x2 ;  /* 0x0000660007047a11 */ /* 0x010fc800078410ff */
[----:B------:R-:W-:-:S06]  /*2f70*/  LEA.HI.X R5, R7, c[0x0][0x19c], R6, 0x2, P2 ;  /* 0x0000670007057a11 */ /* 0x000fcc00010f1406 */
[----:B------:R-:W3:Y:S04]  /*2f80*/  LDG.E.128 R4, [R4.64] ;  /* 0x0000002404047981 */ /* 0x000ee8000c1e1d00 */
[----:B---3--:R-:W-:Y:S04]  /*2f90*/  STL.64 [R1+0x10], R4 ;  /* 0x0000100401007387 */ /* 0x008fe80000100a00 */
[----:B------:R3:W-:Y:S04]  /*2fa0*/  STL.64 [R1+0x18], R6 ;  /* 0x0000180601007387 */ /* 0x0007e80000100a00 */
[----:B---3--:R3:W5:Y:S04]  /*2fb0*/  LDL.LU.64 R6, [R1+0x448] ;  /* 0x0004480001067983 */ /* 0x0087680000300a00 */
[----:B------:R3:W5:Y:S02]  /*2fc0*/  LDL.LU.64 R4, [R1+0x440] ;  /* 0x0004400001047983 */ /* 0x0007640000300a00 */
.L_x_3998:
[----:B0-----:R-:W-:Y:S05]  /*2fd0*/  BSYNC B1 ;  /* 0x0000000000017941 */ /* 0x001fea0003800000 */
.L_x_3997:
[----:B-----5:R0:W-:Y:S02]  /*2fe0*/  STL [R1+0x43c], R2 ;  /* 0x00043c0201007387 */ /* 0x0201e40000100800 */
[----:B0-----:R-:W-:-:S05]  /*2ff0*/  IADD3 R2, R0, c[0x0][0x1d4], RZ ;  /* 0x0000750000027a10 */ /* 0x001fca0007ffe0ff */
[----:B------:R0:W-:Y:S04]  /*3000*/  STL [R1+0x20], R2 ;  /* 0x0000200201007387 */ /* 0x0001e80000100800 */
[----:B0-----:R0:W5:Y:S01]  /*3010*/  LDL.LU R2, [R1+0x43c] ;  /* 0x00043c0001027983 */ /* 0x0011620000300800 */
[----:B------:R-:W-:Y:S01]  /*3020*/  BSSY B1, `(.L_x_3999) ;  /* 0x000001d000017945 */ /* 0x000fe20003800000 */
[----:B------:R-:W-:Y:S05]  /*3030*/  @P1 BRA `(.L_x_4000) ;  /* 0x000001b000001947 */ /* 0x000fea0003800000 */
[----:B-----5:R4:W-:Y:S04]  /*3040*/  STL [R1+0x440], R2 ;  /* 0x0004400201007387 */ /* 0x0209e80000100800 */
[----:B------:R0:W-:Y:S01]  /*3050*/  STL [R1+0x43c], R0 ;  /* 0x00043c0001007387 */ /* 0x0001e20000100800 */
[----:B----4-:R-:W-:-:S03]  /*3060*/  MOV R2, c[0x0][0x1d4] ;  /* 0x0000750000027a02 */ /* 0x010fc60000000f00 */
[----:B0-----:R-:W4:Y:S02]  /*3070*/  LDL R0, [R1+0x20] ;  /* 0x0000200001007983 */ /* 0x001f240000100800 */
[----:B------:R-:W-:Y:S02]  /*3080*/  IMAD R2, R2, 0xe0, RZ ;  /* 0x000000e002027824 */ /* 0x000fe400078e02ff */
[----:B----4-:R-:W-:-:S05]  /*3090*/  IMAD.SHL.U32 R0, R0, 0x4, RZ ;  /* 0x0000000400007824 */ /* 0x010fca00078e00ff */
[----:B------:R0:W-:Y:S01]  /*30a0*/  STL [R1+0x24], R0 ;  /* 0x0000240001007387 */ /* 0x0001e20000100800 */
[----:B------:R-:W-:-:S03]  /*30b0*/  ISETP.GE.AND P2, PT, R0, R2, PT ;  /* 0x000000020000720c */ /* 0x000fc60003f46270 */
[----:B------:R4:W5:Y:S04]  /*30c0*/  LDL.LU R2, [R1+0x440] ;  /* 0x0004400001027983 */ /* 0x0009680000300800 */
[----:B0-----:R4:W5:Y:S04]  /*30d0*/  LDL.LU R0, [R1+0x43c] ;  /* 0x00043c0001007983 */ /* 0x0019680000300800 */
[----:B------:R4:W-:Y:S04]  /*30e0*/  STL [R1+0xc], RZ ;  /* 0x00000cff01007387 */ /* 0x0009e80000100800 */
[----:B------:R4:W-:Y:S04]  /*30f0*/  STL [R1+0x8], RZ ;  /* 0x000008ff01007387 */ /* 0x0009e80000100800 */
[----:B------:R4:W-:Y:S04]  /*3100*/  STL [R1+0x4], RZ ;  /* 0x000004ff01007387 */ /* 0x0009e80000100800 */
[----:B------:R4:W-:Y:S01]  /*3110*/  STL [R1], RZ ;  /* 0x000000ff01007387 */ /* 0x0009e20000100800 */
[----:B------:R-:W-:Y:S05]  /*3120*/  @P2 BRA `(.L_x_4000) ;  /* 0x000000c000002947 */ /* 0x000fea0003800000 */
[----:B------:R0:W-:Y:S04]  /*3130*/  STL.64 [R1+0x448], R6 ;  /* 0x0004480601007387 */ /* 0x0001e80000100a00 */
[----:B0--3--:R-:W3:Y:S04]  /*3140*/  LDL.LU R6, [R1+0x24] ;  /* 0x0000240001067983 */ /* 0x009ee80000300800 */
[----:B------:R0:W-:Y:S01]  /*3150*/  STL.64 [R1+0x440], R4 ;  /* 0x0004400401007387 */ /* 0x0001e20000100a00 */
[----:B---3--:R-:W-:-:S04]  /*3160*/  IADD3 R7, P2, R3, R6, RZ ;  /* 0x0000000603077210 */ /* 0x008fc80007f5e0ff */
[----:B-----5:R-:W-:Y:S02]  /*3170*/  LEA.HI.X.SX32 R6, R6, R2, 0x1, P2 ;  /* 0x0000000206067211 */ /* 0x020fe400010f0eff */
[----:B0-----:R-:W-:-:S04]  /*3180*/  LEA R4, P2, R7, c[0x0][0x198], 0x2 ;  /* 0x0000660007047a11 */ /* 0x001fc800078410ff */
[----:B------:R-:W-:-:S06]  /*3190*/  LEA.HI.X R5, R7, c[0x0][0x19c], R6, 0x2, P2 ;  /* 0x0000670007057a11 */ /* 0x000fcc00010f1406 */
[----:B------:R-:W3:Y:S04]  /*31a0*/  LDG.E.128 R4, [R4.64] ;  /* 0x0000002404047981 */ /* 0x000ee8000c1e1d00 */
[----:B---3--:R-:W-:Y:S04]  /*31b0*/  STL.64 [R1], R4 ;  /* 0x0000000401007387 */ /* 0x008fe80000100a00 */
[----:B------:R0:W-:Y:S04]  /*31c0*/  STL.64 [R1+0x8], R6 ;  /* 0x0000080601007387 */ /* 0x0001e80000100a00 */
[----:B0-----:R0:W5:Y:S04]  /*31d0*/  LDL.LU.64 R6, [R1+0x448] ;  /* 0x0004480001067983 */ /* 0x0011680000300a00 */
[----:B------:R0:W5:Y:S02]  /*31e0*/  LDL.LU.64 R4, [R1+0x440] ;  /* 0x0004400001047983 */ /* 0x0001640000300a00 */
.L_x_4000:
[----:B------:R-:W-:Y:S05]  /*31f0*/  BSYNC B1 ;  /* 0x0000000000017941 */ /* 0x000fea0003800000 */
.L_x_3999:
[----:B-----5:R0:W-:Y:S04]  /*3200*/  STL [R1+0x43c], R0 ;  /* 0x00043c0001007387 */ /* 0x0201e80000100800 */
[----:B0--3--:R-:W3:Y:S01]  /*3210*/  LDL.LU R0, [R1+0x20] ;  /* 0x0000200001007983 */ /* 0x009ee20000300800 */
[----:B------:R-:W-:Y:S01]  /*3220*/  BSSY B1, `(.L_x_4001) ;  /* 0x0000014000017945 */ /* 0x000fe20003800000 */
[----:B---3--:R-:W-:-:S05]  /*3230*/  IADD3 R0, R0, c[0x0][0x1d4], RZ ;  /* 0x0000750000007a10 */ /* 0x008fca0007ffe0ff */
[----:B------:R0:W-:Y:S04]  /*3240*/  STL [R1+0x20], R0 ;  /* 0x0000200001007387 */ /* 0x0001e80000100800 */
[----:B0-----:R0:W5:Y:S01]  /*3250*/  LDL.LU R0, [R1+0x43c] ;  /* 0x00043c0001007983 */ /* 0x0011620000300800 */
[----:B------:R-:W-:Y:S05]  /*3260*/  @P1 BRA `(.L_x_4002) ;  /* 0x000000f000001947 */ /* 0x000fea0003800000 */
[----:B------:R-:W3:Y:S01]  /*3270*/  LDL R4, [R1+0x20] ;  /* 0x0000200001047983 */ /* 0x000ee20000100800 */
[----:B------:R-:W-:Y:S01]  /*3280*/  IMAD.MOV.U32 R5, RZ, RZ, c[0x0][0x1d4] ;  /* 0x00007500ff057624 */ /* 0x000fe200078e00ff */
[----:B------:R-:W-:-:S03]  /*3290*/  CS2R R6, SRZ ;  /* 0x0000000000067805 */ /* 0x000fc6000001ff00 */
[----:B------:R-:W-:Y:S01]  /*32a0*/  IMAD R5, R5, 0xe0, RZ ;  /* 0x000000e005057824 */ /* 0x000fe200078e02ff */
[----:B---3--:R-:W-:-:S04]  /*32b0*/  SHF.L.U32 R4, R4, 0x2, RZ ;  /* 0x0000000204047819 */ /* 0x008fc800000006ff */
[----:B------:R-:W-:Y:S01]  /*32c0*/  ISETP.GE.AND P2, PT, R4, R5, PT ;  /* 0x000000050400720c */ /* 0x000fe20003f46270 */
[----:B------:R3:W-:Y:S02]  /*32d0*/  STL [R1+0x24], R4 ;  /* 0x0000240401007387 */ /* 0x0007e40000100800 */
[----:B---3--:R-:W-:-:S10]  /*32e0*/  CS2R R4, SRZ ;  /* 0x0000000000047805 */ /* 0x008fd4000001ff00 */
[----:B------:R-:W-:Y:S05]  /*32f0*/  @P2 BRA `(.L_x_4002) ;  /* 0x0000006000002947 */ /* 0x000fea0003800000 */
[----:B------:R-:W3:Y:S02]  /*3300*/  LDL.LU R4, [R1+0x24] ;  /* 0x0000240001047983 */ /* 0x000ee40000300800 */
[----:B---3--:R-:W-:-:S04]  /*3310*/  IADD3 R5, P2, R3, R4, RZ ;  /* 0x0000000403057210 */ /* 0x008fc80007f5e0ff */
[----:B------:R-:W-:Y:S02]  /*3320*/  LEA.HI.X.SX32 R6, R4, R2, 0x1, P2 ;  /* 0x0000000204067211 */ /* 0x000fe400010f0eff */
[----:B------:R-:W-:-:S04]  /*3330*/  LEA R4, P2, R5, c[0x0][0x198], 0x2 ;  /* 0x0000660005047a11 */ /* 0x000fc800078410ff */
[----:B------:R-:W-:-:S06]  /*3340*/  LEA.HI.X R5, R5, c[0x0][0x19c], R6, 0x2, P2 ;  /* 0x0000670005057a11 */ /* 0x000fcc00010f1406 */
[----:B------:R-:W5:Y:S03]  /*3350*/  LDG.E.128 R4, [R4.64] ;  /* 0x0000002404047981 */ /* 0x000f66000c1e1d00 */
.L_x_4002:
[----:B------:R-:W-:Y:S05]  /*3360*/  BSYNC B1 ;  /* 0x0000000000017941 */ /* 0x000fea0003800000 */
.L_x_4001:
[----:B------:R-:W-:Y:S01]  /*3370*/  BSSY B1, `(.L_x_4003) ;  /* 0x0000012000017945 */ /* 0x000fe20003800000 */
[----:B------:R-:W-:Y:S05]  /*3380*/  @P1 BRA `(.L_x_4004) ;  /* 0x0000010000001947 */ /* 0x000fea0003800000 */
[----:B------:R-:W3:Y:S01]  /*3390*/  LDL.LU R8, [R1+0x20] ;  /* 0x0000200001087983 */ /* 0x000ee20000300800 */
[----:B------:R-:W-:-:S04]  /*33a0*/  IMAD.MOV.U32 R10, RZ, RZ, c[0x0][0x1d4] ;  /* 0x00007500ff0a7624 */ /* 0x000fc800078e00ff */
[----:B------:R-:W-:Y:S01]  /*33b0*/  IMAD R10, R10, 0xe0, RZ ;  /* 0x000000e00a0a7824 */ /* 0x000fe200078e02ff */
[----:B---3--:R-:W-:-:S05]  /*33c0*/  IADD3 R8, R8, c[0x0][0x1d4], RZ ;  /* 0x0000750008087a10 */ /* 0x008fca0007ffe0ff */
[----:B------:R-:W-:-:S05]  /*33d0*/  IMAD.SHL.U32 R9, R8, 0x4, RZ ;  /* 0x0000000408097824 */ /* 0x000fca00078e00ff */
[----:B------:R-:W-:Y:S01]  /*33e0*/  ISETP.GE.AND P2, PT, R9, R10, PT ;  /* 0x0000000a0900720c */ /* 0x000fe20003f46270 */
[----:B------:R3:W-:Y:S01]  /*33f0*/  STL [R1+0x20], R9 ;  /* 0x0000200901007387 */ /* 0x0007e20000100800 */
[----:B------:R-:W-:Y:S01]  /*3400*/  CS2R R10, SRZ ;  /* 0x00000000000a7805 */ /* 0x000fe2000001ff00 */
        /* <DEDUP_REMOVED lines=8> */
.L_x_4004:
[----:B------:R-:W-:Y:S05]  /*3490*/  BSYNC B1 ;  /* 0x0000000000017941 */ /* 0x000fea0003800000 */
.L_x_4003:
[----:B------:R3:W-:Y:S02]  /*34a0*/  STL [R1+0x43c], R2 ;  /* 0x00043c0201007387 */ /* 0x0007e40000100800 */
[----:B---3--:R-:W-:-:S05]  /*34b0*/  MOV R2, c[0x0][0x1d4] ;  /* 0x0000750000027a02 */ /* 0x008fca0000000f00 */
[----:B-----5:R-:W-:-:S05]  /*34c0*/  IMAD R2, R2, 0x4, R0 ;  /* 0x0000000402027824 */ /* 0x020fca00078e0200 */
[----:B------:R3:W-:Y:S04]  /*34d0*/  STL [R1+0x20], R2 ;  /* 0x0000200201007387 */ /* 0x0007e80000100800 */
[----:B---3--:R3:W5:Y:S01]  /*34e0*/  LDL.LU R2, [R1+0x43c] ;  /* 0x00043c0001027983 */ /* 0x0087620000300800 */
[----:B------:R-:W-:Y:S01]  /*34f0*/  BSSY B1, `(.L_x_4005) ;  /* 0x0000011000017945 */ /* 0x000fe20003800000 */
[----:B------:R-:W-:Y:S05]  /*3500*/  @P1 BRA `(.L_x_4006) ;  /* 0x000000f000001947 */ /* 0x000fea0003800000 */
[----:B---3--:R-:W3:Y:S01]  /*3510*/  LDL R12, [R1+0x20] ;  /* 0x00002000010c7983 */ /* 0x008ee20000100800 */
[----:B------:R-:W-:Y:S01]  /*3520*/  MOV R13, c[0x0][0x1d4] ;  /* 0x00007500000d7a02 */ /* 0x000fe20000000f00 */
[----:B------:R-:W-:-:S04]  /*3530*/  CS2R R14, SRZ ;  /* 0x00000000000e7805 */ /* 0x000fc8000001ff00 */
[----:B------:R-:W-:Y:S02]  /*3540*/  IMAD R13, R13, 0xe0, RZ ;  /* 0x000000e00d0d7824 */ /* 0x000fe400078e02ff */
[----:B---3--:R-:W-:-:S05]  /*3550*/  IMAD.SHL.U32 R12, R12, 0x4, RZ ;  /* 0x000000040c0c7824 */ /* 0x008fca00078e00ff */
[----:B------:R-:W-:Y:S01]  /*3560*/  ISETP.GE.AND P2, PT, R12, R13, PT ;  /* 0x0000000d0c00720c */ /* 0x000fe20003f46270 */
[----:B------:R3:W-:Y:S02]  /*3570*/  STL [R1+0x24], R12 ;  /* 0x0000240c01007387 */ /* 0x0007e40000100800 */
[----:B---3--:R-:W-:-:S10]  /*3580*/  CS2R R12, SRZ ;  /* 0x00000000000c7805 */ /* 0x008fd4000001ff00 */
[----:B------:R-:W-:Y:S05]  /*3590*/  @P2 BRA `(.L_x_4006) ;  /* 0x0000006000002947 */ /* 0x000fea0003800000 */
[----:B------:R-:W3:Y:S02]  /*35a0*/  LDL.LU R12, [R1+0x24] ;  /* 0x00002400010c7983 */ /* 0x000ee40000300800 */
[----:B---3--:R-:W-:-:S04]  /*35b0*/  IADD3 R13, P2, R3, R12, RZ ;  /* 0x0000000c030d7210 */ /* 0x008fc80007f5e0ff */
[----:B-----5:R-:W-:Y:S02]  /*35c0*/  LEA.HI.X.SX32 R14, R12, R2, 0x1, P2 ;  /* 0x000000020c0e7211 */ /* 0x020fe400010f0eff */
[----:B------:R-:W-:-:S04]  /*35d0*/  LEA R12, P2, R13, c[0x0][0x198], 0x2 ;  /* 0x000066000d0c7a11 */ /* 0x000fc800078410ff */
[----:B------:R-:W-:-:S06]  /*35e0*/  LEA.HI.X R13, R13, c[0x0][0x19c], R14, 0x2, P2 ;  /* 0x000067000d0d7a11 */ /* 0x000fcc00010f140e */
[----:B------:R-:W5:Y:S03]  /*35f0*/  LDG.E.128 R12, [R12.64] ;  /* 0x000000240c0c7981 */ /* 0x000f66000c1e1d00 */
.L_x_4006:
[----:B------:R-:W-:Y:S05]  /*3600*/  BSYNC B1 ;  /* 0x0000000000017941 */ /* 0x000fea0003800000 */
.L_x_4005:
[----:B------:R0:W-:Y:S04]  /*3610*/  STL [R1+0x43c], R0 ;  /* 0x00043c0001007387 */ /* 0x0001e80000100800 */
[----:B0--3--:R-:W3:Y:S01]  /*3620*/  LDL.LU R0, [R1+0x20] ;  /* 0x0000200001007983 */ /* 0x009ee20000300800 */
[----:B------:R-:W-:Y:S01]  /*3630*/  BSSY B1, `(.L_x_4007) ;  /* 0x0000014000017945 */ /* 0x000fe20003800000 */
[----:B---3--:R-:W-:-:S05]  /*3640*/  IADD3 R0, R0, c[0x0][0x1d4], RZ ;  /* 0x0000750000007a10 */ /* 0x008fca0007ffe0ff */
[----:B------:R0:W-:Y:S04]  /*3650*/  STL [R1+0x20], R0 ;  /* 0x0000200001007387 */ /* 0x0001e80000100800 */
[----:B0-----:R0:W5:Y:S01]  /*3660*/  LDL.LU R0, [R1+0x43c] ;  /* 0x00043c0001007983 */ /* 0x0011620000300800 */
[----:B------:R-:W-:Y:S05]  /*3670*/  @P1 BRA `(.L_x_4008) ;  /* 0x000000f000001947 */ /* 0x000fea0003800000 */
[----:B-1----:R-:W3:Y:S01]  /*3680*/  LDL R16, [R1+0x20] ;  /* 0x0000200001107983 */ /* 0x002ee20000100800 */
[----:B------:R-:W-:Y:S01]  /*3690*/  MOV R17, c[0x0][0x1d4] ;  /* 0x0000750000117a02 */ /* 0x000fe20000000f00 */
[----:B------:R-:W-:-:S04]  /*36a0*/  CS2R R18, SRZ ;  /* 0x0000000000127805 */ /* 0x000fc8000001ff00 */
[----:B------:R-:W-:Y:S02]  /*36b0*/  IMAD R17, R17, 0xe0, RZ ;  /* 0x000000e011117824 */ /* 0x000fe400078e02ff */
[----:B---3--:R-:W-:-:S05]  /*36c0*/  IMAD.SHL.U32 R16, R16, 0x4, RZ ;  /* 0x0000000410107824 */ /* 0x008fca00078e00ff */
[----:B------:R-:W-:Y:S01]  /*36d0*/  ISETP.GE.AND P2, PT, R16, R17, PT ;  /* 0x000000111000720c */ /* 0x000fe20003f46270 */
[----:B------:R1:W-:Y:S02]  /*36e0*/  STL [R1+0x24], R16 ;  /* 0x0000241001007387 */ /* 0x0003e40000100800 */
[----:B-1----:R-:W-:-:S10]  /*36f0*/  CS2R R16, SRZ ;  /* 0x0000000000107805 */ /* 0x002fd4000001ff00 */
[----:B------:R-:W-:Y:S05]  /*3700*/  @P2 BRA `(.L_x_4008) ;  /* 0x0000006000002947 */ /* 0x000fea0003800000 */
[----:B------:R-:W3:Y:S02]  /*3710*/  LDL.LU R16, [R1+0x24] ;  /* 0x0000240001107983 */ /* 0x000ee40000300800 */
[----:B---3--:R-:W-:-:S04]  /*3720*/  IADD3 R17, P2, R3, R16, RZ ;  /* 0x0000001003117210 */ /* 0x008fc80007f5e0ff */
[----:B-----5:R-:W-:Y:S02]  /*3730*/  LEA.HI.X.SX32 R18, R16, R2, 0x1, P2 ;  /* 0x0000000210127211 */ /* 0x020fe400010f0eff */
[----:B------:R-:W-:-:S04]  /*3740*/  LEA R16, P2, R17, c[0x0][0x198], 0x2 ;  /* 0x0000660011107a11 */ /* 0x000fc800078410ff */
[----:B------:R-:W-:-:S06]  /*3750*/  LEA.HI.X R17, R17, c[0x0][0x19c], R18, 0x2, P2 ;  /* 0x0000670011117a11 */ /* 0x000fcc00010f1412 */
[----:B------:R-:W5:Y:S03]  /*3760*/  LDG.E.128 R16, [R16.64] ;  /* 0x0000002410107981 */ /* 0x000f66000c1e1d00 */
.L_x_4008:
[----:B------:R-:W-:Y:S05]  /*3770*/  BSYNC B1 ;  /* 0x0000000000017941 */ /* 0x000fea0003800000 */
.L_x_4007:
[----:B------:R-:W-:Y:S01]  /*3780*/  BSSY B1, `(.L_x_4009) ;  /* 0x0000012000017945 */ /* 0x000fe20003800000 */
[----:B------:R-:W-:Y:S05]  /*3790*/  @P1 BRA `(.L_x_4010) ;  /* 0x0000010000001947 */ /* 0x000fea0003800000 */
[----:B------:R-:W3:Y:S01]  /*37a0*/  LDL.LU R20, [R1+0x20] ;  /* 0x0000200001147983 */ /* 0x000ee20000300800 */
[----:B------:R-:W-:-:S05]  /*37b0*/  MOV R22, c[0x0][0x1d4] ;  /* 0x0000750000167a02 */ /* 0x000fca0000000f00 */
        /* <DEDUP_REMOVED lines=14> */
.L_x_4010:
[----:B------:R-:W-:Y:S05]  /*38a0*/  BSYNC B1 ;  /* 0x0000000000017941 */ /* 0x000fea0003800000 */
.L_x_4009:
[----:B-----5:R3:W-:Y:S02]  /*38b0*/  STL [R1+0x43c], R2 ;  /* 0x00043c0201007387 */ /* 0x0207e40000100800 */
[----:B---3--:R-:W-:-:S05]  /*38c0*/  MOV R2, c[0x0][0x1d4] ;  /* 0x0000750000027a02 */ /* 0x008fca0000000f00 */
[----:B------:R-:W-:-:S05]  /*38d0*/  IMAD R2, R2, 0x7, R0 ;  /* 0x0000000702027824 */ /* 0x000fca00078e0200 */
[----:B------:R3:W-:Y:S04]  /*38e0*/  STL [R1+0x20], R2 ;  /* 0x0000200201007387 */ /* 0x0007e80000100800 */
[----:B---3--:R3:W5:Y:S01]  /*38f0*/  LDL.LU R2, [R1+0x43c] ;  /* 0x00043c0001027983 */ /* 0x0087620000300800 */
[----:B------:R-:W-:Y:S01]  /*3900*/  BSSY B1, `(.L_x_4011) ;  /* 0x0000011000017945 */ /* 0x000fe20003800000 */
[----:B------:R-:W-:Y:S05]  /*3910*/  @P1 BRA `(.L_x_4012) ;  /* 0x000000f000001947 */ /* 0x000fea0003800000 */
[----:B--2---:R-:W2:Y:S01]  /*3920*/  LDL R24, [R1+0x20] ;  /* 0x0000200001187983 */ /* 0x004ea20000100800 */
[----:B------:R-:W-:Y:S01]  /*3930*/  IMAD.MOV.U32 R25, RZ, RZ, c[0x0][0x1d4] ;  /* 0x00007500ff197624 */ /* 0x000fe200078e00ff */
[----:B------:R-:W-:-:S03]  /*3940*/  CS2R R26, SRZ ;  /* 0x00000000001a7805 */ /* 0x000fc6000001ff00 */
[----:B------:R-:W-:Y:S01]  /*3950*/  IMAD R25, R25, 0xe0, RZ ;  /* 0x000000e019197824 */ /* 0x000fe200078e02ff */
[----:B--2---:R-:W-:-:S04]  /*3960*/  SHF.L.U32 R24, R24, 0x2, RZ ;  /* 0x0000000218187819 */ /* 0x004fc800000006ff */
[----:B------:R-:W-:Y:S01]  /*3970*/  ISETP.GE.AND P2, PT, R24, R25, PT ;  /* 0x000000191800720c */ /* 0x000fe20003f46270 */
[----:B------:R2:W-:Y:S02]  /*3980*/  STL [R1+0x24], R24 ;  /* 0x0000241801007387 */ /* 0x0005e40000100800 */
[----:B--2---:R-:W-:-:S10]  /*3990*/  CS2R R24, SRZ ;  /* 0x0000000000187805 */ /* 0x004fd4000001ff00 */
[----:B------:R-:W-:Y:S05]  /*39a0*/  @P2 BRA `(.L_x_4012) ;  /* 0x0000006000002947 */ /* 0x000fea0003800000 */
[----:B------:R-:W2:Y:S02]  /*39b0*/  LDL.LU R24, [R1+0x24] ;  /* 0x0000240001187983 */ /* 0x000ea40000300800 */
[----:B--2---:R-:W-:-:S04]  /*39c0*/  IADD3 R25, P2, R3, R24, RZ ;  /* 0x0000001803197210 */ /* 0x004fc80007f5e0ff */
[----:B-----5:R-:W-:Y:S02]  /*39d0*/  LEA.HI.X.SX32 R26, R24, R2, 0x1, P2 ;  /* 0x00000002181a7211 */ /* 0x020fe400010f0eff */
[----:B------:R-:W-:-:S04]  /*39e0*/  LEA R24, P2, R25, c[0x0][0x198], 0x2 ;  /* 0x0000660019187a11 */ /* 0x000fc800078410ff */
[----:B------:R-:W-:-:S06]  /*39f0*/  LEA.HI.X R25, R25, c[0x0][0x19c], R26, 0x2, P2 ;  /* 0x0000670019197a11 */ /* 0x000fcc00010f141a */
[----:B------:R-:W5:Y:S03]  /*3a00*/  LDG.E.128 R24, [R24.64] ;  /* 0x0000002418187981 */ /* 0x000f66000c1e1d00 */
.L_x_4012:
[----:B------:R-:W-:Y:S05]  /*3a10*/  BSYNC B1 ;  /* 0x0000000000017941 */ /* 0x000fea0003800000 */
.L_x_4011:
[----:B------:R0:W-:Y:S04]  /*3a20*/  STL [R1+0x43c], R0 ;  /* 0x00043c0001007387 */ /* 0x0001e80000100800 */
        /* <DEDUP_REMOVED lines=21> */
.L_x_4014:
[----:B------:R-:W-:Y:S05]  /*3b80*/  BSYNC B1 ;  /* 0x0000000000017941 */ /* 0x000fea0003800000 */
.L_x_4013:
[----:B------:R-:W-:Y:S01]  /*3b90*/  BSSY B1, `(.L_x_4015) ;  /* 0x0000012000017945 */ /* 0x000fe20003800000 */
[----:B------:R-:W-:Y:S05]  /*3ba0*/  @P1 BRA `(.L_x_4016) ;  /* 0x0000010000001947 */ /* 0x000fea0003800000 */
[----:B------:R-:W3:Y:S01]  /*3bb0*/  LDL.LU R32, [R1+0x20] ;  /* 0x0000200001207983 */ /* 0x000ee20000300800 */
[----:B------:R-:W-:-:S04]  /*3bc0*/  IMAD.MOV.U32 R34, RZ, RZ, c[0x0][0x1d4] ;  /* 0x00007500ff227624 */ /* 0x000fc800078e00ff */
[----:B------:R-:W-:Y:S01]  /*3bd0*/  IMAD R34, R34, 0xe0, RZ ;  /* 0x000000e022227824 */ /* 0x000fe200078e02ff */
[----:B---3--:R-:W-:-:S04]  /*3be0*/  IADD3 R32, R32, c[0x0][0x1d4], RZ ;  /* 0x0000750020207a10 */ /* 0x008fc80007ffe0ff */
[----:B------:R-:W-:-:S04]  /*3bf0*/  SHF.L.U32 R33, R32, 0x2, RZ ;  /* 0x0000000220217819 */ /* 0x000fc800000006ff */
        /* <DEDUP_REMOVED lines=11> */
.L_x_4016:
[----:B------:R-:W-:Y:S05]  /*3cb0*/  BSYNC B1 ;  /* 0x0000000000017941 */ /* 0x000fea0003800000 */
.L_x_4015:
[----:B-----5:R3:W-:Y:S02]  /*3cc0*/  STL [R1+0x43c], R2 ;  /* 0x00043c0201007387 */ /* 0x0207e40000100800 */
[----:B---3--:R-:W-:-:S04]  /*3cd0*/  IMAD.MOV.U32 R2, RZ, RZ, c[0x0][0x1d4] ;  /* 0x00007500ff027624 */ /* 0x008fc800078e00ff */
[----:B------:R-:W-:-:S05]  /*3ce0*/  IMAD R2, R2, 0xa, R0 ;  /* 0x0000000a02027824 */ /* 0x000fca00078e0200 */
        /* <DEDUP_REMOVED lines=19> */
.L_x_4018:
[----:B------:R-:W-:Y:S05]  /*3e20*/  BSYNC B1 ;  /* 0x0000000000017941 */ /* 0x000fea0003800000 */
.L_x_4017:
        /* <DEDUP_REMOVED lines=22> */
.L_x_4020:
[----:B------:R-:W-:Y:S05]  /*3f90*/  BSYNC B1 ;  /* 0x0000000000017941 */ /* 0x000fea0003800000 */
.L_x_4019:
        /* <DEDUP_REMOVED lines=18> */
.L_x_4022:
[----:B------:R-:W-:Y:S05]  /*40c0*/  BSYNC B1 ;  /* 0x0000000000017941 */ /* 0x000fea0003800000 */
.L_x_4021:
[----:B-----5:R3:W-:Y:S02]  /*40d0*/  STL [R1+0x43c], R2 ;  /* 0x00043c0201007387 */ /* 0x0207e40000100800 */
[----:B---3--:R-:W-:-:S05]  /*40e0*/  MOV R2, c[0x0][0x1d4] ;  /* 0x0000750000027a02 */ /* 0x008fca0000000f00 */
[----:B------:R-:W-:-:S05]  /*40f0*/  IMAD R2, R2, 0xd, R0 ;  /* 0x0000000d02027824 */ /* 0x000fca00078e0200 */
[----:B------:R3:W-:Y:S04]  /*4100*/  STL [R1+0x20], R2 ;  /* 0x0000200201007387 */ /* 0x0007e80000100800 */
[----:B---3--:R3:W5:Y:S01]  /*4110*/  LDL.LU R2, [R1+0x43c] ;  /* 0x00043c0001027983 */ /* 0x0087620000300800 */
[----:B------:R-:W-:Y:S01]  /*4120*/  BSSY B1, `(.L_x_4023) ;  /* 0x0000011000017945 */ /* 0x000fe20003800000 */
[----:B------:R-:W-:Y:S05]  /*4130*/  @P1 BRA `(.L_x_4024) ;  /* 0x000000f000001947 */ /* 0x000fea0003800000 */
[----:B---3--:R-:W3:Y:S01]  /*4140*/  LDL R48, [R1+0x20] ;  /* 0x0000200001307983 */ /* 0x008ee20000100800 */
        /* <DEDUP_REMOVED lines=14> */
.L_x_4024:
[----:B------:R-:W-:Y:S05]  /*4230*/  BSYNC B1 ;  /* 0x0000000000017941 */ /* 0x000fea0003800000 */
.L_x_4023:
        /* <DEDUP_REMOVED lines=22> */
.L_x_4026:
[----:B------:R-:W-:Y:S05]  /*43a0*/  BSYNC B1 ;  /* 0x0000000000017941 */ /* 0x000fea0003800000 */
.L_x_4025:
        /* <DEDUP_REMOVED lines=18> */
.L_x_4028:
[----:B------:R-:W-:Y:S05]  /*44d0*/  BSYNC B1 ;  /* 0x0000000000017941 */ /* 0x000fea0003800000 */
.L_x_4027:
[----:B-----5:R3:W-:Y:S02]  /*44e0*/  STL [R1+0x43c], R2 ;  /* 0x00043c0201007387 */ /* 0x0207e40000100800 */
[----:B---3--:R-:W-:-:S05]  /*44f0*/  IMAD.MOV.U32 R2, RZ, RZ, c[0x0][0x1d4] ;  /* 0x00007500ff027624 */ /* 0x008fca00078e00ff */
[----:B------:R-:W-:-:S05]  /*4500*/  LEA R2, R2, R0, 0x4 ;  /* 0x0000000002027211 */ /* 0x000fca00078e20ff */
        /* <DEDUP_REMOVED lines=19> */
.L_x_4030:
[----:B------:R-:W-:Y:S05]  /*4640*/  BSYNC B1 ;  /* 0x0000000000017941 */ /* 0x000fea0003800000 */
.L_x_4029:
        /* <DEDUP_REMOVED lines=22> */
.L_x_4032:
[----:B------:R-:W-:Y:S05]  /*47b0*/  BSYNC B1 ;  /* 0x0000000000017941 */ /* 0x000fea0003800000 */
.L_x_4031:
        /* <DEDUP_REMOVED lines=18> */
.L_x_4034:
[----:B------:R-:W-:Y:S05]  /*48e0*/  BSYNC B1 ;  /* 0x0000000000017941 */ /* 0x000fea0003800000 */
.L_x_4033:
        /* <DEDUP_REMOVED lines=22> */
.L_x_4036:
[----:B------:R-:W-:Y:S05]  /*4a50*/  BSYNC B1 ;  /* 0x0000000000017941 */ /* 0x000fea0003800000 */
.L_x_4035:
        /* <DEDUP_REMOVED lines=22> */
.L_x_4038:
[----:B------:R-:W-:Y:S05]  /*4bc0*/  BSYNC B1 ;  /* 0x0000000000017941 */ /* 0x000fea0003800000 */
.L_x_4037:
        /* <DEDUP_REMOVED lines=18> */
.L_x_4040:
[----:B------:R-:W-:Y:S05]  /*4cf0*/  BSYNC B1 ;  /* 0x0000000000017941 */ /* 0x000fea0003800000 */
.L_x_4039:
        /* <DEDUP_REMOVED lines=22> */
.L_x_4042:
[----:B------:R-:W-:Y:S05]  /*4e60*/  BSYNC B1 ;  /* 0x0000000000017941 */ /* 0x000fea0003800000 */
.L_x_4041:
        /* <DEDUP_REMOVED lines=22> */
.L_x_4044:
[----:B------:R-:W-:Y:S05]  /*4fd0*/  BSYNC B1 ;  /* 0x0000000000017941 */ /* 0x000fea0003800000 */
.L_x_4043:
        /* <DEDUP_REMOVED lines=18> */
.L_x_4046:
[----:B------:R-:W-:Y:S05]  /*5100*/  BSYNC B1 ;  /* 0x0000000000017941 */ /* 0x000fea0003800000 */
.L_x_4045:
        /* <DEDUP_REMOVED lines=22> */
.L_x_4048:
[----:B------:R-:W-:Y:S05]  /*5270*/  BSYNC B1 ;  /* 0x0000000000017941 */ /* 0x000fea0003800000 */
.L_x_4047:
        /* <DEDUP_REMOVED lines=22> */
.L_x_4050:
[----:B------:R-:W-:Y:S05]  /*53e0*/  BSYNC B1 ;  /* 0x0000000000017941 */ /* 0x000fea0003800000 */
.L_x_4049:
        /* <DEDUP_REMOVED lines=18> */
.L_x_4052:
[----:B------:R-:W-:Y:S05]  /*5510*/  BSYNC B1 ;  /* 0x0000000000017941 */ /* 0x000fea0003800000 */
.L_x_4051:
        /* <DEDUP_REMOVED lines=22> */
.L_x_4054:
[----:B------:R-:W-:Y:S05]  /*5680*/  BSYNC B1 ;  /* 0x0000000000017941 */ /* 0x000fea0003800000 */
.L_x_4053:
        /* <DEDUP_REMOVED lines=22> */
.L_x_4056:
[----:B------:R-:W-:Y:S05]  /*57f0*/  BSYNC B1 ;  /* 0x0000000000017941 */ /* 0x000fea0003800000 */
.L_x_4055:
        /* <DEDUP_REMOVED lines=18> */
.L_x_4058:
[----:B------:R-:W-:Y:S05]  /*5920*/  BSYNC B1 ;  /* 0x0000000000017941 */ /* 0x000fea0003800000 */
.L_x_4057:
        /* <DEDUP_REMOVED lines=22> */
.L_x_4060:
[----:B------:R-:W-:Y:S05]  /*5a90*/  BSYNC B1 ;  /* 0x0000000000017941 */ /* 0x000fea0003800000 */
.L_x_4059:
        /* <DEDUP_REMOVED lines=22> */
.L_x_4062:
[----:B------:R-:W-:Y:S05]  /*5c00*/  BSYNC B1 ;  /* 0x0000000000017941 */ /* 0x000fea0003800000 */
.L_x_4061:
        /* <DEDUP_REMOVED lines=18> */
.L_x_4064:
[----:B------:R-:W-:Y:S05]  /*5d30*/  BSYNC B1 ;  /* 0x0000000000017941 */ /* 0x000fea0003800000 */
.L_x_4063:
        /* <DEDUP_REMOVED lines=22> */
.L_x_4066:
[----:B------:R-:W-:Y:S05]  /*5ea0*/  BSYNC B1 ;  /* 0x0000000000017941 */ /* 0x000fea0003800000 */
.L_x_4065:
        /* <DEDUP_REMOVED lines=22> */
.L_x_4068:
[----:B------:R-:W-:Y:S05]  /*6010*/  BSYNC B1 ;  /* 0x0000000000017941 */ /* 0x000fea0003800000 */
.L_x_4067:
        /* <DEDUP_REMOVED lines=18> */
.L_x_4070:
[----:B------:R-:W-:Y:S05]  /*6140*/  BSYNC B1 ;  /* 0x0000000000017941 */ /* 0x000fea0003800000 */
.L_x_4069:
        /* <DEDUP_REMOVED lines=22> */
.L_x_4072:
[----:B------:R-:W-:Y:S05]  /*62b0*/  BSYNC B1 ;  /* 0x0000000000017941 */ /* 0x000fea0003800000 */
.L_x_4071:
        /* <DEDUP_REMOVED lines=22> */
.L_x_4074:
[----:B------:R-:W-:Y:S05]  /*6420*/  BSYNC B1 ;  /* 0x0000000000017941 */ /* 0x000fea0003800000 */
.L_x_4073:
        /* <DEDUP_REMOVED lines=18> */
.L_x_4076:
[----:B------:R-:W-:Y:S05]  /*6550*/  BSYNC B1 ;  /* 0x0000000000017941 */ /* 0x000fea0003800000 */
.L_x_4075:
        /* <DEDUP_REMOVED lines=22> */
.L_x_4078:
[----:B------:R-:W-:Y:S05]  /*66c0*/  BSYNC B1 ;  /* 0x0000000000017941 */ /* 0x000fea0003800000 */
.L_x_4077:
        /* <DEDUP_REMOVED lines=22> */
.L_x_4080:
[----:B------:R-:W-:Y:S05]  /*6830*/  BSYNC B1 ;  /* 0x0000000000017941 */ /* 0x000fea0003800000 */
.L_x_4079:
        /* <DEDUP_REMOVED lines=18> */
.L_x_4082:
[----:B------:R-:W-:Y:S05]  /*6960*/  BSYNC B1 ;  /* 0x0000000000017941 */ /* 0x000fea0003800000 */
.L_x_4081:
        /* <DEDUP_REMOVED lines=22> */
.L_x_4084:
[----:B------:R-:W-:Y:S05]  /*6ad0*/  BSYNC B1 ;  /* 0x0000000000017941 */ /* 0x000fea0003800000 */
.L_x_4083:
        /* <DEDUP_REMOVED lines=22> */
.L_x_4086:
[----:B------:R-:W-:Y:S05]  /*6c40*/  BSYNC B1 ;  /* 0x0000000000017941 */ /* 0x000fea0003800000 */
.L_x_4085:
        /* <DEDUP_REMOVED lines=18> */
.L_x_4088:
[----:B------:R-:W-:Y:S05]  /*6d70*/  BSYNC B1 ;  /* 0x0000000000017941 */ /* 0x000fea0003800000 */
.L_x_4087:
        /* <DEDUP_REMOVED lines=22> */
.L_x_4090:
[----:B------:R-:W-:Y:S05]  /*6ee0*/  BSYNC B1 ;  /* 0x0000000000017941 */ /* 0x000fea0003800000 */
.L_x_4089:
        /* <DEDUP_REMOVED lines=22> */
.L_x_4092:
[----:B------:R-:W-:Y:S05]  /*7050*/  BSYNC B1 ;  /* 0x0000000000017941 */ /* 0x000fea0003800000 */
.L_x_4091:
        /* <DEDUP_REMOVED lines=18> */
.L_x_4094:
[----:B------:R-:W-:Y:S05]  /*7180*/  BSYNC B1 ;  /* 0x0000000000017941 */ /* 0x000fea0003800000 */
.L_x_4093:
        /* <DEDUP_REMOVED lines=22> */
.L_x_4096:
[----:B------:R-:W-:Y:S05]  /*72f0*/  BSYNC B1 ;  /* 0x0000000000017941 */ /* 0x000fea0003800000 */
.L_x_4095:
        /* <DEDUP_REMOVED lines=22> */
.L_x_4098:
[----:B------:R-:W-:Y:S05]  /*7460*/  BSYNC B1 ;  /* 0x0000000000017941 */ /* 0x000fea0003800000 */
.L_x_4097:
        /* <DEDUP_REMOVED lines=18> */
.L_x_4100:
[----:B------:R-:W-:Y:S05]  /*7590*/  BSYNC B1 ;  /* 0x0000000000017941 */ /* 0x000fea0003800000 */
.L_x_4099:
        /* <DEDUP_REMOVED lines=22> */
.L_x_4102:
[----:B------:R-:W-:Y:S05]  /*7700*/  BSYNC B1 ;  /* 0x0000000000017941 */ /* 0x000fea0003800000 */
.L_x_4101:
        /* <DEDUP_REMOVED lines=22> */
.L_x_4104:
[----:B------:R-:W-:Y:S05]  /*7870*/  BSYNC B1 ;  /* 0x0000000000017941 */ /* 0x000fea0003800000 */
.L_x_4103:
        /* <DEDUP_REMOVED lines=18> */
.L_x_4106:
[----:B------:R-:W-:Y:S05]  /*79a0*/  BSYNC B1 ;  /* 0x0000000000017941 */ /* 0x000fea0003800000 */
.L_x_4105:
[----:B------:R-:W-:Y:S04]  /*79b0*/  STL [R1+0x440], R3 ;  /* 0x0004400301007387 */ /* 0x000fe80000100800 */
[----:B-----5:R3:W-:Y:S02]  /*79c0*/  STL [R1+0x43c], R2 ;  /* 0x00043c0201007387 */ /* 0x0207e40000100800 */
[----:B---3--:R-:W-:-:S04]  /*79d0*/  IMAD.MOV.U32 R2, RZ, RZ, c[0x0][0x1d4] ;  /* 0x00007500ff027624 */ /* 0x008fc800078e00ff */
[----:B------:R-:W-:-:S05]  /*79e0*/  IMAD R3, R2, 0x3a, R0 ;  /* 0x0000003a02037824 */ /* 0x000fca00078e0200 */
[----:B------:R3:W-:Y:S02]  /*79f0*/  STL [R1+0x20], R3 ;  /* 0x0000200301007387 */ /* 0x0007e40000100800 */
[C-C-:B---3--:R-:W-:Y:S02]  /*7a00*/  IMAD R3, R2.reuse, 0x3d, R0.reuse ;  /* 0x0000003d02037824 */ /* 0x148fe400078e0200 */
[----:B------:R-:W-:-:S03]  /*7a10*/  IMAD R0, R2, 0x37, R0 ;  /* 0x0000003702007824 */ /* 0x000fc600078e0200 */
[----:B------:R3:W-:Y:S04]  /*7a20*/  STL [R1+0x24], R3 ;  /* 0x0000240301007387 */ /* 0x0007e80000100800 */
[----:B---3--:R3:W5:Y:S04]  /*7a30*/  LDL.LU R3, [R1+0x440] ;  /* 0x0004400001037983 */ /* 0x0087680000300800 */
[----:B------:R3:W5:Y:S01]  /*7a40*/  LDL.LU R2, [R1+0x43c] ;  /* 0x00043c0001027983 */ /* 0x0007620000300800 */
[----:B------:R-:W-:Y:S01]  /*7a50*/  BSSY B1, `(.L_x_4107) ;  /* 0x000000f000017945 */ /* 0x000fe20003800000 */
[----:B------:R-:W-:Y:S05]  /*7a60*/  @P1 BRA `(.L_x_4108) ;  /* 0x000000d000001947 */ /* 0x000fea0003800000 */
[----:B------:R-:W-:Y:S01]  /*7a70*/  MOV R217, c[0x0][0x1d4] ;  /* 0x0000750000d97a02 */ /* 0x000fe20000000f00 */
[----:B------:R-:W-:Y:S01]  /*7a80*/  IMAD.SHL.U32 R216, R0, 0x4, RZ ;  /* 0x0000000400d87824 */ /* 0x000fe200078e00ff */
[----:B------:R-:W-:-:S03]  /*7a90*/  CS2R R218, SRZ ;  /* 0x0000000000da7805 */ /* 0x000fc6000001ff00 */
[----:B------:R-:W-:-:S05]  /*7aa0*/  IMAD R217, R217, 0xe0, RZ ;  /* 0x000000e0d9d97824 */ /* 0x000fca00078e02ff */
[----:B------:R-:W-:Y:S02]  /*7ab0*/  ISETP.GE.AND P2, PT, R216, R217, PT ;  /* 0x000000d9d800720c */ /* 0x000fe40003f46270 */
[----:B------:R-:W-:-:S11]  /*7ac0*/  CS2R R216, SRZ ;  /* 0x0000000000d87805 */ /* 0x000fd6000001ff00 */
[----:B------:R-:W-:Y:S05]  /*7ad0*/  @P2 BRA `(.L_x_4108) ;  /* 0x0000006000002947 */ /* 0x000fea0003800000 */
[----:B------:R-:W-:-:S04]  /*7ae0*/  SHF.L.U32 R216, R0, 0x2, RZ ;  /* 0x0000000200d87819 */ /* 0x000fc800000006ff */
[----:B-----5:R-:W-:-:S04]  /*7af0*/  IADD3 R217, P2, R3, R216, RZ ;  /* 0x000000d803d97210 */ /* 0x020fc80007f5e0ff */
[----:B------:R-:W-:Y:S02]  /*7b00*/  LEA.HI.X.SX32 R218, R216, R2, 0x1, P2 ;  /* 0x00000002d8da7211 */ /* 0x000fe400010f0eff */
[----:B------:R-:W-:-:S04]  /*7b10*/  LEA R216, P2, R217, c[0x0][0x198], 0x2 ;  /* 0x00006600d9d87a11 */ /* 0x000fc800078410ff */
[----:B------:R-:W-:-:S06]  /*7b20*/  LEA.HI.X R217, R217, c[0x0][0x19c], R218, 0x2, P2 ;  /* 0x00006700d9d97a11 */ /* 0x000fcc00010f14da */
[----:B------:R-:W5:Y:S03]  /*7b30*/  LDG.E.128 R216, [R216.64] ;  /* 0x00000024d8d87981 */ /* 0x000f66000c1e1d00 */
.L_x_4108:
[----:B------:R-:W-:Y:S05]  /*7b40*/  BSYNC B1 ;  /* 0x0000000000017941 */ /* 0x000fea0003800000 */
.L_x_4107:
[----:B------:R-:W-:Y:S01]  /*7b50*/  BSSY B1, `(.L_x_4109) ;  /* 0x0000010000017945 */ /* 0x000fe20003800000 */
[----:B------:R-:W-:Y:S01]  /*7b60*/  IADD3 R0, R0, c[0x0][0x1d4], RZ ;  /* 0x0000750000007a10 */ /* 0x000fe20007ffe0ff */
[----:B------:R-:W-:Y:S05]  /*7b70*/  @P1 BRA `(.L_x_4110) ;  /* 0x000000d000001947 */ /* 0x000fea0003800000 */
[----:B------:R-:W-:Y:S01]  /*7b80*/  IMAD.MOV.U32 R221, RZ, RZ, c[0x0][0x1d4] ;  /* 0x00007500ffdd7624 */ /* 0x000fe200078e00ff */
[----:B------:R-:W-:Y:S01]  /*7b90*/  SHF.L.U32 R220, R0, 0x2, RZ ;  /* 0x0000000200dc7819 */ /* 0x000fe200000006ff */
[----:B------:R-:W-:Y:S02]  /*7ba0*/  CS2R R222, SRZ ;  /* 0x0000000000de7805 */ /* 0x000fe4000001ff00 */
[----:B------:R-:W-:-:S05]  /*7bb0*/  IMAD R221, R221, 0xe0, RZ ;  /* 0x000000e0dddd7824 */ /* 0x000fca00078e02ff */
[----:B------:R-:W-:Y:S02]  /*7bc0*/  ISETP.GE.AND P2, PT, R220, R221, PT ;  /* 0x000000dddc00720c */ /* 0x000fe40003f46270 */
[----:B------:R-:W-:-:S11]  /*7bd0*/  CS2R R220, SRZ ;  /* 0x0000000000dc7805 */ /* 0x000fd6000001ff00 */
[----:B------:R-:W-:Y:S05]  /*7be0*/  @P2 BRA `(.L_x_4110) ;  /* 0x0000006000002947 */ /* 0x000fea0003800000 */
[----:B------:R-:W-:-:S05]  /*7bf0*/  IMAD.SHL.U32 R220, R0, 0x4, RZ ;  /* 0x0000000400dc7824 */ /* 0x000fca00078e00ff */
[----:B-----5:R-:W-:-:S04]  /*7c00*/  IADD3 R221, P2, R3, R220, RZ ;  /* 0x000000dc03dd7210 */ /* 0x020fc80007f5e0ff */
[----:B------:R-:W-:Y:S02]  /*7c10*/  LEA.HI.X.SX32 R222, R220, R2, 0x1, P2 ;  /* 0x00000002dcde7211 */ /* 0x000fe400010f0eff */
[----:B------:R-:W-:-:S04]  /*7c20*/  LEA R220, P2, R221, c[0x0][0x198], 0x2 ;  /* 0x00006600dddc7a11 */ /* 0x000fc800078410ff */
[----:B------:R-:W-:-:S06]  /*7c30*/  LEA.HI.X R221, R221, c[0x0][0x19c], R222, 0x2, P2 ;  /* 0x00006700dddd7a11 */ /* 0x000fcc00010f14de */
[----:B------:R-:W5:Y:S03]  /*7c40*/  LDG.E.128 R220, [R220.64] ;  /* 0x00000024dcdc7981 */ /* 0x000f66000c1e1d00 */
.L_x_4110:
[----:B------:R-:W-:Y:S05]  /*7c50*/  BSYNC B1 ;  /* 0x0000000000017941 */ /* 0x000fea0003800000 */
.L_x_4109:
[----:B------:R-:W-:Y:S01]  /*7c60*/  BSSY B1, `(.L_x_4111) ;  /* 0x0000010000017945 */ /* 0x000fe20003800000 */
[----:B------:R-:W-:Y:S05]  /*7c70*/  @P1 BRA `(.L_x_4112) ;  /* 0x000000e000001947 */ /* 0x000fea0003800000 */
[----:B------:R-:W-:Y:S01]  /*7c80*/  MOV R224, c[0x0][0x1d4] ;  /* 0x0000750000e07a02 */ /* 0x000fe20000000f00 */
[----:B------:R-:W-:Y:S01]  /*7c90*/  CS2R R226, SRZ ;  /* 0x0000000000e27805 */ /* 0x000fe2000001ff00 */
[----:B------:R-:W-:-:S03]  /*7ca0*/  IADD3 R0, R0, c[0x0][0x1d4], RZ ;  /* 0x0000750000007a10 */ /* 0x000fc60007ffe0ff */
[----:B------:R-:W-:Y:S02]  /*7cb0*/  IMAD R224, R224, 0xe0, RZ ;  /* 0x000000e0e0e07824 */ /* 0x000fe400078e02ff */
[----:B------:R-:W-:-:S05]  /*7cc0*/  IMAD.SHL.U32 R0, R0, 0x4, RZ ;  /* 0x0000000400007824 */ /* 0x000fca00078e00ff */
[----:B------:R-:W-:Y:S02]  /*7cd0*/  ISETP.GE.AND P2, PT, R0, R224, PT ;  /* 0x000000e00000720c */ /* 0x000fe40003f46270 */
[----:B------:R-:W-:-:S11]  /*7ce0*/  CS2R R224, SRZ ;  /* 0x0000000000e07805 */ /* 0x000fd6000001ff00 */
[----:B------:R-:W-:Y:S05]  /*7cf0*/  @P2 BRA `(.L_x_4112) ;  /* 0x0000006000002947 */ /* 0x000fea0003800000 */
[----:B------:R-:W-:-:S04]  /*7d00*/  MOV R224, R0 ;  /* 0x0000000000e07202 */ /* 0x000fc80000000f00 */
[----:B-----5:R-:W-:-:S04]  /*7d10*/  IADD3 R0, P2, R3, R224, RZ ;  /* 0x000000e003007210 */ /* 0x020fc80007f5e0ff */
[----:B------:R-:W-:Y:S02]  /*7d20*/  LEA.HI.X.SX32 R225, R224, R2, 0x1, P2 ;  /* 0x00000002e0e17211 */ /* 0x000fe400010f0eff */
[----:B------:R-:W-:-:S04]  /*7d30*/  LEA R224, P2, R0, c[0x0][0x198], 0x2 ;  /* 0x0000660000e07a11 */ /* 0x000fc800078410ff */
[----:B------:R-:W-:-:S06]  /*7d40*/  LEA.HI.X R225, R0, c[0x0][0x19c], R225, 0x2, P2 ;  /* 0x0000670000e17a11 */ /* 0x000fcc00010f14e1 */
[----:B------:R-:W5:Y:S03]  /*7d50*/  LDG.E.128 R224, [R224.64] ;  /* 0x00000024e0e07981 */ /* 0x000f66000c1e1d00 */
.L_x_4112:
[----:B------:R-:W-:Y:S05]  /*7d60*/  BSYNC B1 ;  /* 0x0000000000017941 */ /* 0x000fea0003800000 */
.L_x_4111:
[----:B------:R-:W-:Y:S01]  /*7d70*/  BSSY B1, `(.L_x_4113) ;  /* 0x0000010000017945 */ /* 0x000fe20003800000 */
[----:B------:R-:W-:Y:S05]  /*7d80*/  @P1 BRA `(.L_x_4114) ;  /* 0x000000e000001947 */ /* 0x000fea0003800000 */
[----:B---3--:R-:W3:Y:S01]  /*7d90*/  LDL R0, [R1+0x20] ;  /* 0x0000200001007983 */ /* 0x008ee20000100800 */
[----:B------:R-:W-:Y:S01]  /*7da0*/  IMAD.MOV.U32 R228, RZ, RZ, c[0x0][0x1d4] ;  /* 0x00007500ffe47624 */ /* 0x000fe200078e00ff */
[----:B------:R-:W-:-:S03]  /*7db0*/  CS2R R230, SRZ ;  /* 0x0000000000e67805 */ /* 0x000fc6000001ff00 */
[----:B------:R-:W-:Y:S01]  /*7dc0*/  IMAD R228, R228, 0xe0, RZ ;  /* 0x000000e0e4e47824 */ /* 0x000fe200078e02ff */
[----:B---3--:R-:W-:-:S04]  /*7dd0*/  SHF.L.U32 R0, R0, 0x2, RZ ;  /* 0x0000000200007819 */ /* 0x008fc800000006ff */
[----:B------:R-:W-:Y:S02]  /*7de0*/  ISETP.GE.AND P2, PT, R0, R228, PT ;  /* 0x000000e40000720c */ /* 0x000fe40003f46270 */
[----:B------:R-:W-:-:S11]  /*7df0*/  CS2R R228, SRZ ;  /* 0x0000000000e47805 */ /* 0x000fd6000001ff00 */
[----:B------:R-:W-:Y:S05]  /*7e00*/  @P2 BRA `(.L_x_4114) ;  /* 0x0000006000002947 */ /* 0x000fea0003800000 */
[----:B------:R-:W-:-:S05]  /*7e10*/  IMAD.MOV.U32 R228, RZ, RZ, R0 ;  /* 0x000000ffffe47224 */ /* 0x000fca00078e0000 */
[----:B-----5:R-:W-:-:S04]  /*7e20*/  IADD3 R0, P2, R3, R228, RZ ;  /* 0x000000e403007210 */ /* 0x020fc80007f5e0ff */
[----:B------:R-:W-:Y:S02]  /*7e30*/  LEA.HI.X.SX32 R229, R228, R2, 0x1, P2 ;  /* 0x00000002e4e57211 */ /* 0x000fe400010f0eff */
[----:B------:R-:W-:-:S04]  /*7e40*/  LEA R228, P2, R0, c[0x0][0x198], 0x2 ;  /* 0x0000660000e47a11 */ /* 0x000fc800078410ff */
[----:B------:R-:W-:-:S06]  /*7e50*/  LEA.HI.X R229, R0, c[0x0][0x19c], R229, 0x2, P2 ;  /* 0x0000670000e57a11 */ /* 0x000fcc00010f14e5 */
[----:B------:R-:W5:Y:S03]  /*7e60*/  LDG.E.128 R228, [R228.64] ;  /* 0x00000024e4e47981 */ /* 0x000f66000c1e1d00 */
.L_x_4114:
[----:B------:R-:W-:Y:S05]  /*7e70*/  BSYNC B1 ;  /* 0x0000000000017941 */ /* 0x000fea0003800000 */
.L_x_4113:
[----:B---3--:R-:W3:Y:S01]  /*7e80*/  LDL.LU R0, [R1+0x20] ;  /* 0x0000200001007983 */ /* 0x008ee20000300800 */
[----:B------:R-:W-:Y:S01]  /*7e90*/  BSSY B1, `(.L_x_4115) ;  /* 0x0000010000017945 */ /* 0x000fe20003800000 */
[----:B---3--:R-:W-:Y:S01]  /*7ea0*/  IADD3 R0, R0, c[0x0][0x1d4], RZ ;  /* 0x0000750000007a10 */ /* 0x008fe20007ffe0ff */
        /* <DEDUP_REMOVED lines=14> */
.L_x_4116:
[----:B------:R-:W-:Y:S05]  /*7f90*/  BSYNC B1 ;  /* 0x0000000000017941 */ /* 0x000fea0003800000 */
.L_x_4115:
[----:B------:R-:W-:Y:S01]  /*7fa0*/  BSSY B1, `(.L_x_4117) ;  /* 0x0000010000017945 */ /* 0x000fe20003800000 */
[----:B------:R-:W-:Y:S05]  /*7fb0*/  @P1 BRA `(.L_x_4118) ;  /* 0x000000e000001947 */ /* 0x000fea0003800000 */
[----:B------:R-:W-:Y:S01]  /*7fc0*/  IMAD.MOV.U32 R236, RZ, RZ, c[0x0][0x1d4] ;  /* 0x00007500ffec7624 */ /* 0x000fe200078e00ff */
[----:B------:R-:W-:Y:S01]  /*7fd0*/  IADD3 R0, R0, c[0x0][0x1d4], RZ ;  /* 0x0000750000007a10 */ /* 0x000fe20007ffe0ff */
[----:B------:R-:W-:Y:S02]  /*7fe0*/  CS2R R238, SRZ ;  /* 0x0000000000ee7805 */ /* 0x000fe4000001ff00 */
[----:B------:R-:W-:Y:S01]  /*7ff0*/  IMAD R236, R236, 0xe0, RZ ;  /* 0x000000e0ecec7824 */ /* 0x000fe200078e02ff */
[----:B------:R-:W-:-:S04]  /*8000*/  SHF.L.U32 R0, R0, 0x2, RZ ;  /* 0x0000000200007819 */ /* 0x000fc800000006ff */
        /* <DEDUP_REMOVED lines=9> */
.L_x_4118:
[----:B------:R-:W-:Y:S05]  /*80a0*/  BSYNC B1 ;  /* 0x0000000000017941 */ /* 0x000fea0003800000 */
.L_x_4117:
[----:B------:R-:W-:Y:S01]  /*80b0*/  BSSY B1, `(.L_x_4119) ;  /* 0x0000010000017945 */ /* 0x000fe20003800000 */
[----:B------:R-:W-:Y:S05]  /*80c0*/  @P1 BRA `(.L_x_4120) ;  /* 0x000000e000001947 */ /* 0x000fea0003800000 */
[----:B------:R-:W3:Y:S01]  /*80d0*/  LDL R0, [R1+0x24] ;  /* 0x0000240001007983 */ /* 0x000ee20000100800 */
[----:B------:R-:W-:Y:S01]  /*80e0*/  MOV R240, c[0x0][0x1d4] ;  /* 0x0000750000f07a02 */ /* 0x000fe20000000f00 */
[----:B------:R-:W-:-:S04]  /*80f0*/  CS2R R242, SRZ ;  /* 0x0000000000f27805 */ /* 0x000fc8000001ff00 */
[----:B------:R-:W-:Y:S02]  /*8100*/  IMAD R240, R240, 0xe0, RZ ;  /* 0x000000e0f0f07824 */ /* 0x000fe400078e02ff */
[----:B---3--:R-:W-:-:S05]  /*8110*/  IMAD.SHL.U32 R0, R0, 0x4, RZ ;  /* 0x0000000400007824 */ /* 0x008fca00078e00ff */
        /* <DEDUP_REMOVED lines=9> */
.L_x_4120:
[----:B------:R-:W-:Y:S05]  /*81b0*/  BSYNC B1 ;  /* 0x0000000000017941 */ /* 0x000fea0003800000 */
.L_x_4119:
[----:B------:R-:W3:Y:S01]  /*81c0*/  LDL.LU R0, [R1+0x24] ;  /* 0x0000240001007983 */ /* 0x000ee20000300800 */
[----:B------:R-:W-:Y:S01]  /*81d0*/  BSSY B1, `(.L_x_4121) ;  /* 0x0000010000017945 */ /* 0x000fe20003800000 */
[----:B---3--:R-:W-:Y:S01]  /*81e0*/  IADD3 R0, R0, c[0x0][0x1d4], RZ ;  /* 0x0000750000007a10 */ /* 0x008fe20007ffe0ff */
        /* <DEDUP_REMOVED lines=14> */
.L_x_4122:
[----:B------:R-:W-:Y:S05]  /*82d0*/  BSYNC B1 ;  /* 0x0000000000017941 */ /* 0x000fea0003800000 */
.L_x_4121:
        /* <DEDUP_REMOVED lines=16> */
.L_x_4124:
[----:B------:R-:W-:Y:S05]  /*83e0*/  BSYNC B1 ;  /* 0x0000000000017941 */ /* 0x000fea0003800000 */
.L_x_4123:
[----:B------:R-:W-:Y:S01]  /*83f0*/  BSSY B1, `(.L_x_4125) ;  /* 0x0000250000017945 */ /* 0x000fe20003800000 */
[----:B------:R-:W-:Y:S05]  /*8400*/  @P1 BRA `(.L_x_4126) ;  /* 0x000024e000001947 */ /* 0x000fea0003800000 */
[----:B------:R-:W3:Y:S01]  /*8410*/  LDL R0, [R1+0x414] ;  /* 0x0004140001007983 */ /* 0x000ee20000100800 */
[----:B------:R-:W-:-:S03]  /*8420*/  ULDC.64 UR4, c[0x0][0x218] ;  /* 0x0000860000047ab9 */ /* 0x000fc60000000a00 */
[----:B-----5:R0:W-:Y:S04]  /*8430*/  STL [R1+0x478], R223 ;  /* 0x000478df01007387 */ /* 0x0201e80000100800 */
[----:B0---4-:R-:W4:Y:S04]  /*8440*/  LDL R223, [R1+0x3f0] ;  /* 0x0003f00001df7983 */ /* 0x011f280000100800 */
[----:B------:R0:W-:Y:S04]  /*8450*/  STL [R1+0x474], R227 ;  /* 0x000474e301007387 */ /* 0x0001e80000100800 */
[----:B0-2---:R-:W2:Y:S04]  /*8460*/  LDL R227, [R1+0x420] ;  /* 0x0004200001e37983 */ /* 0x005ea80000100800 */
        /* <DEDUP_REMOVED lines=13> */
[----:B0-----:R-:W3:Y:S04]  /*8540*/  LDL R251, [R1+0x4] ;  /* 0x0000040001fb7983 */ /* 0x001ee80000100800 */
[----:B------:R0:W-:Y:S04]  /*8550*/  STL [R1+0x440], R3 ;  /* 0x0004400301007387 */ /* 0x0001e80000100800 */
[----:B0-----:R-:W2:Y:S04]  /*8560*/  LDL R3, [R1] ;  /* 0x0000000001037983 */ /* 0x001ea80000100800 */
[----:B------:R0:W-:Y:S04]  /*8570*/  STL [R1+0x43c], R2 ;  /* 0x00043c0201007387 */ /* 0x0001e80000100800 */
[----:B0-----:R-:W4:Y:S01]  /*8580*/  LDL R2, [R1+0x3e4] ;  /* 0x0003e40001027983 */ /* 0x001f220000100800 */
[----:B---3--:R-:W-:-:S03]  /*8590*/  FMUL.FTZ R0, R0, R251 ;  /* 0x000000fb00007220 */ /* 0x008fc60000410000 */
[----:B------:R-:W3:Y:S01]  /*85a0*/  LDL R251, [R1+0x3f4] ;  /* 0x0003f40001fb7983 */ /* 0x000ee20000100800 */
[----:B--2---:R-:W-:-:S04]  /*85b0*/  FMUL.FTZ R247, R247, R3 ;  /* 0x00000003f7f77220 */ /* 0x004fc80000410000 */
[----:B------:R-:W-:Y:S02]  /*85c0*/  FFMA.FTZ R3, R227, R243, R247 ;  /* 0x000000f3e3037223 */ /* 0x000fe400000100f7 */
[----:B------:R-:W2:Y:S01]  /*85d0*/  LDL R227, [R1+0x3e0] ;  /* 0x0003e00001e37983 */ /* 0x000ea20000100800 */
[----:B------:R-:W-:-:S03]  /*85e0*/  FFMA.FTZ R0, R235, R239, R0 ;  /* 0x000000efeb007223 */ /* 0x000fc60000010000 */
[----:B------:R-:W2:Y:S04]  /*85f0*/  LDL R243, [R1+0x3d0] ;  /* 0x0003d00001f37983 */ /* 0x000ea80000100800 */
[----:B------:R-:W2:Y:S01]  /*8600*/  LDL R235, [R1+0x3c0] ;  /* 0x0003c00001eb7983 */ /* 0x000ea20000100800 */
[----:B------:R-:W-:-:S03]  /*8610*/  FFMA.FTZ R231, R231, R4, R3 ;  /* 0x00000004e7e77223 */ /* 0x000fc60000010003 */
[----:B------:R-:W2:Y:S04]  /*8620*/  LDL R239, [R1+0x3d4] ;  /* 0x0003d40001ef7983 */ /* 0x000ea80000100800 */
[----:B------:R0:W-:Y:S04]  /*8630*/  STL [R1+0x444], R4 ;  /* 0x0004440401007387 */ /* 0x0001e80000100800 */
[----:B------:R-:W2:Y:S01]  /*8640*/  LDL R3, [R1+0x3c4] ;  /* 0x0003c40001037983 */ /* 0x000ea20000100800 */
[----:B----4-:R-:W-:-:S03]  /*8650*/  FFMA.FTZ R247, R223, R8, R231 ;  /* 0x00000008dff77223 */ /* 0x010fc600000100e7 */
[----:B------:R2:W-:Y:S01]  /*8660*/  STL [R1+0x448], R5 ;  /* 0x0004480501007387 */ /* 0x0005e20000100800 */
[----:B------:R-:W-:-:S03]  /*8670*/  FFMA.FTZ R0, R252, R5, R0 ;  /* 0x00000005fc007223 */ /* 0x000fc60000010000 */
[----:B------:R-:W4:Y:S04]  /*8680*/  LDL R231, [R1+0x3b0] ;  /* 0x0003b00001e77983 */ /* 0x000f280000100800 */
[----:B0-----:R-:W4:Y:S04]  /*8690*/  LDL R4, [R1+0x3a0] ;  /* 0x0003a00001047983 */ /* 0x001f280000100800 */
[----:B------:R-:W4:Y:S04]  /*86a0*/  LDL R223, [R1+0x3b4] ;  /* 0x0003b40001df7983 */ /* 0x000f280000100800 */
[----:B------:R0:W-:Y:S01]  /*86b0*/  STL [R1+0x44c], R8 ;  /* 0x00044c0801007387 */ /* 0x0001e20000100800 */
[----:B---3--:R-:W-:-:S04]  /*86c0*/  FFMA.FTZ R0, R251, R9, R0 ;  /* 0x00000009fb007223 */ /* 0x008fc80000010000 */
[----:B------:R-:W-:Y:S02]  /*86d0*/  FFMA.FTZ R0, R2, R13, R0 ;  /* 0x0000000d02007223 */ /* 0x000fe40000010000 */
[----:B------:R-:W3:Y:S01]  /*86e0*/  LDL R2, [R1+0x3a4] ;  /* 0x0003a40001027983 */ /* 0x000ee20000100800 */
[----:B--2---:R-:W-:-:S03]  /*86f0*/  FFMA.FTZ R5, R227, R12, R247 ;  /* 0x0000000ce3057223 */ /* 0x004fc600000100f7 */
[----:B------:R-:W2:Y:S01]  /*8700*/  LDL R227, [R1+0x390] ;  /* 0x0003900001e37983 */ /* 0x000ea20000100800 */
[----:B-1----:R-:W-:-:S03]  /*8710*/  FFMA.FTZ R5, R243, R16, R5 ;  /* 0x00000010f3057223 */ /* 0x002fc60000010005 */
[----:B------:R1:W-:Y:S01]  /*8720*/  STL.64 [R1+0x450], R12 ;  /* 0x0004500c01007387 */ /* 0x0003e20000100a00 */
[----:B0-----:R-:W-:-:S03]  /*8730*/  FFMA.FTZ R8, R235, R20, R5 ;  /* 0x00000014eb087223 */ /* 0x001fc60000010005 */
[----:B------:R-:W2:Y:S04]  /*8740*/  LDL R235, [R1+0x394] ;  /* 0x0003940001eb7983 */ /* 0x000ea80000100800 */
[----:B------:R-:W2:Y:S01]  /*8750*/  LDL R5, [R1+0x380] ;  /* 0x0003800001057983 */ /* 0x000ea20000100800 */
[----:B------:R-:W-:-:S03]  /*8760*/  FFMA.FTZ R0, R239, R17, R0 ;  /* 0x00000011ef007223 */ /* 0x000fc60000010000 */
[----:B------:R-:W2:Y:S01]  /*8770*/  LDL R239, [R1+0x374] ;  /* 0x0003740001ef7983 */ /* 0x000ea20000100800 */
[----:B------:R-:W-:-:S03]  /*8780*/  FFMA.FTZ R0, R3, R21, R0 ;  /* 0x0000001503007223 */ /* 0x000fc60000010000 */
[----:B------:R-:W2:Y:S04]  /*8790*/  LDL R3, [R1+0x384] ;  /* 0x0003840001037983 */ /* 0x000ea80000100800 */
[----:B-1----:R-:W2:Y:S01]  /*87a0*/  LDL R13, [R1+0x340] ;  /* 0x00034000010d7983 */ /* 0x002ea20000100800 */
[----:B----4-:R-:W-:-:S03]  /*87b0*/  FFMA.FTZ R12, R231, R24, R8 ;  /* 0x00000018e70c7223 */ /* 0x010fc60000010008 */
        /* <DEDUP_REMOVED lines=14> */
[----:B------:R-:W-:Y:S02]  /*88a0*/  FFMA.FTZ R0, R235, R33, R0 ;  /* 0x00000021eb007223 */ /* 0x000fe40000010000 */
[----:B------:R-:W-:Y:S02]  /*88b0*/  FFMA.FTZ R235, R5, R36, R227 ;  /* 0x0000002405eb7223 */ /* 0x000fe400000100e3 */
[----:B------:R-:W2:Y:S04]  /*88c0*/  LDL R5, [R1+0x330] ;  /* 0x0003300001057983 */ /* 0x000ea80000100800 */
[----:B------:R-:W2:Y:S01]  /*88d0*/  LDL R227, [R1+0x334] ;  /* 0x0003340001e37983 */ /* 0x000ea20000100800 */
[----:B------:R-:W-:-:S03]  /*88e0*/  FFMA.FTZ R0, R3, R37, R0 ;  /* 0x0000002503007223 */ /* 0x000fc60000010000 */
[----:B------:R-:W2:Y:S01]  /*88f0*/  LDL R3, [R1+0x320] ;  /* 0x0003200001037983 */ /* 0x000ea20000100800 */
[----:B------:R-:W-:Y:S02]  /*8900*/  FFMA.FTZ R0, R239, R41, R0 ;  /* 0x00000029ef007223 */ /* 0x000fe40000010000 */
[----:B----4-:R-:W-:Y:S02]  /*8910*/  FFMA.FTZ R235, R8, R40, R235 ;  /* 0x0000002808eb7223 */ /* 0x010fe400000100eb */
[----:B------:R-:W4:Y:S01]  /*8920*/  LDL R8, [R1+0x324] ;  /* 0x0003240001087983 */ /* 0x000f220000100800 */
[----:B------:R-:W-:-:S03]  /*8930*/  FFMA.FTZ R0, R4, R45, R0 ;  /* 0x0000002d04007223 */ /* 0x000fc60000010000 */
[----:B------:R-:W4:Y:S01]  /*8940*/  LDL R4, [R1+0x310] ;  /* 0x0003100001047983 */ /* 0x000f220000100800 */
[----:B------:R-:W-:-:S03]  /*8950*/  FFMA.FTZ R223, R223, R44, R235 ;  /* 0x0000002cdfdf7223 */ /* 0x000fc600000100eb */
        /* <DEDUP_REMOVED lines=18> */
[----:B------:R-:W4:Y:S04]  /*8a80*/  LDL R4, [R1+0x2d4] ;  /* 0x0002d40001047983 */ /* 0x000f280000100800 */
[----:B------:R-:W4:Y:S01]  /*8a90*/  LDL R223, [R1+0x2c0] ;  /* 0x0002c00001df7983 */ /* 0x000f220000100800 */
[----:B---3--:R-:W-:-:S03]  /*8aa0*/  FFMA.FTZ R0, R2, R65, R0 ;  /* 0x0000004102007223 */ /* 0x008fc60000010000 */
[----:B------:R-:W3:Y:S01]  /*8ab0*/  LDL R2, [R1+0x2b0] ;  /* 0x0002b00001027983 */ /* 0x000ee20000100800 */
[----:B------:R-:W-:Y:S02]  /*8ac0*/  FFMA.FTZ R13, R13, R68, R239 ;  /* 0x000000440d0d7223 */ /* 0x000fe400000100ef */
[----:B--2---:R-:W-:Y:S02]  /*8ad0*/  FFMA.FTZ R0, R12, R69, R0 ;  /* 0x000000450c007223 */ /* 0x004fe40000010000 */
[----:B------:R-:W2:Y:S01]  /*8ae0*/  LDL R12, [R1+0x2b4] ;  /* 0x0002b400010c7983 */ /* 0x000ea20000100800 */
[----:B------:R-:W-:-:S03]  /*8af0*/  FFMA.FTZ R239, R5, R72, R13 ;  /* 0x0000004805ef7223 */ /* 0x000fc6000001000d */
[----:B------:R-:W2:Y:S04]  /*8b00*/  LDL R5, [R1+0x2a4] ;  /* 0x0002a40001057983 */ /* 0x000ea80000100800 */
[----:B------:R-:W2:Y:S01]  /*8b10*/  LDL R13, [R1+0x2a0] ;  /* 0x0002a000010d7983 */ /* 0x000ea20000100800 */
[----:B------:R-:W-:-:S03]  /*8b20*/  FFMA.FTZ R0, R3, R73, R0 ;  /* 0x0000004903007223 */ /* 0x000fc60000010000 */
[----:B------:R-:W2:Y:S01]  /*8b30*/  LDL R3, [R1+0x290] ;  /* 0x0002900001037983 */ /* 0x000ea20000100800 */
[----:B------:R-:W-:Y:S02]  /*8b40*/  FFMA.FTZ R231, R231, R76, R239 ;  /* 0x0000004ce7e77223 */ /* 0x000fe400000100ef */
[----:B------:R-:W-:Y:S01]  /*8b50*/  FFMA.FTZ R0, R235, R77, R0 ;  /* 0x0000004deb007223 */ /* 0x000fe20000010000 */
[----:B------:R-:W2:Y:S01]  /*8b60*/  LDL R239, [R1+0x264] ;  /* 0x0002640001ef7983 */ /* 0x000ea20000100800 */
[----:B----4-:R-:W-:-:S03]  /*8b70*/  FFMA.FTZ R231, R8, R80, R231 ;  /* 0x0000005008e77223 */ /* 0x010fc600000100e7 */
        /* <DEDUP_REMOVED lines=22> */
[----:B------:R-:W-:Y:S02]  /*8ce0*/  FFMA.FTZ R0, R235, R101, R0 ;  /* 0x00000065eb007223 */ /* 0x000fe40000010000 */
[----:B---3--:R-:W-:Y:S02]  /*8cf0*/  FFMA.FTZ R235, R2, R104, R227 ;  /* 0x0000006802eb7223 */ /* 0x008fe400000100e3 */
[----:B------:R-:W3:Y:S04]  /*8d00*/  LDL R2, [R1+0x220] ;  /* 0x0002200001027983 */ /* 0x000ee80000100800 */
[----:B------:R-:W3:Y:S01]  /*8d10*/  LDL R227, [R1+0x224] ;  /* 0x0002240001e37983 */ /* 0x000ee20000100800 */
[----:B--2---:R-:W-:-:S03]  /*8d20*/  FFMA.FTZ R0, R12, R105, R0 ;  /* 0x000000690c007223 */ /* 0x004fc60000010000 */
[----:B------:R-:W2:Y:S01]  /*8d30*/  LDL R12, [R1+0x210] ;  /* 0x00021000010c7983 */ /* 0x000ea20000100800 */
[----:B------:R-:W-:Y:S02]  /*8d40*/  FFMA.FTZ R0, R239, R109, R0 ;  /* 0x0000006def007223 */ /* 0x000fe40000010000 */
[----:B------:R-:W-:Y:S02]  /*8d50*/  FFMA.FTZ R235, R5, R108, R235 ;  /* 0x0000006c05eb7223 */ /* 0x000fe400000100eb */
        /* <DEDUP_REMOVED lines=11> */
[----:B------:R-:W4:Y:S04]  /*8e10*/  LDL R4, [R1+0x1f4] ;  /* 0x0001f40001047983 */ /* 0x000f280000100800 */
        /* <DEDUP_REMOVED lines=10> */
[----:B------:R-:W2:Y:S04]  /*8ec0*/  LDL R3, [R1+0x1c4] ;  /* 0x0001c40001037983 */ /* 0x000ea80000100800 */
[----:B------:R-:W2:Y:S01]  /*8ed0*/  LDL R223, [R1+0x1b0] ;  /* 0x0001b00001df7983 */ /* 0x000ea20000100800 */
[----:B----4-:R-:W-:-:S03]  /*8ee0*/  FFMA.FTZ R0, R8, R133, R0 ;  /* 0x0000008508007223 */ /* 0x010fc60000010000 */
[----:B------:R-:W4:Y:S01]  /*8ef0*/  LDL R8, [R1+0x1a0] ;  /* 0x0001a00001087983 */ /* 0x000f220000100800 */
[----:B------:R-:W-:Y:S02]  /*8f00*/  FFMA.FTZ R13, R13, R136, R239 ;  /* 0x000000880d0d7223 */ /* 0x000fe400000100ef */
[----:B------:R-:W-:Y:S02]  /*8f10*/  FFMA.FTZ R0, R4, R137, R0 ;  /* 0x0000008904007223 */ /* 0x000fe40000010000 */
[----:B------:R-:W4:Y:S01]  /*8f20*/  LDL R4, [R1+0x1a4] ;  /* 0x0001a40001047983 */ /* 0x000f220000100800 */
[----:B---3--:R-:W-:-:S03]  /*8f30*/  FFMA.FTZ R239, R2, R140, R13 ;  /* 0x0000008c02ef7223 */ /* 0x008fc6000001000d */
[----:B------:R-:W3:Y:S04]  /*8f40*/  LDL R13, [R1+0x190] ;  /* 0x00019000010d7983 */ /* 0x000ee80000100800 */
        /* <DEDUP_REMOVED lines=53> */
[----:B------:R-:W4:Y:S01]  /*92a0*/  LDL R4, [R1+0xd0] ;  /* 0x0000d00001047983 */ /* 0x000f220000100800 */
[----:B---3--:R-:W-:-:S03]  /*92b0*/  FFMA.FTZ R223, R2, R196, R8 ;  /* 0x000000c402df7223 */ /* 0x008fc60000010008 */
[----:B------:R-:W3:Y:S04]  /*92c0*/  LDL R2, [R1+0xb4] ;  /* 0x0000b40001027983 */ /* 0x000ee80000100800 */
[----:B------:R-:W3:Y:S01]  /*92d0*/  LDL R8, [R1+0xa4] ;  /* 0x0000a40001087983 */ /* 0x000ee20000100800 */
[----:B------:R-:W-:Y:S02]  /*92e0*/  FFMA.FTZ R252, R252, R200, R223 ;  /* 0x000000c8fcfc7223 */ /* 0x000fe400000100df */
[----:B--2---:R-:W-:Y:S02]  /*92f0*/  FFMA.FTZ R0, R5, R197, R0 ;  /* 0x000000c505007223 */ /* 0x004fe40000010000 */
[----:B------:R-:W2:Y:S04]  /*9300*/  LDL R5, [R1+0x418] ;  /* 0x0004180001057983 */ /* 0x000ea80000100800 */
[----:B------:R-:W2:Y:S01]  /*9310*/  LDL.LU R223, [R1+0x478] ;  /* 0x0004780001df7983 */ /* 0x000ea20000300800 */
[----:B------:R-:W-:-:S03]  /*9320*/  FFMA.FTZ R0, R3, R201, R0 ;  /* 0x000000c903007223 */ /* 0x000fc60000010000 */
[----:B------:R-:W2:Y:S01]  /*9330*/  LDL R3, [R1+0x90] ;  /* 0x0000900001037983 */ /* 0x000ea20000100800 */
[----:B------:R-:W-:-:S03]  /*9340*/  FFMA.FTZ R247, R247, R204, R252 ;  /* 0x000000ccf7f77223 */ /* 0x000fc600000100fc */
[----:B------:R-:W2:Y:S01]  /*9350*/  LDL R252, [R1+0xc] ;  /* 0x00000c0001fc7983 */ /* 0x000ea20000100800 */
[----:B----4-:R-:W-:-:S03]  /*9360*/  FFMA.FTZ R0, R12, R205, R0 ;  /* 0x000000cd0c007223 */ /* 0x010fc60000010000 */
[----:B------:R-:W4:Y:S01]  /*9370*/  LDL R12, [R1+0x94] ;  /* 0x00009400010c7983 */ /* 0x000f220000100800 */
[----:B------:R-:W-:Y:S02]  /*9380*/  FFMA.FTZ R0, R251, R209, R0 ;  /* 0x000000d1fb007223 */ /* 0x000fe40000010000 */
[----:B------:R-:W-:Y:S02]  /*9390*/  FFMA.FTZ R247, R4, R208, R247 ;  /* 0x000000d004f77223 */ /* 0x000fe400000100f7 */
[----:B------:R-:W4:Y:S01]  /*93a0*/  LDL R4, [R1+0x428] ;  /* 0x0004280001047983 */ /* 0x000f220000100800 */
[----:B------:R-:W-:Y:S02]  /*93b0*/  FFMA.FTZ R0, R243, R213, R0 ;  /* 0x000000d5f3007223 */ /* 0x000fe40000010000 */
[----:B------:R-:W-:Y:S01]  /*93c0*/  FFMA.FTZ R239, R239, R212, R247 ;  /* 0x000000d4efef7223 */ /* 0x000fe200000100f7 */
[----:B------:R-:W4:Y:S03]  /*93d0*/  LDL R243, [R1+0x54] ;  /* 0x0000540001f37983 */ /* 0x000f260000100800 */
[----:B------:R-:W-:Y:S01]  /*93e0*/  FFMA.FTZ R235, R235, R216, R239 ;  /* 0x000000d8ebeb7223 */ /* 0x000fe200000100ef */
[----:B------:R-:W4:Y:S03]  /*93f0*/  LDL R247, [R1+0x70] ;  /* 0x0000700001f77983 */ /* 0x000f260000100800 */
[----:B------:R-:W-:Y:S01]  /*9400*/  FFMA.FTZ R13, R13, R220, R235 ;  /* 0x000000dc0d0d7223 */ /* 0x000fe200000100eb */
[----:B------:R-:W4:Y:S04]  /*9410*/  LDL R239, [R1+0x64] ;  /* 0x0000640001ef7983 */ /* 0x000f280000100800 */
[----:B------:R-:W4:Y:S01]  /*9420*/  LDL R235, [R1+0x1c] ;  /* 0x00001c0001eb7983 */ /* 0x000f220000100800 */
[----:B---3--:R-:W-:-:S03]  /*9430*/  FFMA.FTZ R0, R2, R217, R0 ;  /* 0x000000d902007223 */ /* 0x008fc60000010000 */
[----:B------:R-:W3:Y:S01]  /*9440*/  LDL R2, [R1+0x80] ;  /* 0x0000800001027983 */ /* 0x000ee20000100800 */
[----:B------:R-:W-:-:S03]  /*9450*/  FFMA.FTZ R0, R8, R221, R0 ;  /* 0x000000dd08007223 */ /* 0x000fc60000010000 */
[----:B------:R-:W3:Y:S01]  /*9460*/  LDL R8, [R1+0x408] ;  /* 0x0004080001087983 */ /* 0x000ee20000100800 */
[----:B--2---:R-:W-:-:S03]  /*9470*/  FMUL.FTZ R5, R5, R227 ;  /* 0x000000e305057220 */ /* 0x004fc60000410000 */
        /* <DEDUP_REMOVED lines=9> */
[----:B------:R-:W3:Y:S04]  /*9510*/  LDL R13, [R1+0x50] ;  /* 0x00005000010d7983 */ /* 0x000ee80000100800 */
[----:B------:R-:W3:Y:S01]  /*9520*/  LDL R2, [R1+0x3d8] ;  /* 0x0003d80001027983 */ /* 0x000ee20000100800 */
[----:B------:R-:W-:Y:S02]  /*9530*/  FFMA.FTZ R231, R8, R6, R231 ;  /* 0x0000000608e77223 */ /* 0x000fe400000100e7 */
[----:B--2---:R-:W-:Y:S02]  /*9540*/  FFMA.FTZ R0, R227, R229, R0 ;  /* 0x000000e5e3007223 */ /* 0x004fe40000010000 */
[----:B------:R-:W2:Y:S04]  /*9550*/  LDL.LU R227, [R1+0x474] ;  /* 0x0004740001e37983 */ /* 0x000ea80000300800 */
[----:B------:R-:W2:Y:S01]  /*9560*/  LDL R8, [R1+0x40] ;  /* 0x0000400001087983 */ /* 0x000ea20000100800 */
[----:B------:R-:W-:-:S03]  /*9570*/  FFMA.FTZ R0, R3, R233, R0 ;  /* 0x000000e903007223 */ /* 0x000fc60000010000 */
[----:B------:R-:W2:Y:S01]  /*9580*/  LDL R3, [R1+0x44] ;  /* 0x0000440001037983 */ /* 0x000ea20000100800 */
[----:B------:R-:W-:Y:S02]  /*9590*/  FFMA.FTZ R247, R247, R232, R251 ;  /* 0x000000e8f7f77223 */ /* 0x000fe400000100fb */
[----:B----4-:R-:W-:Y:S01]  /*95a0*/  FFMA.FTZ R231, R12, R10, R231 ;  /* 0x0000000a0ce77223 */ /* 0x010fe200000100e7 */
[----:B------:R-:W4:Y:S04]  /*95b0*/  LDL R251, [R1+0x398] ;  /* 0x0003980001fb7983 */ /* 0x000f280000100800 */
[----:B------:R-:W4:Y:S01]  /*95c0*/  LDL R12, [R1+0x3c8] ;  /* 0x0003c800010c7983 */ /* 0x000f220000100800 */
[----:B------:R-:W-:Y:S02]  /*95d0*/  FFMA.FTZ R0, R239, R237, R0 ;  /* 0x000000edef007223 */ /* 0x000fe40000010000 */
[----:B------:R-:W-:-:S02]  /*95e0*/  FFMA.FTZ R247, R4, R236, R247 ;  /* 0x000000ec04f77223 */ /* 0x000fc400000100f7 */
[----:B------:R-:W4:Y:S01]  /*95f0*/  LDL R4, [R1+0x30] ;  /* 0x0000300001047983 */ /* 0x000f220000100800 */
[----:B------:R-:W-:-:S03]  /*9600*/  FFMA.FTZ R239, R5, R14, R231 ;  /* 0x0000000e05ef7223 */ /* 0x000fc600000100e7 */
[----:B------:R-:W4:Y:S04]  /*9610*/  LDL R231, [R1+0x34] ;  /* 0x0000340001e77983 */ /* 0x000f280000100800 */
[----:B------:R-:W4:Y:S01]  /*9620*/  LDL R5, [R1+0x3b8] ;  /* 0x0003b80001057983 */ /* 0x000f220000100800 */
[----:B------:R-:W-:Y:S02]  /*9630*/  FFMA.FTZ R0, R243, R241, R0 ;  /* 0x000000f1f3007223 */ /* 0x000fe40000010000 */
[----:B---3--:R-:W-:Y:S02]  /*9640*/  FFMA.FTZ R13, R13, R240, R247 ;  /* 0x000000f00d0d7223 */ /* 0x008fe400000100f7 */
        /* <DEDUP_REMOVED lines=14> */
[----:B------:R-:W4:Y:S01]  /*9730*/  LDL.LU R231, [R1+0x470] ;  /* 0x0004700001e77983 */ /* 0x000f220000300800 */
[----:B------:R-:W-:Y:S02]  /*9740*/  FADD.FTZ R4, R4, R0 ;  /* 0x0000000004047221 */ /* 0x000fe40000010000 */
[----:B------:R-:W-:Y:S01]  /*9750*/  IMAD.MOV.U32 R0, RZ, RZ, R5 ;  /* 0x000000ffff007224 */ /* 0x000fe200078e0005 */
[----:B------:R-:W4:Y:S04]  /*9760*/  LDL R243, [R1+0x368] ;  /* 0x0003680001f37983 */ /* 0x000f280000100800 */
[----:B------:R-:W4:Y:S01]  /*9770*/  LDL R5, [R1+0x3ec] ;  /* 0x0003ec0001057983 */ /* 0x000f220000100800 */
[----:B---3--:R-:W-:Y:S02]  /*9780*/  FFMA.FTZ R0, R247, R30, R0 ;  /* 0x0000001ef7007223 */ /* 0x008fe40000010000 */
[----:B------:R-:W-:-:S02]  /*9790*/  FMUL.FTZ R247, R2, R252 ;  /* 0x000000fc02f77220 */ /* 0x000fc40000410000 */
[----:B------:R-:W3:Y:S01]  /*97a0*/  LDL R2, [R1+0x358] ;  /* 0x0003580001027983 */ /* 0x000ee20000100800 */
[----:B------:R-:W-:-:S03]  /*97b0*/  FFMA.FTZ R0, R251, R34, R0 ;  /* 0x00000022fb007223 */ /* 0x000fc60000010000 */
[----:B------:R-:W3:Y:S01]  /*97c0*/  LDL R252, [R1+0x338] ;  /* 0x0003380001fc7983 */ /* 0x000ee20000100800 */
[----:B--2---:R-:W-:-:S03]  /*97d0*/  FFMA.FTZ R235, R13, R235, R247 ;  /* 0x000000eb0deb7223 */ /* 0x004fc600000100f7 */
[----:B------:R-:W2:Y:S01]  /*97e0*/  LDL R13, [R1+0x3dc] ;  /* 0x0003dc00010d7983 */ /* 0x000ea20000100800 */
[----:B------:R-:W-:-:S03]  /*97f0*/  FFMA.FTZ R0, R3, R38, R0 ;  /* 0x0000002603007223 */ /* 0x000fc60000010000 */
[----:B------:R-:W2:Y:S04]  /*9800*/  LDL R3, [R1+0x348] ;  /* 0x0003480001037983 */ /* 0x000ea80000100800 */
        /* <DEDUP_REMOVED lines=17> */
[----:B------:R-:W-:Y:S02]  /*9920*/  FFMA.FTZ R0, R252, R58, R0 ;  /* 0x0000003afc007223 */ /* 0x000fe40000010000 */
[----:B----4-:R-:W-:Y:S02]  /*9930*/  FFMA.FTZ R251, R12, R23, R235 ;  /* 0x000000170cfb7223 */ /* 0x010fe400000100eb */
[----:B------:R-:W4:Y:S04]  /*9940*/  LDL R235, [R1+0x37c] ;  /* 0x00037c0001eb7983 */ /* 0x000f280000100800 */
[----:B------:R-:W4:Y:S01]  /*9950*/  LDL R12, [R1+0x2e8] ;  /* 0x0002e800010c7983 */ /* 0x000f220000100800 */
[----:B------:R-:W-:-:S02]  /*9960*/  FFMA.FTZ R251, R239, R27, R251 ;  /* 0x0000001beffb7223 */ /* 0x000fc400000100fb */
[----:B------:R-:W-:Y:S01]  /*9970*/  FFMA.FTZ R0, R8, R62, R0 ;  /* 0x0000003e08007223 */ /* 0x000fe20000010000 */
[----:B------:R-:W4:Y:S04]  /*9980*/  LDL R239, [R1+0x36c] ;  /* 0x00036c0001ef7983 */ /* 0x000f280000100800 */
[----:B------:R-:W4:Y:S01]  /*9990*/  LDL R8, [R1+0x2d8] ;  /* 0x0002d80001087983 */ /* 0x000f220000100800 */
[----:B------:R-:W-:-:S03]  /*99a0*/  FFMA.FTZ R247, R247, R31, R251 ;  /* 0x0000001ff7f77223 */ /* 0x000fc600000100fb */
[----:B------:R-:W4:Y:S01]  /*99b0*/  LDL R251, [R1+0x298] ;  /* 0x0002980001fb7983 */ /* 0x000f220000100800 */
[----:B------:R-:W-:-:S03]  /*99c0*/  FFMA.FTZ R0, R5, R66, R0 ;  /* 0x0000004205007223 */ /* 0x000fc60000010000 */
[----:B------:R-:W4:Y:S01]  /*99d0*/  LDL R5, [R1+0x35c] ;  /* 0x00035c0001057983 */ /* 0x000f220000100800 */
[----:B------:R-:W-:Y:S02]  /*99e0*/  FFMA.FTZ R243, R243, R35, R247 ;  /* 0x00000023f3f37223 */ /* 0x000fe400000100f7 */
[----:B---3--:R-:W-:Y:S02]  /*99f0*/  FFMA.FTZ R0, R2, R70, R0 ;  /* 0x0000004602007223 */ /* 0x008fe40000010000 */
        /* <DEDUP_REMOVED lines=12> */
[----:B------:R-:W4:Y:S04]  /*9ac0*/  LDL R8, [R1+0x31c] ;  /* 0x00031c0001087983 */ /* 0x000f280000100800 */
        /* <DEDUP_REMOVED lines=41> */
[----:B------:R-:W-:Y:S02]  /*9d60*/  FFMA.FTZ R0, R252, R126, R0 ;  /* 0x0000007efc007223 */ /* 0x000fe40000010000 */
[----:B--2---:R-:W-:Y:S02]  /*9d70*/  FFMA.FTZ R251, R13, R91, R235 ;  /* 0x0000005b0dfb7223 */ /* 0x004fe400000100eb */
        /* <DEDUP_REMOVED lines=43> */
[----:B------:R-:W-:-:S04]  /*a030*/  FFMA.FTZ R0, R251, R166, R0 ;  /* 0x000000a6fb007223 */ /* 0x000fc80000010000 */
[----:B------:R-:W-:Y:S02]  /*a040*/  FFMA.FTZ R0, R247, R170, R0 ;  /* 0x000000aaf7007223 */ /* 0x000fe40000010000 */
[----:B----4-:R-:W-:Y:S01]  /*a050*/  FFMA.FTZ R235, R12, R139, R235 ;  /* 0x0000008b0ceb7223 */ /* 0x010fe200000100eb */
        /* <DEDUP_REMOVED lines=29> */
[----:B--2---:R-:W-:Y:S02]  /*a230*/  FFMA.FTZ R0, R13, R202, R0 ;  /* 0x000000ca0d007223 */ /* 0x004fe40000010000 */
[----:B------:R-:W-:Y:S01]  /*a240*/  FFMA.FTZ R247, R247, R167, R251 ;  /* 0x000000a7f7f77223 */ /* 0x000fe200000100fb */
        /* <DEDUP_REMOVED lines=20> */
[----:B------:R-:W-:-:S04]  /*a390*/  FFMA.FTZ R13, R13, R187, R235 ;  /* 0x000000bb0d0d7223 */ /* 0x000fc800000100eb */
[----:B----4-:R-:W-:Y:S02]  /*a3a0*/  FFMA.FTZ R235, R12, R191, R13 ;  /* 0x000000bf0ceb7223 */ /* 0x010fe4000001000d */
[----:B------:R-:W4:Y:S01]  /*a3b0*/  LDL R12, [R1+0xdc] ;  /* 0x0000dc00010c7983 */ /* 0x000f220000100800 */
[----:B------:R-:W-:-:S03]  /*a3c0*/  FFMA.FTZ R0, R8, R226, R0 ;  /* 0x000000e208007223 */ /* 0x000fc60000010000 */
[----:B------:R-:W4:Y:S04]  /*a3d0*/  LDL R13, [R1+0x48] ;  /* 0x00004800010d7983 */ /* 0x000f280000100800 */
[----:B------:R-:W4:Y:S01]  /*a3e0*/  LDL R8, [R1+0xcc] ;  /* 0x0000cc0001087983 */ /* 0x000f220000100800 */
[----:B------:R-:W-:Y:S02]  /*a3f0*/  FFMA.FTZ R243, R243, R195, R235 ;  /* 0x000000c3f3f37223 */ /* 0x000fe400000100eb */
[----:B------:R-:W-:Y:S01]  /*a400*/  FFMA.FTZ R0, R251, R230, R0 ;  /* 0x000000e6fb007223 */ /* 0x000fe20000010000 */
[----:B------:R-:W4:Y:S01]  /*a410*/  LDL.LU R235, [R1+0x46c] ;  /* 0x00046c0001eb7983 */ /* 0x000f220000300800 */
[----:B------:R-:W-:-:S03]  /*a420*/  FFMA.FTZ R243, R5, R199, R243 ;  /* 0x000000c705f37223 */ /* 0x000fc600000100f3 */
[----:B------:R-:W4:Y:S04]  /*a430*/  LDL R251, [R1+0x38] ;  /* 0x0000380001fb7983 */ /* 0x000f280000100800 */
[----:B------:R-:W4:Y:S01]  /*a440*/  LDL R5, [R1+0xbc] ;  /* 0x0000bc0001057983 */ /* 0x000f220000100800 */
[----:B---3--:R-:W-:-:S03]  /*a450*/  FFMA.FTZ R0, R239, R234, R0 ;  /* 0x000000eaef007223 */ /* 0x008fc60000010000 */
[----:B------:R-:W3:Y:S01]  /*a460*/  LDL.LU R239, [R1+0x468] ;  /* 0x0004680001ef7983 */ /* 0x000ee20000300800 */
[----:B------:R-:W-:-:S03]  /*a470*/  FFMA.FTZ R243, R2, R203, R243 ;  /* 0x000000cb02f37223 */ /* 0x000fc600000100f3 */
[----:B------:R-:W3:Y:S01]  /*a480*/  LDL R2, [R1+0xac] ;  /* 0x0000ac0001027983 */ /* 0x000ee20000100800 */
[----:B------:R-:W-:Y:S02]  /*a490*/  FFMA.FTZ R0, R252, R238, R0 ;  /* 0x000000eefc007223 */ /* 0x000fe40000010000 */
[----:B------:R-:W-:Y:S01]  /*a4a0*/  FFMA.FTZ R247, R247, R207, R243 ;  /* 0x000000cff7f77223 */ /* 0x000fe200000100f3 */
[----:B------:R-:W3:Y:S04]  /*a4b0*/  LDL.LU R252, [R1+0x464] ;  /* 0x0004640001fc7983 */ /* 0x000ee80000300800 */
[----:B------:R-:W3:Y:S01]  /*a4c0*/  LDL.LU R243, [R1+0x460] ;  /* 0x0004600001f37983 */ /* 0x000ee20000300800 */
[----:B--2---:R-:W-:-:S03]  /*a4d0*/  FFMA.FTZ R0, R3, R242, R0 ;  /* 0x000000f203007223 */ /* 0x004fc60000010000 */
[----:B------:R-:W2:Y:S01]  /*a4e0*/  LDL R3, [R1+0x9c] ;  /* 0x00009c0001037983 */ /* 0x000ea20000100800 */
[----:B----4-:R-:W-:-:S03]  /*a4f0*/  FFMA.FTZ R12, R12, R211, R247 ;  /* 0x000000d30c0c7223 */ /* 0x010fc600000100f7 */
[----:B------:R-:W4:Y:S01]  /*a500*/  LDL.LU R247, [R1+0x45c] ;  /* 0x00045c0001f77983 */ /* 0x000f220000300800 */
[----:B------:R-:W-:-:S03]  /*a510*/  FFMA.FTZ R0, R13, R246, R0 ;  /* 0x000000f60d007223 */ /* 0x000fc60000010000 */
[----:B------:R-:W4:Y:S01]  /*a520*/  LDL R13, [R1+0x8c] ;  /* 0x00008c00010d7983 */ /* 0x000f220000100800 */
[----:B------:R-:W-:-:S03]  /*a530*/  FFMA.FTZ R12, R8, R215, R12 ;  /* 0x000000d7080c7223 */ /* 0x000fc6000001000c */
[----:B------:R-:W4:Y:S01]  /*a540*/  LDL R8, [R1+0x7c] ;  /* 0x00007c0001087983 */ /* 0x000f220000100800 */
[----:B------:R-:W-:-:S03]  /*a550*/  FFMA.FTZ R0, R251, R250, R0 ;  /* 0x000000fafb007223 */ /* 0x000fc60000010000 */
[----:B------:R-:W4:Y:S01]  /*a560*/  LDL.LU R251, [R1+0x458] ;  /* 0x0004580001fb7983 */ /* 0x000f220000300800 */
[----:B------:R-:W-:-:S03]  /*a570*/  FFMA.FTZ R5, R5, R219, R12 ;  /* 0x000000db05057223 */ /* 0x000fc6000001000c */
[----:B------:R-:W4:Y:S01]  /*a580*/  LDL R12, [R1+0x6c] ;  /* 0x00006c00010c7983 */ /* 0x000f220000100800 */
[----:B------:R-:W-:Y:S02]  /*a590*/  FADD.FTZ R4, R0, R4 ;  /* 0x0000000400047221 */ /* 0x000fe40000010000 */
[----:B---3--:R-:W-:Y:S02]  /*a5a0*/  FFMA.FTZ R0, R2, R223, R5 ;  /* 0x000000df02007223 */ /* 0x008fe40000010005 */
[----:B------:R-:W3:Y:S04]  /*a5b0*/  LDL R5, [R1+0x5c] ;  /* 0x00005c0001057983 */ /* 0x000ee80000100800 */
[----:B------:R-:W3:Y:S01]  /*a5c0*/  LDL R2, [R1+0x4c] ;  /* 0x00004c0001027983 */ /* 0x000ee20000100800 */
[----:B--2---:R-:W-:-:S03]  /*a5d0*/  FFMA.FTZ R0, R3, R227, R0 ;  /* 0x000000e303007223 */ /* 0x004fc60000010000 */
[----:B------:R-:W2:Y:S01]  /*a5e0*/  LDL R3, [R1+0x3c] ;  /* 0x00003c0001037983 */ /* 0x000ea20000100800 */
[----:B------:R-:W-:-:S04]  /*a5f0*/  UISETP.NE.U32.AND UP0, UPT, URZ, UR4, UPT ;  /* 0x000000043f00728c */ /* 0x000fc8000bf05070 */
[----:B------:R-:W-:-:S03]  /*a600*/  UISETP.NE.AND.EX UP1, UPT, URZ, UR5, UPT, UP0 ;  /* 0x000000053f00728c */ /* 0x000fc6000bf25300 */
[----:B------:R-:W-:Y:S02]  /*a610*/  ULDC.64 UR4, c[0x0][0x228] ;  /* 0x00008a0000047ab9 */ /* 0x000fe40000000a00 */
[----:B------:R-:W-:Y:S01]  /*a620*/  ULDC UR6, c[0x0][0x220] ;  /* 0x0000880000067ab9 */ /* 0x000fe20000000800 */
[----:B------:R-:W-:Y:S01]  /*a630*/  PLOP3.LUT P2, PT, PT, PT, UP1, 0x80, 0x0 ;  /* 0x000000000000781c */ /* 0x000fe20003f4f018 */
[----:B------:R-:W-:Y:S01]  /*a640*/  UISETP.NE.U32.AND UP0, UPT, URZ, UR4, UPT ;  /* 0x000000043f00728c */ /* 0x000fe2000bf05070 */
[----:B----4-:R-:W-:-:S03]  /*a650*/  FFMA.FTZ R0, R13, R231, R0 ;  /* 0x000000e70d007223 */ /* 0x010fc60000010000 */
[----:B------:R-:W-:Y:S02]  /*a660*/  @UP1 UIMAD UR6, UR46, UR6, UR40 ;  /* 0x000000062e0612a4 */ /* 0x000fe4000f8e0228 */
[----:B------:R-:W-:Y:S01]  /*a670*/  UISETP.NE.AND.EX UP0, UPT, URZ, UR5, UPT, UP0 ;  /* 0x000000053f00728c */ /* 0x000fe2000bf05300 */
[----:B------:R-:W-:-:S03]  /*a680*/  FFMA.FTZ R0, R8, R235, R0 ;  /* 0x000000eb08007223 */ /* 0x000fc60000010000 */
[----:B------:R-:W-:Y:S01]  /*a690*/  MOV R8, UR6 ;  /* 0x0000000600087c02 */ /* 0x000fe20008000f00 */
[----:B------:R-:W-:Y:S01]  /*a6a0*/  @UP1 UMOV UR6, 0x4 ;  /* 0x0000000400061882 */ /* 0x000fe20000000000 */
[----:B------:R-:W-:-:S03]  /*a6b0*/  FFMA.FTZ R0, R12, R239, R0 ;  /* 0x000000ef0c007223 */ /* 0x000fc60000010000 */
[----:B------:R-:W-:Y:S01]  /*a6c0*/  @P2 IMAD R8, R8, c[0x0][0x220], R252 ;  /* 0x0000880008082a24 */ /* 0x000fe200078e02fc */
[----:B------:R-:W-:Y:S01]  /*a6d0*/  ULDC.64 UR4, c[0x0][0x228] ;  /* 0x00008a0000047ab9 */ /* 0x000fe20000000a00 */
[----:B------:R-:W-:Y:S01]  /*a6e0*/  PLOP3.LUT P3, PT, PT, PT, UP0, 0x80, 0x0 ;  /* 0x000000000000781c */ /* 0x000fe20003f6f008 */
[----:B---3--:R-:W-:Y:S02]  /*a6f0*/  FFMA.FTZ R5, R5, R243, R0 ;  /* 0x000000f305057223 */ /* 0x008fe40000010000 */
[----:B------:R-:W-:Y:S01]  /*a700*/  IMAD.U32 R0, RZ, RZ, UR6 ;  /* 0x00000006ff007e24 */ /* 0x000fe2000f8e00ff */
[----:B------:R-:W-:Y:S01]  /*a710*/  @UP0 UMOV UR6, 0x4 ;  /* 0x0000000400060882 */ /* 0x000fe20000000000 */
[----:B------:R-:W-:Y:S01]  /*a720*/  FFMA.FTZ R5, R2, R247, R5 ;  /* 0x000000f702057223 */ /* 0x000fe20000010005 */
[----:B------:R-:W-:Y:S01]  /*a730*/  @UP0 UIMAD.WIDE UR4, UR46, UR6, UR4 ;  /* 0x000000062e0402a5 */ /* 0x000fe2000f8e0204 */
[----:B------:R-:W-:Y:S01]  /*a740*/  @P2 IMAD.WIDE R12, R8, R0, c[0x0][0x218] ;  /* 0x00008600080c2625 */ /* 0x000fe200078e0200 */
[----:B------:R-:W3:Y:S03]  /*a750*/  LDL R2, [R1+0x434] ;  /* 0x0004340001027983 */ /* 0x000ee60000100800 */
[----:B--2---:R-:W-:-:S02]  /*a760*/  FFMA.FTZ R0, R3, R251, R5 ;  /* 0x000000fb03007223 */ /* 0x004fc40000010005 */
[----:B------:R0:W2:Y:S02]  /*a770*/  @P2 LDG.E R5, [R12.64] ;  /* 0x000000240c052981 */ /* 0x0000a4000c1e1900 */
[----:B------:R-:W-:Y:S02]  /*a780*/  FADD.FTZ R8, R0, R4 ;  /* 0x0000000400087221 */ /* 0x000fe40000010000 */
[----:B0-----:R-:W-:Y:S01]  /*a790*/  IMAD.U32 R12, RZ, RZ, UR4 ;  /* 0x00000004ff0c7e24 */ /* 0x001fe2000f8e00ff */
[----:B------:R-:W-:-:S05]  /*a7a0*/  MOV R13, UR5 ;  /* 0x00000005000d7c02 */ /* 0x000fca0008000f00 */
[----:B------:R0:W4:Y:S01]  /*a7b0*/  @P3 LDG.E R4, [R12.64] ;  /* 0x000000240c043981 */ /* 0x000122000c1e1900 */
[----:B------:R-:W-:-:S04]  /*a7c0*/  MOV R3, c[0x0][0x1e8] ;  /* 0x00007a0000037a02 */ /* 0x000fc80000000f00 */
[----:B------:R-:W-:-:S04]  /*a7d0*/  IADD3 R3, R3, c[0x0][0x210], RZ ;  /* 0x0000840003037a10 */ /* 0x000fc80007ffe0ff */
[----:B------:R-:W-:Y:S01]  /*a7e0*/  @P3 ISETP.GE.AND P1, PT, R252, R3, PT ;  /* 0x00000003fc00320c */ /* 0x000fe20003f26270 */
[----:B0-----:R0:W5:Y:S03]  /*a7f0*/  LDL.LU.64 R12, [R1+0x450] ;  /* 0x00045000010c7983 */ /* 0x0011660000300a00 */
[----:B------:R-:W-:-:S04]  /*a800*/  @P3 SEL R0, RZ, UR39, P1 ;  /* 0x00000027ff003c07 */ /* 0x000fc80008800000 */
[----:B------:R-:W-:-:S04]  /*a810*/  @P3 IADD3 R0, R0, -UR40, R252 ;  /* 0x8000002800003c10 */ /* 0x000fc8000fffe0fc */
[----:B------:R1:W4:Y:S02]  /*a820*/  @P3 I2F R3, R0 ;  /* 0x0000000000033306 */ /* 0x0003240000201400 */
[----:B-1----:R-:W-:Y:S02]  /*a830*/  FMUL.FTZ R0, R8, c[0x0][0x1f0] ;  /* 0x00007c0008007a20 */ /* 0x002fe40000410000 */
[----:B------:R0:W5:Y:S02]  /*a840*/  LDL.LU R8, [R1+0x44c] ;  /* 0x00044c0001087983 */ /* 0x0001640000300800 */
[----:B--2---:R-:W-:Y:S02]  /*a850*/  @P2 FADD.FTZ R0, R0, R5 ;  /* 0x0000000500002221 */ /* 0x004fe40000010000 */
[----:B------:R0:W5:Y:S02]  /*a860*/  LDL.LU R5, [R1+0x448] ;  /* 0x0004480001057983 */ /* 0x0001640000300800 */
[----:B----4-:R-:W-:Y:S01]  /*a870*/  @P3 FFMA.FTZ R0, R3, R4, R0 ;  /* 0x0000000403003223 */ /* 0x010fe20000010000 */
[----:B------:R-:W-:Y:S01]  /*a880*/  IADD3 R3, R252, -UR43, RZ ;  /* 0x8000002bfc037c10 */ /* 0x000fe2000fffe0ff */
[----:B------:R0:W5:Y:S03]  /*a890*/  LDL.LU R4, [R1+0x444] ;  /* 0x0004440001047983 */ /* 0x0001660000300800 */
[----:B---3--:R-:W-:Y:S01]  /*a8a0*/  @!P0 FMNMX.FTZ R2, R2, R0, !PT ;  /* 0x0000000002028209 */ /* 0x008fe20007810000 */
[----:B------:R1:W-:Y:S04]  /*a8b0*/  STS [R3.X4+0x440], R0 ;  /* 0x0004400003007388 */ /* 0x0003e80000004800 */
[----:B-1----:R0:W5:Y:S04]  /*a8c0*/  LDL.LU R3, [R1+0x440] ;  /* 0x0004400001037983 */ /* 0x0021680000300800 */
[----:B------:R1:W-:Y:S04]  /*a8d0*/  @!P0 STL [R1+0x434], R2 ;  /* 0x0004340201008387 */ /* 0x0003e80000100800 */
[----:B-1----:R0:W5:Y:S02]  /*a8e0*/  LDL.LU R2, [R1+0x43c] ;  /* 0x00043c0001027983 */ /* 0x0021640000300800 */
.L_x_4126:
[----:B------:R-:W-:Y:S05]  /*a8f0*/  BSYNC B1 ;  /* 0x0000000000017941 */ /* 0x000fea0003800000 */
.L_x_4125:
[----:B------:R-:W-:-:S04]  /*a900*/  IADD3 R252, R252, 0x100, RZ ;  /* 0x00000100fcfc7810 */ /* 0x000fc80007ffe0ff */
[----:B------:R-:W-:-:S13]  /*a910*/  ISETP.GE.AND P0, PT, R252, UR7, PT ;  /* 0x00000007fc007c0c */ /* 0x000fda000bf06270 */
[----:B------:R-:W-:Y:S01]  /*a920*/  @P0 CALL.REL.NOINC `(.L_x_3996) ;  /* 0x0000001000000944 */ /* 0x000fe20003c00000 */
[----:B------:R-:W-:Y:S05]  /*a930*/  BRA `(.L_x_4127) ;  /* 0xffff828000007947 */ /* 0x000fea000383ffff */
.L_x_3996:
[----:B------:R-:W-:Y:S05]  /*a940*/  BSYNC B0 ;  /* 0x0000000000007941 */ /* 0x000fea0003800000 */
.L_x_3995:
[----:B-----5:R-:W3:Y:S01]  /*a950*/  LDL.LU R248, [R1+0x434] ;  /* 0x0004340001f87983 */ /* 0x020ee20000300800 */
[----:B------:R-:W-:Y:S03]  /*a960*/  BSSY B0, `(.L_x_4128) ;  /* 0x000003f000007945 */ /* 0x000fe60003800000 */
[----:B------:R-:W4:Y:S02]  /*a970*/  S2R R11, SR_TID.X ;  /* 0x00000000000b7919 */ /* 0x000f240000002100 */
[----:B----4-:R-:W-:-:S04]  /*a980*/  SHF.R.S32.HI R6, RZ, 0x1f, R11 ;  /* 0x0000001fff067819 */ /* 0x010fc8000001140b */
[----:B------:R-:W-:-:S04]  /*a990*/  LEA.HI R7, R6, R11, RZ, 0x5 ;  /* 0x0000000b06077211 */ /* 0x000fc800078f28ff */
[----:B------:R-:W-:-:S05]  /*a9a0*/  LOP3.LUT R8, R7, 0xffffffe0, RZ, 0xc0, !PT ;  /* 0xffffffe007087812 */ /* 0x000fca00078ec0ff */
[----:B------:R-:W-:-:S05]  /*a9b0*/  IMAD.IADD R8, R11, 0x1, -R8 ;  /* 0x000000010b087824 */ /* 0x000fca00078e0a08 */
[C---:B------:R-:W-:Y:S02]  /*a9c0*/  ISETP.NE.AND P0, PT, R8.reuse, RZ, PT ;  /* 0x000000ff0800720c */ /* 0x040fe40003f05270 */
[----:B------:R-:W-:-:S11]  /*a9d0*/  ISETP.GT.AND P1, PT, R8, 0x7, PT ;  /* 0x000000070800780c */ /* 0x000fd60003f24270 */
[----:B------:R-:W-:Y:S01]  /*a9e0*/  @!P0 SHF.R.S32.HI R7, RZ, 0x5, R7 ;  /* 0x00000005ff078819 */ /* 0x000fe20000011407 */
[----:B0--3--:R-:W0:Y:S02]  /*a9f0*/  SHFL.BFLY PT, R0, R248, 0x10, 0x1f ;  /* 0x0e001f00f8007f89 */ /* 0x009e2400000e0000 */
[----:B0-----:R-:W-:-:S05]  /*aa00*/  FMNMX.FTZ R0, R0, R248, !PT ;  /* 0x000000f800007209 */ /* 0x001fca0007810000 */
[----:B------:R-:W0:Y:S02]  /*aa10*/  SHFL.BFLY PT, R3, R0, 0x8, 0x1f ;  /* 0x0d001f0000037f89 */ /* 0x000e2400000e0000 */
[----:B0-----:R-:W-:Y:S02]  /*aa20*/  FMNMX.FTZ R3, R0, R3, !PT ;  /* 0x0000000300037209 */ /* 0x001fe40007810000 */
[----:B------:R-:W-:-:S03]  /*aa30*/  MOV R0, 0xff7fffff ;  /* 0xff7fffff00007802 */ /* 0x000fc60000000f00 */
        /* <DEDUP_REMOVED lines=8> */
[----:B0-----:R-:W-:-:S05]  /*aac0*/  IMAD.MOV.U32 R4, RZ, RZ, RZ ;  /* 0x000000ffff047224 */ /* 0x001fca00078e00ff */
        /* <DEDUP_REMOVED lines=11> */
[----:B------:R-:W-:Y:S01]  /*ab80*/  ISETP.NE.U32.AND P0, PT, RZ, c[0x0][0x200], PT ;  /* 0x00008000ff007a0c */ /* 0x000fe20003f05070 */
[----:B------:R-:W-:-:S03]  /*ab90*/  HFMA2.MMA R4, -RZ, RZ, 0, 0 ;  /* 0x00000000ff047435 */ /* 0x000fc600000001ff */
[----:B------:R-:W-:-:S08]  /*aba0*/  ISETP.NE.AND.EX P0, PT, RZ, c[0x0][0x204], PT, P0 ;  /* 0x00008100ff007a0c */ /* 0x000fd00003f05300 */
.L_x_4133:
        /* <DEDUP_REMOVED lines=12> */
[----:B------:R-:W4:Y:S02]  /*ac70*/  LDG.E.U8 R2, [R2.64] ;  /* 0x0000002402027981 */ /* 0x000f24000c1e1100 */
[----:B----4-:R-:W-:-:S13]  /*ac80*/  ISETP.NE.AND P2, PT, R2, RZ, PT ;  /* 0x000000ff0200720c */ /* 0x010fda0003f45270 */
[----:B------:R-:W-:Y:S01]  /*ac90*/  @P2 IMAD.MOV.U32 R5, RZ, RZ, RZ ;  /* 0x000000ffff052224 */ /* 0x000fe200078e00ff */
[----:B------:R-:W-:Y:S05]  /*aca0*/  @P2 BRA `(.L_x_4132) ;  /* 0x0000004000002947 */ /* 0x000fea0003800000 */
.L_x_4131:
[----:B------:R-:W4:Y:S02]  /*acb0*/  LDS R2, [R8] ;  /* 0x0000000008027984 */ /* 0x000f240000000800 */
[----:B---34-:R-:W-:-:S04]  /*acc0*/  FADD.FTZ R2, -R9, R2 ;  /* 0x0000000209027221 */ /* 0x018fc80000010100 */
[----:B------:R-:W-:-:S04]  /*acd0*/  FMUL.FTZ R2, R2, 1.4426950216293334961 ;  /* 0x3fb8aa3b02027820 */ /* 0x000fc80000410000 */
[----:B0-----:R0:W3:Y:S03]  /*ace0*/  MUFU.EX2 R5, R2 ;  /* 0x0000000200057308 */ /* 0x0010e60000000800 */
.L_x_4132:
[----:B------:R-:W-:Y:S05]  /*acf0*/  BSYNC B1 ;  /* 0x0000000000017941 */ /* 0x000fea0003800000 */
.L_x_4130:
[----:B---3--:R3:W-:Y:S01]  /*ad00*/  STS [R8], R5 ;  /* 0x0000000508007388 */ /* 0x0087e20000000800 */
[----:B------:R-:W-:Y:S01]  /*ad10*/  IADD3 R0, R0, 0x100, RZ ;  /* 0x0000010000007810 */ /* 0x000fe20007ffe0ff */
[----:B------:R-:W-:-:S03]  /*ad20*/  FADD.FTZ R4, R5, R4 ;  /* 0x0000000405047221 */ /* 0x000fc60000010000 */
[----:B------:R-:W-:-:S13]  /*ad30*/  ISETP.GT.AND P2, PT, R0, UR40, PT ;  /* 0x0000002800007c0c */ /* 0x000fda000bf44270 */
[----:B---3--:R-:W-:Y:S05]  /*ad40*/  @!P2 BRA `(.L_x_4133) ;  /* 0xfffffe600000a947 */ /* 0x008fea000383ffff */
.L_x_4129:
[----:B------:R-:W-:Y:S05]  /*ad50*/  BSYNC B0 ;  /* 0x0000000000007941 */ /* 0x000fea0003800000 */
.L_x_4128:
[----:B------:R-:W4:Y:S04]  /*ad60*/  SHFL.BFLY PT, R3, R4, 0x10, 0x1f ;  /* 0x0e001f0004037f89 */ /* 0x000f2800000e0000 */
[----:B---3--:R-:W3:Y:S01]  /*ad70*/  S2R R9, SR_TID.X ;  /* 0x0000000000097919 */ /* 0x008ee20000002100 */
[----:B----4-:R-:W-:Y:S01]  /*ad80*/  FADD.FTZ R3, R3, R4 ;  /* 0x0000000403037221 */ /* 0x010fe20000010000 */
[----:B---3--:R-:W-:-:S04]  /*ad90*/  LOP3.LUT P0, RZ, R9, 0x1f, RZ, 0xc0, !PT ;  /* 0x0000001f09ff7812 */ /* 0x008fc8000780c0ff */
[----:B------:R-:W3:Y:S01]  /*ada0*/  SHFL.BFLY PT, R0, R3, 0x8, 0x1f ;  /* 0x0d001f0003007f89 */ /* 0x000ee200000e0000 */
[----:B------:R-:W-:-:S04]  /*adb0*/  LOP3.LUT R8, R9, 0x1f, RZ, 0xc0, !PT ;  /* 0x0000001f09087812 */ /* 0x000fc800078ec0ff */
[----:B------:R-:W-:-:S13]  /*adc0*/  ISETP.GT.U32.AND P2, PT, R8, 0x7, PT ;  /* 0x000000070800780c */ /* 0x000fda0003f44070 */
[----:B------:R-:W-:Y:S01]  /*add0*/  @!P2 SHF.L.U32 R4, R9, 0x2, RZ ;  /* 0x000000020904a819 */ /* 0x000fe200000006ff */
        /* <DEDUP_REMOVED lines=38> */
.L_x_4136:
        /* <DEDUP_REMOVED lines=14> */
.L_x_4135:
[----:B------:R-:W-:Y:S05]  /*b120*/  BSYNC B0 ;  /* 0x0000000000007941 */ /* 0x000fea0003800000 */
.L_x_4134:
[----:B------:R-:W3:Y:S01]  /*b130*/  S2R R5, SR_TID.X ;  /* 0x0000000000057919 */ /* 0x000ee20000002100 */
[----:B------:R-:W-:Y:S01]  /*b140*/  USHF.R.S32.HI UR4, URZ, 0x1f, UR40 ;  /* 0x0000001f3f047899 */ /* 0x000fe20008011428 */
[----:B------:R-:W-:-:S03]  /*b150*/  ISETP.EQ.U32.AND P0, PT, RZ, c[0x0][0x190], PT ;  /* 0x00006400ff007a0c */ /* 0x000fc60003f02070 */
[----:B------:R-:W-:-:S04]  /*b160*/  ULEA.HI UR4, UR4, UR40, URZ, 0x2 ;  /* 0x0000002804047291 */ /* 0x000fc8000f8f103f */
[----:B------:R-:W-:-:S04]  /*b170*/  ULOP3.LUT UR4, UR4, 0xfffffffc, URZ, 0xc0, !UPT ;  /* 0xfffffffc04047892 */ /* 0x000fc8000f8ec03f */
[----:B------:R-:W-:Y:S01]  /*b180*/  UIADD3 UR4, -UR4, UR40, URZ ;  /* 0x0000002804047290 */ /* 0x000fe2000fffe13f */
[----:B0--3--:R-:W-:Y:S02]  /*b190*/  LEA.HI R3, R6, R5, RZ, 0x6 ;  /* 0x0000000506037211 */ /* 0x009fe400078f30ff */
[----:B------:R-:W-:Y:S02]  /*b1a0*/  CS2R R6, SRZ ;  /* 0x0000000000067805 */ /* 0x000fe4000001ff00 */
[----:B------:R-:W-:Y:S02]  /*b1b0*/  LOP3.LUT R0, R3, 0xffffffc0, RZ, 0xc0, !PT ;  /* 0xffffffc003007812 */ /* 0x000fe400078ec0ff */
[----:B------:R-:W-:-:S03]  /*b1c0*/  SHF.R.S32.HI R3, RZ, 0x6, R3 ;  /* 0x00000006ff037819 */ /* 0x000fc60000011403 */
[----:B------:R-:W-:Y:S01]  /*b1d0*/  IMAD.IADD R0, R5, 0x1, -R0 ;  /* 0x0000000105007824 */ /* 0x000fe200078e0a00 */
[----:B------:R-:W-:-:S04]  /*b1e0*/  MOV R5, UR46 ;  /* 0x0000002e00057c02 */ /* 0x000fc80008000f00 */
        /* <DEDUP_REMOVED lines=16> */
[----:B0-----:R-:W-:Y:S01]  /*b2f0*/  IMAD.U32 R55, RZ, RZ, UR40 ;  /* 0x00000028ff377e24 */ /* 0x001fe2000f8e00ff */
[----:B------:R-:W-:Y:S01]  /*b300*/  IADD3 R2, R3, UR43, RZ ;  /* 0x0000002b03027c10 */ /* 0x000fe2000fffe0ff */
[----:B------:R-:W-:Y:S01]  /*b310*/  BSSY B0, `(.L_x_4139) ;  /* 0x00000fd000007945 */ /* 0x000fe20003800000 */
[----:B------:R-:W-:Y:S01]  /*b320*/  MOV R9, UR44 ;  /* 0x0000002c00097c02 */ /* 0x000fe20008000f00 */
[----:B------:R-:W-:Y:S01]  /*b330*/  CS2R R10, SRZ ;  /* 0x00000000000a7805 */ /* 0x000fe2000001ff00 */
[----:B------:R-:W-:-:S03]  /*b340*/  IMNMX R55, R55, c[0x0][0x1d4], PT ;  /* 0x0000750037377a17 */ /* 0x000fc60003800200 */
[----:B------:R-:W-:Y:S01]  /*b350*/  IMAD R52, R9, c[0x0][0x1d4], R0 ;  /* 0x0000750009347a24 */ /* 0x000fe200078e0200 */
[----:B------:R-:W-:Y:S01]  /*b360*/  ISETP.GE.AND P0, PT, R2, R55, PT ;  /* 0x000000370200720c */ /* 0x000fe20003f06270 */
[----:B------:R-:W-:-:S03]  /*b370*/  CS2R R8, SRZ ;  /* 0x0000000000087805 */ /* 0x000fc6000001ff00 */
[----:B------:R-:W-:-:S09]  /*b380*/  SHF.R.S32.HI R53, RZ, 0x1f, R52 ;  /* 0x0000001fff357819 */ /* 0x000fd20000011434 */
[----:B------:R-:W-:Y:S05]  /*b390*/  @P0 BRA `(.L_x_4140) ;  /* 0x00000f4000000947 */ /* 0x000fea0003800000 */
[----:B------:R-:W-:Y:S01]  /*b3a0*/  IMAD.U32 R8, RZ, RZ, UR43 ;  /* 0x0000002bff087e24 */ /* 0x000fe2000f8e00ff */
[----:B------:R-:W-:Y:S01]  /*b3b0*/  LOP3.LUT R9, RZ, R55, RZ, 0x33, !PT ;  /* 0x00000037ff097212 */ /* 0x000fe200078e33ff */
[----:B------:R-:W-:Y:S01]  /*b3c0*/  BSSY B2, `(.L_x_4141) ;  /* 0x0000021000027945 */ /* 0x000fe20003800000 */
[----:B------:R-:W-:Y:S01]  /*b3d0*/  IMAD.MOV.U32 R54, RZ, RZ, R2 ;  /* 0x000000ffff367224 */ /* 0x000fe200078e0002 */
[----:B------:R-:W-:Y:S01]  /*b3e0*/  CS2R R10, SRZ ;  /* 0x00000000000a7805 */ /* 0x000fe2000001ff00 */
[----:B------:R-:W-:-:S04]  /*b3f0*/  IADD3 R8, -R8, -0x2, -R3 ;  /* 0xfffffffe08087810 */ /* 0x000fc80007ffe903 */
[----:B------:R-:W-:-:S04]  /*b400*/  IADD3 R9, R8, -R9, RZ ;  /* 0x8000000908097210 */ /* 0x000fc80007ffe0ff */
[C---:B------:R-:W-:Y:S02]  /*b410*/  LEA.HI R8, R9.reuse, 0x1, RZ, 0x1e ;  /* 0x0000000109087811 */ /* 0x040fe400078ff0ff */
[----:B------:R-:W-:Y:S02]  /*b420*/  ISETP.GE.U32.AND P0, PT, R9, 0xc, PT ;  /* 0x0000000c0900780c */ /* 0x000fe40003f06070 */
[----:B------:R-:W-:Y:S02]  /*b430*/  LOP3.LUT P3, R12, R8, 0x3, RZ, 0xc0, !PT ;  /* 0x00000003080c7812 */ /* 0x000fe4000786c0ff */
[----:B------:R-:W-:-:S11]  /*b440*/  CS2R R8, SRZ ;  /* 0x0000000000087805 */ /* 0x000fd6000001ff00 */
[----:B------:R-:W-:Y:S05]  /*b450*/  @!P3 BRA `(.L_x_4142) ;  /* 0x000001700000b947 */ /* 0x000fea0003800000 */
[----:B------:R-:W-:Y:S01]  /*b460*/  IMAD R8, R2, 0xe0, RZ ;  /* 0x000000e002087824 */ /* 0x000fe200078e02ff */
[----:B------:R-:W-:Y:S01]  /*b470*/  MOV R14, R12 ;  /* 0x0000000c000e7202 */ /* 0x000fe20000000f00 */
[----:B------:R-:W-:Y:S01]  /*b480*/  IMAD.MOV.U32 R54, RZ, RZ, R2 ;  /* 0x000000ffff367224 */ /* 0x000fe200078e0002 */
[----:B------:R-:W-:Y:S02]  /*b490*/  LEA R15, R3, 0x440, 0x2 ;  /* 0x00000440030f7811 */ /* 0x000fe400078e10ff */
[----:B------:R-:W-:-:S04]  /*b4a0*/  IADD3 R13, P3, R52, R8, RZ ;  /* 0x00000008340d7210 */ /* 0x000fc80007f7e0ff */
[----:B------:R-:W-:Y:S02]  /*b4b0*/  LEA.HI.X.SX32 R8, R8, R53, 0x1, P3 ;  /* 0x0000003508087211 */ /* 0x000fe400018f0eff */
[----:B------:R-:W-:-:S04]  /*b4c0*/  LEA R21, P3, R13, c[0x0][0x1a0], 0x2 ;  /* 0x000068000d157a11 */ /* 0x000fc800078610ff */
[----:B------:R-:W-:Y:S01]  /*b4d0*/  LEA.HI.X R13, R13, c[0x0][0x1a4], R8, 0x2, P3 ;  /* 0x000069000d0d7a11 */ /* 0x000fe200018f1408 */
[----:B------:R-:W-:Y:S02]  /*b4e0*/  HFMA2.MMA R8, -RZ, RZ, 0, 0 ;  /* 0x00000000ff087435 */ /* 0x000fe400000001ff */
.L_x_4143:
[----:B------:R-:W-:Y:S01]  /*b4f0*/  IMAD.MOV.U32 R12, RZ, RZ, R21 ;  /* 0x000000ffff0c7224 */ /* 0x000fe200078e0015 */
[----:B------:R0:W3:Y:S04]  /*b500*/  LDS R20, [R15] ;  /* 0x000000000f147984 */ /* 0x0000e80000000800 */
[----:B-1----:R1:W3:Y:S01]  /*b510*/  LDG.E.128 R16, [R12.64] ;  /* 0x000000240c107981 */ /* 0x0022e2000c1e1d00 */
[----:B------:R-:W-:Y:S02]  /*b520*/  IADD3 R14, R14, -0x1, RZ ;  /* 0xffffffff0e0e7810 */ /* 0x000fe40007ffe0ff */
[----:B------:R-:W-:Y:S02]  /*b530*/  IADD3 R21, P4, R21, 0xe00, RZ ;  /* 0x00000e0015157810 */ /* 0x000fe40007f9e0ff */
[----:B------:R-:W-:-:S02]  /*b540*/  ISETP.NE.AND P3, PT, R14, RZ, PT ;  /* 0x000000ff0e00720c */ /* 0x000fc40003f65270 */
[----:B------:R-:W-:Y:S02]  /*b550*/  IADD3 R54, R54, 0x4, RZ ;  /* 0x0000000436367810 */ /* 0x000fe40007ffe0ff */
[----:B0-----:R-:W-:Y:S02]  /*b560*/  IADD3 R15, R15, 0x10, RZ ;  /* 0x000000100f0f7810 */ /* 0x001fe40007ffe0ff */
[----:B-1----:R-:W-:Y:S01]  /*b570*/  IADD3.X R13, RZ, R13, RZ, P4, !PT ;  /* 0x0000000dff0d7210 */ /* 0x002fe200027fe4ff */
[-C--:B---3--:R-:W-:Y:S02]  /*b580*/  FFMA.FTZ R8, R16, R20.reuse, R8 ;  /* 0x0000001410087223 */ /* 0x088fe40000010008 */
[-C--:B------:R-:W-:Y:S02]  /*b590*/  FFMA.FTZ R9, R17, R20.reuse, R9 ;  /* 0x0000001411097223 */ /* 0x080fe40000010009 */
[-C--:B------:R-:W-:Y:S02]  /*b5a0*/  FFMA.FTZ R10, R18, R20.reuse, R10 ;  /* 0x00000014120a7223 */ /* 0x080fe4000001000a */
[----:B------:R-:W-:Y:S01]  /*b5b0*/  FFMA.FTZ R11, R19, R20, R11 ;  /* 0x00000014130b7223 */ /* 0x000fe2000001000b */
[----:B------:R-:W-:Y:S05]  /*b5c0*/  @P3 BRA `(.L_x_4143) ;  /* 0xffffff2000003947 */ /* 0x000fea000383ffff */
.L_x_4142:
[----:B------:R-:W-:Y:S05]  /*b5d0*/  BSYNC B2 ;  /* 0x0000000000027941 */ /* 0x000fea0003800000 */
.L_x_4141:
[----:B------:R-:W-:Y:S05]  /*b5e0*/  @!P0 BRA `(.L_x_4140) ;  /* 0x00000cf000008947 */ /* 0x000fea0003800000 */
[----:B-1----:R-:W-:Y:S01]  /*b5f0*/  IMAD.IADD R17, R55, 0x1, -R54 ;  /* 0x0000000137117824 */ /* 0x002fe200078e0a36 */
[C---:B------:R-:W-:Y:S01]  /*b600*/  LEA R13, R54.reuse, 0x20, 0x2 ;  /* 0x00000020360d7811 */ /* 0x040fe200078e10ff */
[----:B------:R-:W-:Y:S01]  /*b610*/  IMAD R12, R54, 0xe0, RZ ;  /* 0x000000e0360c7824 */ /* 0x000fe200078e02ff */
[----:B------:R-:W-:Y:S01]  /*b620*/  MOV R16, UR43 ;  /* 0x0000002b00107c02 */ /* 0x000fe20008000f00 */
[----:B------:R-:W-:Y:S01]  /*b630*/  BSSY B2, `(.L_x_4144) ;  /* 0x0000074000027945 */ /* 0x000fe20003800000 */
[----:B------:R-:W-:-:S02]  /*b640*/  ISETP.GT.AND P3, PT, R17, 0x30, PT ;  /* 0x000000301100780c */ /* 0x000fc40003f64270 */
[----:B------:R-:W-:Y:S01]  /*b650*/  IADD3 R14, P0, R52, R12, RZ ;  /* 0x0000000c340e7210 */ /* 0x000fe20007f1e0ff */
[----:B------:R-:W-:-:S03]  /*b660*/  IMAD R13, R16, -0x4, R13 ;  /* 0xfffffffc100d7824 */ /* 0x000fc600078e020d */
[----:B------:R-:W-:Y:S02]  /*b670*/  LEA.HI.X.SX32 R15, R12, R53, 0x1, P0 ;  /* 0x000000350c0f7211 */ /* 0x000fe400000f0eff */
[C---:B------:R-:W-:Y:S02]  /*b680*/  LEA R66, P0, R14.reuse, c[0x0][0x1a0], 0x2 ;  /* 0x000068000e427a11 */ /* 0x040fe400078010ff */
[----:B------:R-:W-:Y:S02]  /*b690*/  IADD3 R64, R13, 0x440, RZ ;  /* 0x000004400d407810 */ /* 0x000fe40007ffe0ff */
[----:B------:R-:W-:Y:S02]  /*b6a0*/  LEA.HI.X R67, R14, c[0x0][0x1a4], R15, 0x2, P0 ;  /* 0x000069000e437a11 */ /* 0x000fe400000f140f */
[----:B------:R-:W-:Y:S01]  /*b6b0*/  PLOP3.LUT P0, PT, PT, PT, PT, 0x80, 0x0 ;  /* 0x000000000000781c */ /* 0x000fe20003f0f070 */
[----:B------:R-:W-:Y:S07]  /*b6c0*/  @!P3 BRA `(.L_x_4145) ;  /* 0x000006a00000b947 */ /* 0x000fee0003800000 */
[----:B------:R-:W-:Y:S02]  /*b6d0*/  PLOP3.LUT P0, PT, PT, PT, PT, 0x8, 0x0 ;  /* 0x000000000000781c */ /* 0x000fe40003f0e170 */
[----:B------:R-:W-:-:S03]  /*b6e0*/  IADD3 R93, R55, -0x30, RZ ;  /* 0xffffffd0375d7810 */ /* 0x000fc60007ffe0ff */
.L_x_4146:
[----:B------:R0:W3:Y:S04]  /*b6f0*/  LDG.E.128 R68, [R66.64] ;  /* 0x0000002442447981 */ /* 0x0000e8000c1e1d00 */
[----:B------:R0:W4:Y:S04]  /*b700*/  LDG.E.128 R72, [R66.64+0xe00] ;  /* 0x000e002442487981 */ /* 0x000128000c1e1d00 */
[----:B--2---:R0:W2:Y:S04]  /*b710*/  LDG.E.128 R80, [R66.64+0x1c00] ;  /* 0x001c002442507981 */ /* 0x0040a8000c1e1d00 */
[----:B------:R0:W2:Y:S04]  /*b720*/  LDG.E.128 R84, [R66.64+0x2a00] ;  /* 0x002a002442547981 */ /* 0x0000a8000c1e1d00 */
        /* <DEDUP_REMOVED lines=11> */
[----:B------:R0:W2:Y:S01]  /*b7e0*/  LDG.E.128 R12, [R66.64+0xd200] ;  /* 0x00d20024420c7981 */ /* 0x0000a2000c1e1d00 */
[----:B------:R-:W-:-:S02]  /*b7f0*/  IADD3 R91, P3, R66, 0xe000, RZ ;  /* 0x0000e000425b7810 */ /* 0x000fc40007f7e0ff */
[----:B------:R-:W-:Y:S01]  /*b800*/  IADD3 R54, R54, 0x40, RZ ;  /* 0x0000004036367810 */ /* 0x000fe20007ffe0ff */
[----:B------:R-:W3:Y:S02]  /*b810*/  LDS R65, [R64+-0x20] ;  /* 0xffffe00040417984 */ /* 0x000ee40000000800 */
[----:B------:R-:W-:Y:S01]  /*b820*/  IMAD.X R92, RZ, RZ, R67, P3 ;  /* 0x000000ffff5c7224 */ /* 0x000fe200018e0643 */
[----:B------:R-:W-:Y:S01]  /*b830*/  ISETP.GE.AND P3, PT, R54, R93, PT ;  /* 0x0000005d3600720c */ /* 0x000fe20003f66270 */
[----:B------:R-:W4:Y:S04]  /*b840*/  LDS R76, [R64+-0x10] ;  /* 0xfffff000404c7984 */ /* 0x000f280000000800 */
[----:B------:R-:W2:Y:S04]  /*b850*/  LDS R77, [R64] ;  /* 0x00000000404d7984 */ /* 0x000ea80000000800 */
[----:B------:R-:W1:Y:S04]  /*b860*/  LDS R78, [R64+0x10] ;  /* 0x00001000404e7984 */ /* 0x000e680000000800 */
[----:B------:R-:W1:Y:S04]  /*b870*/  LDS R79, [R64+0x20] ;  /* 0x00002000404f7984 */ /* 0x000e680000000800 */
[----:B------:R-:W1:Y:S04]  /*b880*/  LDS R88, [R64+0x30] ;  /* 0x0000300040587984 */ /* 0x000e680000000800 */
[----:B------:R-:W1:Y:S04]  /*b890*/  LDS R89, [R64+0x40] ;  /* 0x0000400040597984 */ /* 0x000e680000000800 */
[----:B------:R-:W1:Y:S04]  /*b8a0*/  LDS R90, [R64+0x50] ;  /* 0x00005000405a7984 */ /* 0x000e680000000800 */
[----:B0-----:R-:W0:Y:S04]  /*b8b0*/  LDS R66, [R64+0x60] ;  /* 0x0000600040427984 */ /* 0x001e280000000800 */
[----:B------:R-:W-:Y:S01]  /*b8c0*/  LDS R67, [R64+0x90] ;  /* 0x0000900040437984 */ /* 0x000fe20000000800 */
[----:B---3--:R-:W-:-:S03]  /*b8d0*/  FFMA.FTZ R70, R70, R65, R10 ;  /* 0x0000004146467223 */ /* 0x008fc6000001000a */
[----:B------:R-:W3:Y:S01]  /*b8e0*/  LDS R10, [R64+0x70] ;  /* 0x00007000400a7984 */ /* 0x000ee20000000800 */
[-C--:B------:R-:W-:Y:S02]  /*b8f0*/  FFMA.FTZ R68, R68, R65.reuse, R8 ;  /* 0x0000004144447223 */ /* 0x080fe40000010008 */
[-C--:B------:R-:W-:Y:S02]  /*b900*/  FFMA.FTZ R69, R69, R65.reuse, R9 ;  /* 0x0000004145457223 */ /* 0x080fe40000010009 */
[----:B------:R-:W-:Y:S02]  /*b910*/  FFMA.FTZ R71, R71, R65, R11 ;  /* 0x0000004147477223 */ /* 0x000fe4000001000b */
[----:B------:R-:W0:Y:S01]  /*b920*/  LDS R65, [R64+0x80] ;  /* 0x0000800040417984 */ /* 0x000e220000000800 */
[-C--:B----4-:R-:W-:Y:S02]  /*b930*/  FFMA.FTZ R68, R72, R76.reuse, R68 ;  /* 0x0000004c48447223 */ /* 0x090fe40000010044 */
[-C--:B------:R-:W-:Y:S01]  /*b940*/  FFMA.FTZ R69, R73, R76.reuse, R69 ;  /* 0x0000004c49457223 */ /* 0x080fe20000010045 */
[----:B------:R-:W4:Y:S01]  /*b950*/  LDS R72, [R64+0xa0] ;  /* 0x0000a00040487984 */ /* 0x000f220000000800 */
[----:B------:R-:W-:-:S02]  /*b960*/  FFMA.FTZ R70, R74, R76, R70 ;  /* 0x0000004c4a467223 */ /* 0x000fc40000010046 */
[-C--:B--2---:R-:W-:Y:S02]  /*b970*/  FFMA.FTZ R68, R80, R77.reuse, R68 ;  /* 0x0000004d50447223 */ /* 0x084fe40000010044 */
[----:B------:R-:W-:Y:S02]  /*b980*/  FFMA.FTZ R71, R75, R76, R71 ;  /* 0x0000004c4b477223 */ /* 0x000fe40000010047 */
[-C--:B------:R-:W-:Y:S02]  /*b990*/  FFMA.FTZ R69, R81, R77.reuse, R69 ;  /* 0x0000004d51457223 */ /* 0x080fe40000010045 */
[-C--:B------:R-:W-:Y:S02]  /*b9a0*/  FFMA.FTZ R70, R82, R77.reuse, R70 ;  /* 0x0000004d52467223 */ /* 0x080fe40000010046 */
[----:B------:R-:W-:Y:S02]  /*b9b0*/  FFMA.FTZ R71, R83, R77, R71 ;  /* 0x0000004d53477223 */ /* 0x000fe40000010047 */
[----:B-1----:R-:W-:-:S02]  /*b9c0*/  FFMA.FTZ R9, R84, R78, R68 ;  /* 0x0000004e54097223 */ /* 0x002fc40000010044 */
[----:B------:R-:W1:Y:S01]  /*b9d0*/  LDS R68, [R64+0xb0] ;  /* 0x0000b00040447984 */ /* 0x000e620000000800 */
[-C--:B------:R-:W-:Y:S02]  /*b9e0*/  FFMA.FTZ R8, R85, R78.reuse, R69 ;  /* 0x0000004e55087223 */ /* 0x080fe40000010045 */
[-C--:B------:R-:W-:Y:S02]  /*b9f0*/  FFMA.FTZ R11, R86, R78.reuse, R70 ;  /* 0x0000004e560b7223 */ /* 0x080fe40000010046 */
[----:B------:R-:W-:Y:S02]  /*ba00*/  FFMA.FTZ R78, R87, R78, R71 ;  /* 0x0000004e574e7223 */ /* 0x000fe40000010047 */
[-C--:B------:R-:W-:Y:S02]  /*ba10*/  FFMA.FTZ R9, R60, R79.reuse, R9 ;  /* 0x0000004f3c097223 */ /* 0x080fe40000010009 */
[----:B------:R-:W2:Y:S01]  /*ba20*/  LDS R60, [R64+0xc0] ;  /* 0x0000c000403c7984 */ /* 0x000ea20000000800 */
[----:B------:R-:W-:-:S02]  /*ba30*/  FFMA.FTZ R8, R61, R79, R8 ;  /* 0x0000004f3d087223 */ /* 0x000fc40000010008 */
[-C--:B------:R-:W-:Y:S02]  /*ba40*/  FFMA.FTZ R11, R62, R79.reuse, R11 ;  /* 0x0000004f3e0b7223 */ /* 0x080fe4000001000b */
[----:B------:R-:W-:Y:S02]  /*ba50*/  FFMA.FTZ R78, R63, R79, R78 ;  /* 0x0000004f3f4e7223 */ /* 0x000fe4000001004e */
[-C--:B------:R-:W-:Y:S02]  /*ba60*/  FFMA.FTZ R9, R56, R88.reuse, R9 ;  /* 0x0000005838097223 */ /* 0x080fe40000010009 */
[----:B------:R0:W1:Y:S01]  /*ba70*/  LDS R56, [R64+0xd0] ;  /* 0x0000d00040387984 */ /* 0x0000620000000800 */
[-C--:B------:R-:W-:Y:S02]  /*ba80*/  FFMA.FTZ R8, R57, R88.reuse, R8 ;  /* 0x0000005839087223 */ /* 0x080fe40000010008 */
[-C--:B------:R-:W-:Y:S02]  /*ba90*/  FFMA.FTZ R11, R58, R88.reuse, R11 ;  /* 0x000000583a0b7223 */ /* 0x080fe4000001000b */
[----:B------:R-:W-:-:S02]  /*baa0*/  FFMA.FTZ R78, R59, R88, R78 ;  /* 0x000000583b4e7223 */ /* 0x000fc4000001004e */
[-C--:B------:R-:W-:Y:S01]  /*bab0*/  FFMA.FTZ R9, R48, R89.reuse, R9 ;  /* 0x0000005930097223 */ /* 0x080fe20000010009 */
[----:B0-----:R-:W-:Y:S01]  /*bac0*/  IADD3 R64, R64, 0x100, RZ ;  /* 0x0000010040407810 */ /* 0x001fe20007ffe0ff */
[-C--:B------:R-:W-:Y:S02]  /*bad0*/  FFMA.FTZ R8, R49, R89.reuse, R8 ;  /* 0x0000005931087223 */ /* 0x080fe40000010008 */
[-C--:B------:R-:W-:Y:S02]  /*bae0*/  FFMA.FTZ R11, R50, R89.reuse, R11 ;  /* 0x00000059320b7223 */ /* 0x080fe4000001000b */
[----:B------:R-:W-:Y:S02]  /*baf0*/  FFMA.FTZ R78, R51, R89, R78 ;  /* 0x00000059334e7223 */ /* 0x000fe4000001004e */
[-C--:B------:R-:W-:Y:S02]  /*bb00*/  FFMA.FTZ R9, R44, R90.reuse, R9 ;  /* 0x0000005a2c097223 */ /* 0x080fe40000010009 */
[----:B------:R-:W-:-:S02]  /*bb10*/  FFMA.FTZ R8, R45, R90, R8 ;  /* 0x0000005a2d087223 */ /* 0x000fc40000010008 */
[-C--:B------:R-:W-:Y:S02]  /*bb20*/  FFMA.FTZ R11, R46, R90.reuse, R11 ;  /* 0x0000005a2e0b7223 */ /* 0x080fe4000001000b */
[----:B------:R-:W-:Y:S02]  /*bb30*/  FFMA.FTZ R78, R47, R90, R78 ;  /* 0x0000005a2f4e7223 */ /* 0x000fe4000001004e */
[-C--:B------:R-:W-:Y:S02]  /*bb40*/  FFMA.FTZ R9, R40, R66.reuse, R9 ;  /* 0x0000004228097223 */ /* 0x080fe40000010009 */
[-C--:B------:R-:W-:Y:S02]  /*bb50*/  FFMA.FTZ R8, R41, R66.reuse, R8 ;  /* 0x0000004229087223 */ /* 0x080fe40000010008 */
[-C--:B------:R-:W-:Y:S02]  /*bb60*/  FFMA.FTZ R11, R42, R66.reuse, R11 ;  /* 0x000000422a0b7223 */ /* 0x080fe4000001000b */
[----:B------:R-:W-:Y:S01]  /*bb70*/  FFMA.FTZ R78, R43, R66, R78 ;  /* 0x000000422b4e7223 */ /* 0x000fe2000001004e */
[----:B------:R-:W-:Y:S01]  /*bb80*/  MOV R66, R91 ;  /* 0x0000005b00427202 */ /* 0x000fe20000000f00 */
[----:B---3--:R-:W-:-:S02]  /*bb90*/  FFMA.FTZ R9, R36, R10, R9 ;  /* 0x0000000a24097223 */ /* 0x008fc40000010009 */
[-C--:B------:R-:W-:Y:S02]  /*bba0*/  FFMA.FTZ R8, R37, R10.reuse, R8 ;  /* 0x0000000a25087223 */ /* 0x080fe40000010008 */
[-C--:B------:R-:W-:Y:S02]  /*bbb0*/  FFMA.FTZ R11, R38, R10.reuse, R11 ;  /* 0x0000000a260b7223 */ /* 0x080fe4000001000b */
[----:B------:R-:W-:Y:S02]  /*bbc0*/  FFMA.FTZ R78, R39, R10, R78 ;  /* 0x0000000a274e7223 */ /* 0x000fe4000001004e */
[-C--:B------:R-:W-:Y:S02]  /*bbd0*/  FFMA.FTZ R9, R32, R65.reuse, R9 ;  /* 0x0000004120097223 */ /* 0x080fe40000010009 */
[-C--:B------:R-:W-:Y:S02]  /*bbe0*/  FFMA.FTZ R8, R33, R65.reuse, R8 ;  /* 0x0000004121087223 */ /* 0x080fe40000010008 */
[----:B------:R-:W-:-:S02]  /*bbf0*/  FFMA.FTZ R11, R34, R65, R11 ;  /* 0x00000041220b7223 */ /* 0x000fc4000001000b */
[----:B------:R-:W-:Y:S02]  /*bc00*/  FFMA.FTZ R78, R35, R65, R78 ;  /* 0x00000041234e7223 */ /* 0x000fe4000001004e */
[-C--:B------:R-:W-:Y:S02]  /*bc10*/  FFMA.FTZ R9, R28, R67.reuse, R9 ;  /* 0x000000431c097223 */ /* 0x080fe40000010009 */
[-C--:B------:R-:W-:Y:S02]  /*bc20*/  FFMA.FTZ R8, R29, R67.reuse, R8 ;  /* 0x000000431d087223 */ /* 0x080fe40000010008 */
[-C--:B------:R-:W-:Y:S02]  /*bc30*/  FFMA.FTZ R11, R30, R67.reuse, R11 ;  /* 0x000000431e0b7223 */ /* 0x080fe4000001000b */
[----:B------:R-:W-:Y:S02]  /*bc40*/  FFMA.FTZ R78, R31, R67, R78 ;  /* 0x000000431f4e7223 */ /* 0x000fe4000001004e */
[----:B----4-:R-:W-:-:S02]  /*bc50*/  FFMA.FTZ R9, R24, R72, R9 ;  /* 0x0000004818097223 */ /* 0x010fc40000010009 */
[-C--:B------:R-:W-:Y:S02]  /*bc60*/  FFMA.FTZ R8, R25, R72.reuse, R8 ;  /* 0x0000004819087223 */ /* 0x080fe40000010008 */
[-C--:B------:R-:W-:Y:S02]  /*bc70*/  FFMA.FTZ R11, R26, R72.reuse, R11 ;  /* 0x000000481a0b7223 */ /* 0x080fe4000001000b */
[----:B------:R-:W-:Y:S02]  /*bc80*/  FFMA.FTZ R78, R27, R72, R78 ;  /* 0x000000481b4e7223 */ /* 0x000fe4000001004e */
[-C--:B-1----:R-:W-:Y:S02]  /*bc90*/  FFMA.FTZ R9, R20, R68.reuse, R9 ;  /* 0x0000004414097223 */ /* 0x082fe40000010009 */
[-C--:B------:R-:W-:Y:S02]  /*bca0*/  FFMA.FTZ R8, R21, R68.reuse, R8 ;  /* 0x0000004415087223 */ /* 0x080fe40000010008 */
[----:B------:R-:W-:-:S02]  /*bcb0*/  FFMA.FTZ R11, R22, R68, R11 ;  /* 0x00000044160b7223 */ /* 0x000fc4000001000b */
[----:B------:R-:W-:Y:S02]  /*bcc0*/  FFMA.FTZ R78, R23, R68, R78 ;  /* 0x00000044174e7223 */ /* 0x000fe4000001004e */
[-C--:B--2---:R-:W-:Y:S02]  /*bcd0*/  FFMA.FTZ R9, R16, R60.reuse, R9 ;  /* 0x0000003c10097223 */ /* 0x084fe40000010009 */
[-C--:B------:R-:W-:Y:S02]  /*bce0*/  FFMA.FTZ R10, R17, R60.reuse, R8 ;  /* 0x0000003c110a7223 */ /* 0x080fe40000010008 */
[-C--:B------:R-:W-:Y:S02]  /*bcf0*/  FFMA.FTZ R11, R18, R60.reuse, R11 ;  /* 0x0000003c120b7223 */ /* 0x080fe4000001000b */
[----:B------:R-:W-:Y:S02]  /*bd00*/  FFMA.FTZ R78, R19, R60, R78 ;  /* 0x0000003c134e7223 */ /* 0x000fe4000001004e */
[----:B------:R-:W-:-:S02]  /*bd10*/  FFMA.FTZ R8, R12, R56, R9 ;  /* 0x000000380c087223 */ /* 0x000fc40000010009 */
[-C--:B------:R-:W-:Y:S02]  /*bd20*/  FFMA.FTZ R9, R13, R56.reuse, R10 ;  /* 0x000000380d097223 */ /* 0x080fe4000001000a */
[-C--:B------:R-:W-:Y:S02]  /*bd30*/  FFMA.FTZ R10, R14, R56.reuse, R11 ;  /* 0x000000380e0a7223 */ /* 0x080fe4000001000b */
[----:B------:R-:W-:Y:S02]  /*bd40*/  FFMA.FTZ R11, R15, R56, R78 ;  /* 0x000000380f0b7223 */ /* 0x000fe4000001004e */
[----:B------:R-:W-:Y:S01]  /*bd50*/  IMAD.MOV.U32 R67, RZ, RZ, R92 ;  /* 0x000000ffff437224 */ /* 0x000fe200078e005c */
[----:B------:R-:W-:Y:S05]  /*bd60*/  @!P3 BRA `(.L_x_4146) ;  /* 0xfffff9800000b947 */ /* 0x000fea000383ffff */
.L_x_4145:
[----:B------:R-:W-:Y:S05]  /*bd70*/  BSYNC B2 ;  /* 0x0000000000027941 */ /* 0x000fea0003800000 */
.L_x_4144:
[----:B------:R-:W-:Y:S01]  /*bd80*/  IADD3 R12, R55, -R54, RZ ;  /* 0x80000036370c7210 */ /* 0x000fe20007ffe0ff */
[----:B------:R-:W-:Y:S03]  /*bd90*/  BSSY B2, `(.L_x_4147) ;  /* 0x000003a000027945 */ /* 0x000fe60003800000 */
[----:B------:R-:W-:-:S13]  /*bda0*/  ISETP.GT.AND P3, PT, R12, 0x10, PT ;  /* 0x000000100c00780c */ /* 0x000fda0003f64270 */
[----:B------:R-:W-:Y:S05]  /*bdb0*/  @!P3 BRA `(.L_x_4148) ;  /* 0x000003700000b947 */ /* 0x000fea0003800000 */
[----:B------:R0:W3:Y:S04]  /*bdc0*/  LDG.E.128 R12, [R66.64] ;  /* 0x00000024420c7981 */ /* 0x0000e8000c1e1d00 */
[----:B------:R0:W4:Y:S04]  /*bdd0*/  LDG.E.128 R20, [R66.64+0xe00] ;  /* 0x000e002442147981 */ /* 0x000128000c1e1d00 */
[----:B--2---:R0:W2:Y:S04]  /*bde0*/  LDG.E.128 R24, [R66.64+0x1c00] ;  /* 0x001c002442187981 */ /* 0x0040a8000c1e1d00 */
        /* <DEDUP_REMOVED lines=9> */
[----:B------:R-:W-:Y:S01]  /*be80*/  PLOP3.LUT P0, PT, PT, PT, PT, 0x8, 0x0 ;  /* 0x000000000000781c */ /* 0x000fe20003f0e170 */
[----:B------:R-:W4:Y:S01]  /*be90*/  LDS R17, [R64+-0x10] ;  /* 0xfffff00040117984 */ /* 0x000f220000000800 */
[----:B0-----:R-:W-:Y:S01]  /*bea0*/  MOV R66, R56 ;  /* 0x0000003800427202 */ /* 0x001fe20000000f00 */
[----:B------:R-:W-:Y:S02]  /*beb0*/  IMAD.MOV.U32 R67, RZ, RZ, R57 ;  /* 0x000000ffff437224 */ /* 0x000fe400078e0039 */
[----:B------:R-:W2:Y:S04]  /*bec0*/  LDS R18, [R64] ;  /* 0x0000000040127984 */ /* 0x000ea80000000800 */
[----:B------:R-:W0:Y:S04]  /*bed0*/  LDS R19, [R64+0x10] ;  /* 0x0000100040137984 */ /* 0x000e280000000800 */
[----:B------:R-:W1:Y:S04]  /*bee0*/  LDS R36, [R64+0x20] ;  /* 0x0000200040247984 */ /* 0x000e680000000800 */
[----:B------:R-:W0:Y:S04]  /*bef0*/  LDS R37, [R64+0x30] ;  /* 0x0000300040257984 */ /* 0x000e280000000800 */
[----:B------:R-:W0:Y:S04]  /*bf00*/  LDS R38, [R64+0x40] ;  /* 0x0000400040267984 */ /* 0x000e280000000800 */
[----:B------:R1:W0:Y:S02]  /*bf10*/  LDS R39, [R64+0x50] ;  /* 0x0000500040277984 */ /* 0x0002240000000800 */
[----:B-1----:R-:W-:Y:S01]  /*bf20*/  IADD3 R64, R64, 0x80, RZ ;  /* 0x0000008040407810 */ /* 0x002fe20007ffe0ff */
[----:B---3--:R-:W-:-:S02]  /*bf30*/  FFMA.FTZ R12, R12, R16, R8 ;  /* 0x000000100c0c7223 */ /* 0x008fc40000010008 */
[-C--:B------:R-:W-:Y:S02]  /*bf40*/  FFMA.FTZ R13, R13, R16.reuse, R9 ;  /* 0x000000100d0d7223 */ /* 0x080fe40000010009 */
[-C--:B------:R-:W-:Y:S02]  /*bf50*/  FFMA.FTZ R14, R14, R16.reuse, R10 ;  /* 0x000000100e0e7223 */ /* 0x080fe4000001000a */
[----:B------:R-:W-:Y:S02]  /*bf60*/  FFMA.FTZ R15, R15, R16, R11 ;  /* 0x000000100f0f7223 */ /* 0x000fe4000001000b */
[-C--:B----4-:R-:W-:Y:S02]  /*bf70*/  FFMA.FTZ R12, R20, R17.reuse, R12 ;  /* 0x00000011140c7223 */ /* 0x090fe4000001000c */
[-C--:B------:R-:W-:Y:S02]  /*bf80*/  FFMA.FTZ R13, R21, R17.reuse, R13 ;  /* 0x00000011150d7223 */ /* 0x080fe4000001000d */
[----:B------:R-:W-:-:S02]  /*bf90*/  FFMA.FTZ R14, R22, R17, R14 ;  /* 0x00000011160e7223 */ /* 0x000fc4000001000e */
[----:B------:R-:W-:Y:S02]  /*bfa0*/  FFMA.FTZ R15, R23, R17, R15 ;  /* 0x00000011170f7223 */ /* 0x000fe4000001000f */
[-C--:B--2---:R-:W-:Y:S02]  /*bfb0*/  FFMA.FTZ R12, R24, R18.reuse, R12 ;  /* 0x00000012180c7223 */ /* 0x084fe4000001000c */
[-C--:B------:R-:W-:Y:S02]  /*bfc0*/  FFMA.FTZ R13, R25, R18.reuse, R13 ;  /* 0x00000012190d7223 */ /* 0x080fe4000001000d */
[-C--:B------:R-:W-:Y:S02]  /*bfd0*/  FFMA.FTZ R14, R26, R18.reuse, R14 ;  /* 0x000000121a0e7223 */ /* 0x080fe4000001000e */
[----:B------:R-:W-:Y:S02]  /*bfe0*/  FFMA.FTZ R15, R27, R18, R15 ;  /* 0x000000121b0f7223 */ /* 0x000fe4000001000f */
[----:B0-----:R-:W-:-:S02]  /*bff0*/  FFMA.FTZ R12, R28, R19, R12 ;  /* 0x000000131c0c7223 */ /* 0x001fc4000001000c */
        /* <DEDUP_REMOVED lines=11> */
[----:B------:R-:W-:-:S02]  /*c0b0*/  FFMA.FTZ R12, R44, R38, R12 ;  /* 0x000000262c0c7223 */ /* 0x000fc4000001000c */
[-C--:B------:R-:W-:Y:S02]  /*c0c0*/  FFMA.FTZ R13, R45, R38.reuse, R13 ;  /* 0x000000262d0d7223 */ /* 0x080fe4000001000d */
[-C--:B------:R-:W-:Y:S02]  /*c0d0*/  FFMA.FTZ R14, R46, R38.reuse, R14 ;  /* 0x000000262e0e7223 */ /* 0x080fe4000001000e */
[----:B------:R-:W-:Y:S02]  /*c0e0*/  FFMA.FTZ R15, R47, R38, R15 ;  /* 0x000000262f0f7223 */ /* 0x000fe4000001000f */
[-C--:B------:R-:W-:Y:S02]  /*c0f0*/  FFMA.FTZ R8, R48, R39.reuse, R12 ;  /* 0x0000002730087223 */ /* 0x080fe4000001000c */
[-C--:B------:R-:W-:Y:S02]  /*c100*/  FFMA.FTZ R9, R49, R39.reuse, R13 ;  /* 0x0000002731097223 */ /* 0x080fe4000001000d */
[----:B------:R-:W-:-:S02]  /*c110*/  FFMA.FTZ R10, R50, R39, R14 ;  /* 0x00000027320a7223 */ /* 0x000fc4000001000e */
[----:B------:R-:W-:Y:S02]  /*c120*/  FFMA.FTZ R11, R51, R39, R15 ;  /* 0x00000027330b7223 */ /* 0x000fe4000001000f */
.L_x_4148:
[----:B------:R-:W-:Y:S05]  /*c130*/  BSYNC B2 ;  /* 0x0000000000027941 */ /* 0x000fea0003800000 */
.L_x_4147:
[----:B------:R-:W-:-:S13]  /*c140*/  ISETP.LT.OR P0, PT, R54, R55, P0 ;  /* 0x000000373600720c */ /* 0x000fda0000701670 */
[----:B------:R-:W-:Y:S05]  /*c150*/  @!P0 BRA `(.L_x_4140) ;  /* 0x0000018000008947 */ /* 0x000fea0003800000 */
[----:B------:R-:W3:Y:S04]  /*c160*/  LDG.E.128 R12, [R66.64] ;  /* 0x00000024420c7981 */ /* 0x000ee8000c1e1d00 */
[----:B------:R-:W4:Y:S04]  /*c170*/  LDG.E.128 R20, [R66.64+0xe00] ;  /* 0x000e002442147981 */ /* 0x000f28000c1e1d00 */
[----:B--2---:R-:W2:Y:S04]  /*c180*/  LDG.E.128 R24, [R66.64+0x1c00] ;  /* 0x001c002442187981 */ /* 0x004ea8000c1e1d00 */
[----:B------:R-:W2:Y:S04]  /*c190*/  LDG.E.128 R28, [R66.64+0x2a00] ;  /* 0x002a0024421c7981 */ /* 0x000ea8000c1e1d00 */
[----:B------:R-:W3:Y:S04]  /*c1a0*/  LDS R16, [R64+-0x20] ;  /* 0xffffe00040107984 */ /* 0x000ee80000000800 */
[----:B------:R-:W4:Y:S04]  /*c1b0*/  LDS R17, [R64+-0x10] ;  /* 0xfffff00040117984 */ /* 0x000f280000000800 */
[----:B------:R-:W2:Y:S04]  /*c1c0*/  LDS R18, [R64] ;  /* 0x0000000040127984 */ /* 0x000ea80000000800 */
[----:B------:R-:W0:Y:S01]  /*c1d0*/  LDS R19, [R64+0x10] ;  /* 0x0000100040137984 */ /* 0x000e220000000800 */
        /* <DEDUP_REMOVED lines=16> */
.L_x_4140:
[----:B------:R-:W-:Y:S05]  /*c2e0*/  BSYNC B0 ;  /* 0x0000000000007941 */ /* 0x000fea0003800000 */
.L_x_4139:
[----:B------:R-:W-:-:S13]  /*c2f0*/  ISETP.GE.AND P0, PT, R2, UR40, PT ;  /* 0x0000002802007c0c */ /* 0x000fda000bf06270 */
[----:B------:R-:W-:Y:S05]  /*c300*/  @P0 BRA `(.L_x_4138) ;  /* 0x00000d5000000947 */ /* 0x000fea0003800000 */
[----:B------:R-:W-:Y:S01]  /*c310*/  LOP3.LUT R12, RZ, R3, RZ, 0x33, !PT ;  /* 0x00000003ff0c7212 */ /* 0x000fe200078e33ff */
[----:B------:R-:W-:Y:S01]  /*c320*/  BSSY B0, `(.L_x_4149) ;  /* 0x0000032000007945 */ /* 0x000fe20003800000 */
[----:B------:R-:W-:-:S04]  /*c330*/  MOV R21, UR43 ;  /* 0x0000002b00157c02 */ /* 0x000fc80008000f00 */
[----:B------:R-:W-:-:S04]  /*c340*/  IADD3 R21, -R21, UR40, R12 ;  /* 0x0000002815157c10 */ /* 0x000fc8000fffe10c */
[----:B------:R-:W-:-:S04]  /*c350*/  LEA.HI R12, R21, 0x1, RZ, 0x1e ;  /* 0x00000001150c7811 */ /* 0x000fc800078ff0ff */
[----:B------:R-:W-:-:S13]  /*c360*/  LOP3.LUT P0, R12, R12, 0x3, RZ, 0xc0, !PT ;  /* 0x000000030c0c7812 */ /* 0x000fda000780c0ff */
[----:B------:R-:W-:Y:S05]  /*c370*/  @!P0 BRA `(.L_x_4150) ;  /* 0x000002c000008947 */ /* 0x000fea0003800000 */
[----:B------:R-:W-:Y:S01]  /*c380*/  IMAD.MOV.U32 R14, RZ, RZ, R12 ;  /* 0x000000ffff0e7224 */ /* 0x000fe200078e000c */
[----:B------:R-:W-:Y:S02]  /*c390*/  LEA R15, R3, 0x440, 0x2 ;  /* 0x00000440030f7811 */ /* 0x000fe400078e10ff */
.L_x_4153:
[----:B------:R-:W-:Y:S01]  /*c3a0*/  ISETP.GE.AND P3, PT, R2, c[0x0][0x1d4], PT ;  /* 0x0000750002007a0c */ /* 0x000fe20003f66270 */
[----:B------:R-:W-:Y:S01]  /*c3b0*/  BSSY B2, `(.L_x_4151) ;  /* 0x0000025000027945 */ /* 0x000fe20003800000 */
[----:B------:R-:W-:-:S04]  /*c3c0*/  IADD3 R14, R14, -0x1, RZ ;  /* 0xffffffff0e0e7810 */ /* 0x000fc80007ffe0ff */
[----:B------:R-:W-:-:S07]  /*c3d0*/  ISETP.NE.AND P0, PT, R14, RZ, PT ;  /* 0x000000ff0e00720c */ /* 0x000fce0003f05270 */
[----:B------:R-:W-:Y:S05]  /*c3e0*/  @!P3 BRA `(.L_x_4152) ;  /* 0x000002100000b947 */ /* 0x000fea0003800000 */
[----:B-1----:R-:W-:Y:S02]  /*c3f0*/  IABS R17, c[0x0][0x1d4] ;  /* 0x0000750000117a13 */ /* 0x002fe40000000000 */
[----:B------:R-:W-:Y:S02]  /*c400*/  IABS R20, R2 ;  /* 0x0000000200147213 */ /* 0x000fe40000000000 */
        /* <DEDUP_REMOVED lines=10> */
[----:B------:R-:W-:Y:S02]  /*c4b0*/  MOV R13, R20 ;  /* 0x00000014000d7202 */ /* 0x000fe40000000f00 */
[----:B------:R-:W0:Y:S03]  /*c4c0*/  LDS R20, [R15] ;  /* 0x000000000f147984 */ /* 0x000e260000000800 */
[----:B------:R-:W-:-:S04]  /*c4d0*/  IMAD.HI.U32 R12, R12, R13, RZ ;  /* 0x0000000d0c0c7227 */ /* 0x000fc800078e00ff */
[----:B------:R-:W-:-:S04]  /*c4e0*/  IMAD.MOV R12, RZ, RZ, -R12 ;  /* 0x000000ffff0c7224 */ /* 0x000fc800078e0a0c */
[----:B------:R-:W-:-:S05]  /*c4f0*/  IMAD R12, R17, R12, R13 ;  /* 0x0000000c110c7224 */ /* 0x000fca00078e020d */
[----:B------:R-:W-:-:S13]  /*c500*/  ISETP.GT.U32.AND P3, PT, R17, R12, PT ;  /* 0x0000000c1100720c */ /* 0x000fda0003f64070 */
[----:B------:R-:W-:-:S04]  /*c510*/  @!P3 IADD3 R12, R12, -R17, RZ ;  /* 0x800000110c0cb210 */ /* 0x000fc80007ffe0ff */
[----:B------:R-:W-:-:S13]  /*c520*/  ISETP.GT.U32.AND P3, PT, R17, R12, PT ;  /* 0x0000000c1100720c */ /* 0x000fda0003f64070 */
[----:B------:R-:W-:-:S05]  /*c530*/  @!P3 IMAD.IADD R12, R12, 0x1, -R17 ;  /* 0x000000010c0cb824 */ /* 0x000fca00078e0a11 */
[----:B------:R-:W-:Y:S02]  /*c540*/  @!P4 IADD3 R12, -R12, RZ, RZ ;  /* 0x000000ff0c0cc210 */ /* 0x000fe40007ffe1ff */
[----:B------:R-:W-:-:S05]  /*c550*/  @!P5 LOP3.LUT R12, RZ, c[0x0][0x1d4], RZ, 0x33, !PT ;  /* 0x00007500ff0cda12 */ /* 0x000fca00078e33ff */
[----:B------:R-:W-:-:S05]  /*c560*/  IMAD R12, R12, 0xe0, RZ ;  /* 0x000000e00c0c7824 */ /* 0x000fca00078e02ff */
[----:B------:R-:W-:-:S04]  /*c570*/  IADD3 R13, P3, R52, R12, RZ ;  /* 0x0000000c340d7210 */ /* 0x000fc80007f7e0ff */
[----:B------:R-:W-:Y:S02]  /*c580*/  LEA.HI.X.SX32 R16, R12, R53, 0x1, P3 ;  /* 0x000000350c107211 */ /* 0x000fe400018f0eff */
[----:B------:R-:W-:-:S04]  /*c590*/  LEA R12, P3, R13, c[0x0][0x1a0], 0x2 ;  /* 0x000068000d0c7a11 */ /* 0x000fc800078610ff */
[----:B------:R-:W-:-:S05]  /*c5a0*/  LEA.HI.X R13, R13, c[0x0][0x1a4], R16, 0x2, P3 ;  /* 0x000069000d0d7a11 */ /* 0x000fca00018f1410 */
[----:B------:R-:W0:Y:S02]  /*c5b0*/  LDG.E.128 R16, [R12.64] ;  /* 0x000000240c107981 */ /* 0x000e24000c1e1d00 */
[-C--:B0-----:R-:W-:Y:S02]  /*c5c0*/  FFMA.FTZ R8, R16, R20.reuse, R8 ;  /* 0x0000001410087223 */ /* 0x081fe40000010008 */
[-C--:B------:R-:W-:Y:S02]  /*c5d0*/  FFMA.FTZ R9, R17, R20.reuse, R9 ;  /* 0x0000001411097223 */ /* 0x080fe40000010009 */
[-C--:B------:R-:W-:Y:S02]  /*c5e0*/  FFMA.FTZ R10, R18, R20.reuse, R10 ;  /* 0x00000014120a7223 */ /* 0x080fe4000001000a */
[----:B------:R-:W-:Y:S02]  /*c5f0*/  FFMA.FTZ R11, R19, R20, R11 ;  /* 0x00000014130b7223 */ /* 0x000fe4000001000b */
.L_x_4152:
[----:B------:R-:W-:Y:S05]  /*c600*/  BSYNC B2 ;  /* 0x0000000000027941 */ /* 0x000fea0003800000 */
.L_x_4151:
[----:B------:R-:W-:Y:S02]  /*c610*/  IADD3 R2, R2, 0x4, RZ ;  /* 0x0000000402027810 */ /* 0x000fe40007ffe0ff */
[----:B------:R-:W-:Y:S01]  /*c620*/  IADD3 R15, R15, 0x10, RZ ;  /* 0x000000100f0f7810 */ /* 0x000fe20007ffe0ff */
[----:B------:R-:W-:Y:S05]  /*c630*/  @P0 BRA `(.L_x_4153) ;  /* 0xfffffd6000000947 */ /* 0x000fea000383ffff */
.L_x_4150:
[----:B------:R-:W-:Y:S05]  /*c640*/  BSYNC B0 ;  /* 0x0000000000007941 */ /* 0x000fea0003800000 */
.L_x_4149:
[----:B------:R-:W-:-:S13]  /*c650*/  ISETP.GE.U32.AND P0, PT, R21, 0xc, PT ;  /* 0x0000000c1500780c */ /* 0x000fda0003f06070 */
[----:B------:R-:W-:Y:S05]  /*c660*/  @!P0 BRA `(.L_x_4138) ;  /* 0x000009f000008947 */ /* 0x000fea0003800000 */
[----:B------:R-:W-:Y:S01]  /*c670*/  LEA R12, R2, 0x20, 0x2 ;  /* 0x00000020020c7811 */ /* 0x000fe200078e10ff */
[----:B------:R-:W-:-:S04]  /*c680*/  IMAD.U32 R13, RZ, RZ, UR43 ;  /* 0x0000002bff0d7e24 */ /* 0x000fc8000f8e00ff */
[----:B------:R-:W-:-:S05]  /*c690*/  IMAD R12, R13, -0x4, R12 ;  /* 0xfffffffc0d0c7824 */ /* 0x000fca00078e020c */
[----:B------:R-:W-:Y:S02]  /*c6a0*/  IADD3 R14, R12, 0x440, RZ ;  /* 0x000004400c0e7810 */ /* 0x000fe40007ffe0ff */
.L_x_4162:
[C---:B------:R-:W-:Y:S01]  /*c6b0*/  ISETP.GE.AND P4, PT, R2.reuse, c[0x0][0x1d4], PT ;  /* 0x0000750002007a0c */ /* 0x040fe20003f86270 */
[----:B------:R-:W-:Y:S01]  /*c6c0*/  BSSY B0, `(.L_x_4154) ;  /* 0x0000028000007945 */ /* 0x000fe20003800000 */
[C---:B------:R-:W-:Y:S02]  /*c6d0*/  IADD3 R20, R2.reuse, 0x4, RZ ;  /* 0x0000000402147810 */ /* 0x040fe40007ffe0ff */
[----:B------:R-:W-:Y:S02]  /*c6e0*/  IADD3 R21, R2, 0x8, RZ ;  /* 0x0000000802157810 */ /* 0x000fe40007ffe0ff */
[----:B------:R-:W-:Y:S02]  /*c6f0*/  ISETP.GE.AND P0, PT, R20, c[0x0][0x1d4], PT ;  /* 0x0000750014007a0c */ /* 0x000fe40003f06270 */
[----:B------:R-:W-:Y:S02]  /*c700*/  ISETP.GE.AND P3, PT, R21, c[0x0][0x1d4], PT ;  /* 0x0000750015007a0c */ /* 0x000fe40003f66270 */
[----:B------:R-:W-:-:S03]  /*c710*/  IADD3 R22, R2, 0xc, RZ ;  /* 0x0000000c02167810 */ /* 0x000fc60007ffe0ff */
[----:B------:R-:W-:Y:S05]  /*c720*/  @!P4 BRA `(.L_x_4155) ;  /* 0x000002100000c947 */ /* 0x000fea0003800000 */
[----:B------:R-:W-:Y:S02]  /*c730*/  IABS R15, c[0x0][0x1d4] ;  /* 0x00007500000f7a13 */ /* 0x000fe40000000000 */
[----:B-1----:R-:W-:Y:S02]  /*c740*/  IABS R18, R2 ;  /* 0x0000000200127213 */ /* 0x002fe40000000000 */
        /* <DEDUP_REMOVED lines=18> */
[----:B------:R-:W0:Y:S03]  /*c870*/  LDS R15, [R14+-0x20] ;  /* 0xffffe0000e0f7984 */ /* 0x000e260000000800 */
        /* <DEDUP_REMOVED lines=12> */
.L_x_4155:
[----:B------:R-:W-:Y:S05]  /*c940*/  BSYNC B0 ;  /* 0x0000000000007941 */ /* 0x000fea0003800000 */
.L_x_4154:
[----:B------:R-:W-:Y:S01]  /*c950*/  BSSY B0, `(.L_x_4156) ;  /* 0x0000024000007945 */ /* 0x000fe20003800000 */
[----:B------:R-:W-:Y:S01]  /*c960*/  ISETP.GE.AND P4, PT, R22, c[0x0][0x1d4], PT ;  /* 0x0000750016007a0c */ /* 0x000fe20003f86270 */
[----:B------:R-:W-:Y:S07]  /*c970*/  @!P0 BRA `(.L_x_4157) ;  /* 0x0000021000008947 */ /* 0x000fee0003800000 */
[----:B------:R-:W-:Y:S02]  /*c980*/  IABS R15, c[0x0][0x1d4] ;  /* 0x00007500000f7a13 */ /* 0x000fe40000000000 */
[----:B-1----:R-:W-:-:S02]  /*c990*/  IABS R18, R20 ;  /* 0x0000001400127213 */ /* 0x002fc40000000000 */
[----:B------:R-:W0:Y:S01]  /*c9a0*/  I2F.RP R16, R15 ;  /* 0x0000000f00107306 */ /* 0x000e220000209400 */
[----:B------:R-:W-:Y:S02]  /*c9b0*/  ISETP.GE.AND P5, PT, R20, RZ, PT ;  /* 0x000000ff1400720c */ /* 0x000fe40003fa6270 */
[----:B------:R-:W-:-:S05]  /*c9c0*/  ISETP.NE.AND P6, PT, RZ, c[0x0][0x1d4], PT ;  /* 0x00007500ff007a0c */ /* 0x000fca0003fc5270 */
[----:B0-----:R-:W0:Y:S02]  /*c9d0*/  MUFU.RCP R16, R16 ;  /* 0x0000001000107308 */ /* 0x001e240000001000 */
[----:B0-----:R-:W-:-:S06]  /*c9e0*/  IADD3 R17, R16, 0xffffffe, RZ ;  /* 0x0ffffffe10117810 */ /* 0x001fcc0007ffe0ff */
[----:B------:R-:W0:Y:S02]  /*c9f0*/  F2I.FTZ.U32.TRUNC.NTZ R13, R17 ;  /* 0x00000011000d7305 */ /* 0x000e24000021f000 */
[----:B0-----:R-:W-:-:S04]  /*ca00*/  IMAD.MOV R12, RZ, RZ, -R13 ;  /* 0x000000ffff0c7224 */ /* 0x001fc800078e0a0d */
        /* <DEDUP_REMOVED lines=10> */
[----:B------:R-:W-:Y:S02]  /*cab0*/  @!P0 IADD3 R12, R12, -R15, RZ ;  /* 0x8000000f0c0c8210 */ /* 0x000fe40007ffe0ff */
[----:B------:R-:W0:Y:S03]  /*cac0*/  LDS R15, [R14+-0x10] ;  /* 0xfffff0000e0f7984 */ /* 0x000e260000000800 */
[----:B------:R-:W-:Y:S01]  /*cad0*/  @!P5 IMAD.MOV R12, RZ, RZ, -R12 ;  /* 0x000000ffff0cd224 */ /* 0x000fe200078e0a0c */
        /* <DEDUP_REMOVED lines=11> */
.L_x_4157:
[----:B------:R-:W-:Y:S05]  /*cb90*/  BSYNC B0 ;  /* 0x0000000000007941 */ /* 0x000fea0003800000 */
.L_x_4156:
[----:B------:R-:W-:Y:S01]  /*cba0*/  BSSY B0, `(.L_x_4158) ;  /* 0x0000023000007945 */ /* 0x000fe20003800000 */
[----:B------:R-:W-:Y:S05]  /*cbb0*/  @!P3 BRA `(.L_x_4159) ;  /* 0x000002100000b947 */ /* 0x000fea0003800000 */
        /* <DEDUP_REMOVED lines=20> */
[----:B------:R-:W0:Y:S03]  /*cd00*/  LDS R15, [R14] ;  /* 0x000000000e0f7984 */ /* 0x000e260000000800 */
        /* <DEDUP_REMOVED lines=12> */
.L_x_4159:
[----:B------:R-:W-:Y:S05]  /*cdd0*/  BSYNC B0 ;  /* 0x0000000000007941 */ /* 0x000fea0003800000 */
.L_x_4158:
        /* <DEDUP_REMOVED lines=22> */
[----:B------:R-:W0:Y:S03]  /*cf40*/  LDS R15, [R14+0x10] ;  /* 0x000010000e0f7984 */ /* 0x000e260000000800 */
        /* <DEDUP_REMOVED lines=12> */
.L_x_4161:
[----:B------:R-:W-:Y:S05]  /*d010*/  BSYNC B0 ;  /* 0x0000000000007941 */ /* 0x000fea0003800000 */
.L_x_4160:
[----:B------:R-:W-:Y:S02]  /*d020*/  IADD3 R2, R2, 0x10, RZ ;  /* 0x0000001002027810 */ /* 0x000fe40007ffe0ff */
[----:B------:R-:W-:-:S02]  /*d030*/  IADD3 R14, R14, 0x40, RZ ;  /* 0x000000400e0e7810 */ /* 0x000fc40007ffe0ff */
[----:B------:R-:W-:-:S13]  /*d040*/  ISETP.GE.AND P0, PT, R2, UR40, PT ;  /* 0x0000002802007c0c */ /* 0x000fda000bf06270 */
[----:B------:R-:W-:Y:S05]  /*d050*/  @!P0 BRA `(.L_x_4162) ;  /* 0xfffff65000008947 */ /* 0x000fea000383ffff */
.L_x_4138:
[----:B0-----:R-:W-:Y:S05]  /*d060*/  BSYNC B1 ;  /* 0x0000000000017941 */ /* 0x001fea0003800000 */
.L_x_4137:
        /* <DEDUP_REMOVED lines=17> */
[----:B------:R-:W-:Y:S01]  /*d180*/  MOV R21, c[0x0][0x24c] ;  /* 0x0000930000157a02 */ /* 0x000fe20000000f00 */
[----:B------:R-:W-:Y:S02]  /*d190*/  IMAD.MOV.U32 R20, RZ, RZ, c[0x0][0x248] ;  /* 0x00009200ff147624 */ /* 0x000fe400078e00ff */
[----:B------:R-:W-:Y:S01]  /*d1a0*/  @UP0 UIMAD UR5, UR38, UR5, UR46 ;  /* 0x00000005260502a4 */ /* 0x000fe2000f8e022e */
[----:B------:R-:W-:-:S03]  /*d1b0*/  @P3 IMAD.WIDE R12, R12, R17, c[0x0][0x188] ;  /* 0x000062000c0c3625 */ /* 0x000fc600078e0211 */
[----:B------:R1:W4:Y:S02]  /*d1c0*/  @!P3 LDG.E R20, [R20.64+0x8] ;  /* 0x000008241414b981 */ /* 0x000324000c1e1900 */
[----:B------:R-:W-:Y:S02]  /*d1d0*/  MOV R19, UR5 ;  /* 0x0000000500137c02 */ /* 0x000fe40008000f00 */
[----:B--2---:R2:W4:Y:S03]  /*d1e0*/  @P3 LDG.E.128 R24, [R12.64] ;  /* 0x000000240c183981 */ /* 0x004526000c1e1d00 */
[----:B0-----:R-:W-:-:S04]  /*d1f0*/  @P4 IMAD R14, R19, 0xe0, R0 ;  /* 0x000000e0130e4824 */ /* 0x001fc800078e0200 */
[----:B------:R-:W-:-:S05]  /*d200*/  @P4 IMAD.WIDE R14, R14, R17, c[0x0][0x238] ;  /* 0x00008e000e0e4625 */ /* 0x000fca00078e0211 */
[----:B------:R0:W4:Y:S01]  /*d210*/  @P4 LDG.E.128 R28, [R14.64] ;  /* 0x000000240e1c4981 */ /* 0x000122000c1e1d00 */
[----:B-1----:R-:W-:Y:S01]  /*d220*/  IMAD.U32 R21, RZ, RZ, UR4 ;  /* 0x00000004ff157e24 */ /* 0x002fe2000f8e00ff */
[----:B------:R-:W-:-:S03]  /*d230*/  UIMAD UR5, UR42, 0xe0, URZ ;  /* 0x000000e02a0578a4 */ /* 0x000fc6000f8e023f */
[----:B--2---:R-:W-:-:S03]  /*d240*/  IMAD R12, R21, 0xe0, R0 ;  /* 0x000000e0150c7824 */ /* 0x004fc600078e0200 */
[----:B------:R-:W-:Y:S02]  /*d250*/  MOV R22, UR5 ;  /* 0x0000000500167c02 */ /* 0x000fe40008000f00 */
        /* <DEDUP_REMOVED lines=11> */
[----:B0-----:R-:W0:Y:S07]  /*d310*/  LDS R2, [UR9+0x440] ;  /* 0x00044009ff027984 */ /* 0x001e2e0008000800 */
[----:B------:R-:W2:Y:S08]  /*d320*/  @!P3 I2F.S8 R18, R18 ;  /* 0x000000120012b306 */ /* 0x000eb00000001400 */
[----:B------:R-:W3:Y:S01]  /*d330*/  @!P3 I2F.S16 R16, R16 ;  /* 0x000000100010b306 */ /* 0x000ee20000101400 */
[----:B----4-:R-:W-:-:S02]  /*d340*/  @!P3 FMUL.FTZ R24, R19, R20 ;  /* 0x000000141318b220 */ /* 0x010fc40000410000 */
[-C--:B-1----:R-:W-:Y:S02]  /*d350*/  @!P3 FMUL.FTZ R26, R17, R20.reuse ;  /* 0x00000014111ab220 */ /* 0x082fe40000410000 */
[-C--:B--2---:R-:W-:Y:S02]  /*d360*/  @!P3 FMUL.FTZ R27, R18, R20.reuse ;  /* 0x00000014121bb220 */ /* 0x084fe40000410000 */
[----:B-----5:R-:W-:Y:S02]  /*d370*/  FADD.FTZ R4, R24, R4 ;  /* 0x0000000418047221 */ /* 0x020fe40000010000 */
[----:B------:R-:W-:Y:S02]  /*d380*/  FADD.FTZ R6, R26, R6 ;  /* 0x000000061a067221 */ /* 0x000fe40000010000 */
[----:B---3--:R-:W-:Y:S02]  /*d390*/  @!P3 FMUL.FTZ R25, R16, R20 ;  /* 0x000000141019b220 */ /* 0x008fe40000410000 */
        /* <DEDUP_REMOVED lines=11> */
.L_x_4164:
[----:B------:R-:W-:Y:S05]  /*d450*/  BSYNC B0 ;  /* 0x0000000000007941 */ /* 0x000fea0003800000 */
.L_x_4163:
        /* <DEDUP_REMOVED lines=27> */
.L_x_4165:
[----:B------:R-:W-:Y:S05]  /*d610*/  @P0 EXIT ;  /* 0x000000000000094d */ /* 0x000fea0003800000 */
[----:B------:R-:W-:Y:S01]  /*d620*/  IMAD.MOV.U32 R2, RZ, RZ, c[0x0][0x258] ;  /* 0x00009600ff027624 */ /* 0x000fe200078e00ff */
[----:B-1---5:R-:W-:-:S04]  /*d630*/  MOV R5, UR47 ;  /* 0x0000002f00057c02 */ /* 0x022fc80008000f00 */
[----:B------:R-:W-:-:S13]  /*d640*/  ISETP.NE.AND P0, PT, R2, 0x2, PT ;  /* 0x000000020200780c */ /* 0x000fda0003f05270 */
[----:B------:R-:W-:Y:S02]  /*d650*/  @P0 IMAD.MOV.U32 R3, RZ, RZ, 0x4 ;  /* 0x00000004ff030424 */ /* 0x000fe400078e00ff */
[----:B------:R-:W-:-:S04]  /*d660*/  @P0 IMAD R2, R5, 0xe0, R0 ;  /* 0x000000e005020824 */ /* 0x000fc800078e0200 */
[----:B------:R-:W-:-:S05]  /*d670*/  @P0 IMAD.WIDE R2, R2, R3, c[0x0][0x160] ;  /* 0x0000580002020625 */ /* 0x000fca00078e0203 */
[----:B------:R0:W-:Y:S01]  /*d680*/  @P0 STG.E.128 [R2.64], R8 ;  /* 0x0000000802000986 */ /* 0x0001e2000c101d24 */
[----:B------:R-:W-:Y:S05]  /*d690*/  @P0 EXIT ;  /* 0x000000000000094d */ /* 0x000fea0003800000 */
[----:B0-----:R-:W-:Y:S01]  /*d6a0*/  MOV R2, c[0x0][0x250] ;  /* 0x0000940000027a02 */ /* 0x001fe20000000f00 */
[----:B------:R-:W-:-:S05]  /*d6b0*/  IMAD.MOV.U32 R3, RZ, RZ, c[0x0][0x254] ;  /* 0x00009500ff037624 */ /* 0x000fca00078e00ff */
        /* <DEDUP_REMOVED lines=27> */
.L_x_4166:
        /* <DEDUP_REMOVED lines=9> */
.L_x_4347:


//--------------------- .text._ZN4mmha33masked_multihead_attention_kernelIfLi224ELi256ELi2ELi64ELi128ELb0ELb0EEEv26Multihead_attention_paramsIT_XT5_EE --------------------------
	.section	.text._ZN4mmha33masked_multihead_attention_kernelIfLi224ELi256ELi2ELi64ELi128ELb0ELb0EEEv26Multihead_attention_paramsIT_XT5_EE,"ax",@progbits
	.sectioninfo	@"SHI_REGISTERS=255"
	.align	128
        .global         _ZN4mmha33masked_multihead_attention_kernelIfLi224ELi256ELi2ELi64ELi128ELb0ELb0EEEv26Multihead_attention_paramsIT_XT5_EE
        .type           _ZN4mmha33masked_multihead_attention_kernelIfLi224ELi256ELi2ELi64ELi128ELb0ELb0EEEv26Multihead_attention_paramsIT_XT5_EE,@function
        .size           _ZN4mmha33masked_multihead_attention_kernelIfLi224ELi256ELi2ELi64ELi128ELb0ELb0EEEv26Multihead_attention_paramsIT_XT5_EE,(.L_x_4324 - _ZN4mmha33masked_multihead_attention_kernelIfLi224ELi256ELi2ELi64ELi128ELb0ELb0EEEv26Multihead_attention_paramsIT_XT5_EE)
        .other          _ZN4mmha33masked_multihead_attention_kernelIfLi224ELi256ELi2ELi64ELi128ELb0ELb0EEEv26Multihead_attention_paramsIT_XT5_EE,@"STO_CUDA_ENTRY STV_DEFAULT"
_ZN4mmha33masked_multihead_attention_kernelIfLi224ELi256ELi2ELi64ELi128ELb0ELb0EEEv26Multihead_attention_paramsIT_XT5_EE:
.text._ZN4mmha33masked_multihead_attention_kernelIfLi224ELi256ELi2ELi64ELi128ELb0ELb0EEEv26Multihead_attention_paramsIT_XT5_EE:
        /* <DEDUP_REMOVED lines=15> */
.L_x_4167:
        /* <DEDUP_REMOVED lines=126> */
.L_x_4169:
[----:B0-----:R-:W-:Y:S05]  /*08d0*/  BSYNC B0 ;  /* 0x0000000000007941 */ /* 0x001fea0003800000 */
.L_x_4168:
[----:B------:R-:W-:Y:S01]  /*08e0*/  BSSY B0, `(.L_x_4170) ;  /* 0x000001c000007945 */ /* 0x000fe20003800000 */
[----:B------:R-:W-:Y:S02]  /*08f0*/  IMAD.MOV.U32 R4, RZ, RZ, c[0x0][0x248] ;  /* 0x00009200ff047624 */ /* 0x000fe400078e00ff */
[----:B------:R-:W-:Y:S01]  /*0900*/  IMAD.MOV.U32 R5, RZ, RZ, c[0x0][0x24c] ;  /* 0x00009300ff057624 */ /* 0x000fe200078e00ff */
        /* <DEDUP_REMOVED lines=9> */
.L_x_4171:
        /* <DEDUP_REMOVED lines=16> */
.L_x_4172:
[----:B------:R-:W-:Y:S05]  /*0aa0*/  BSYNC B0 ;  /* 0x0000000000007941 */ /* 0x000fea0003800000 */
.L_x_4170:
[----:B------:R-:W-:Y:S01]  /*0ab0*/  ULDC.64 UR4, c[0x0][0x1f8] ;  /* 0x00007e0000047ab9 */ /* 0x000fe20000000a00 */
[C---:B------:R-:W-:Y:S01]  /*0ac0*/  ISETP.GT.AND P2, PT, R32.reuse, 0x3f, PT ;  /* 0x0000003f2000780c */ /* 0x040fe20003f44270 */
[----:B------:R-:W-:Y:S01]  /*0ad0*/  UISETP.NE.U32.AND UP0, UPT, URZ, UR4, UPT ;  /* 0x000000043f00728c */ /* 0x000fe2000bf05070 */
[----:B------:R-:W-:Y:S01]  /*0ae0*/  ISETP.EQ.U32.AND P0, PT, RZ, c[0x0][0x240], PT ;  /* 0x00009000ff007a0c */ /* 0x000fe20003f02070 */
[----:B------:R-:W-:Y:S01]  /*0af0*/  IMAD.MOV.U32 R0, RZ, RZ, c[0x0][0x1d8] ;  /* 0x00007600ff007624 */ /* 0x000fe200078e00ff */
[----:B------:R-:W-:Y:S01]  /*0b00*/  ISETP.GT.AND P4, PT, R32, 0x37, PT ;  /* 0x000000372000780c */ /* 0x000fe20003f84270 */
[----:B------:R-:W-:Y:S01]  /*0b10*/  UISETP.NE.AND.EX UP0, UPT, URZ, UR5, UPT, UP0 ;  /* 0x000000053f00728c */ /* 0x000fe2000bf05300 */
[----:B------:R-:W-:Y:S01]  /*0b20*/  ISETP.EQ.OR.EX P0, PT, RZ, c[0x0][0x244], P2, P0 ;  /* 0x00009100ff007a0c */ /* 0x000fe20001702700 */
[----:B-1----:R-:W-:Y:S01]  /*0b30*/  IMAD.U32 R7, RZ, RZ, UR38 ;  /* 0x00000026ff077e24 */ /* 0x002fe2000f8e00ff */
[----:B------:R-:W-:Y:S01]  /*0b40*/  ISETP.EQ.U32.AND P2, PT, RZ, c[0x0][0x180], PT ;  /* 0x00006000ff007a0c */ /* 0x000fe20003f42070 */
[----:B------:R-:W-:Y:S01]  /*0b50*/  ULDC.64 UR4, c[0x0][0x1f8] ;  /* 0x00007e0000047ab9 */ /* 0x000fe20000000a00 */
[----:B------:R-:W-:-:S02]  /*0b60*/  ISETP.EQ.U32.AND P1, PT, RZ, c[0x0][0x170], PT ;  /* 0x00005c00ff007a0c */ /* 0x000fc40003f22070 */
[----:B------:R-:W-:Y:S02]  /*0b70*/  PLOP3.LUT P3, PT, PT, PT, UP0, 0x80, 0x0 ;  /* 0x000000000000781c */ /* 0x000fe40003f6f008 */
[----:B------:R-:W-:Y:S02]  /*0b80*/  ISETP.EQ.OR.EX P2, PT, RZ, c[0x0][0x184], P4, P2 ;  /* 0x00006100ff007a0c */ /* 0x000fe40002742720 */
[----:B------:R-:W-:Y:S01]  /*0b90*/  @UP0 UMOV UR6, 0x4 ;  /* 0x0000000400060882 */ /* 0x000fe20000000000 */
[----:B------:R-:W-:Y:S01]  /*0ba0*/  ISETP.EQ.OR.EX P1, PT, RZ, c[0x0][0x174], P4, P1 ;  /* 0x00005d00ff007a0c */ /* 0x000fe20002722710 */
[----:B------:R-:W-:Y:S01]  /*0bb0*/  @UP0 UIMAD.WIDE UR4, UR45, UR6, UR4 ;  /* 0x000000062d0402a5 */ /* 0x000fe2000f8e0204 */
[----:B------:R-:W-:-:S05]  /*0bc0*/  @!P0 IMAD R7, R7, R0, UR46 ;  /* 0x0000002e07078e24 */ /* 0x000fca000f8e0200 */
[----:B------:R-:W-:Y:S02]  /*0bd0*/  IMAD.U32 R4, RZ, RZ, UR4 ;  /* 0x00000004ff047e24 */ /* 0x000fe4000f8e00ff */
[----:B------:R-:W-:Y:S02]  /*0be0*/  IMAD.U32 R5, RZ, RZ, UR5 ;  /* 0x00000005ff057e24 */ /* 0x000fe4000f8e00ff */
[----:B------:R-:W-:-:S03]  /*0bf0*/  @!P2 IMAD.MOV.U32 R9, RZ, RZ, 0x4 ;  /* 0x00000004ff09a424 */ /* 0x000fc600078e00ff */
[----:B------:R1:W2:Y:S01]  /*0c00*/  @P3 LDG.E R0, [R4.64] ;  /* 0x0000002404003981 */ /* 0x0002a2000c1e1900 */
[----:B------:R-:W-:Y:S01]  /*0c10*/  CS2R R12, SRZ ;  /* 0x00000000000c7805 */ /* 0x000fe2000001ff00 */
[----:B------:R-:W-:Y:S01]  /*0c20*/  CS2R R14, SRZ ;  /* 0x00000000000e7805 */ /* 0x000fe2000001ff00 */
[----:B0-----:R-:W-:Y:S01]  /*0c30*/  @!P1 IMAD.MOV.U32 R3, RZ, RZ, 0x4 ;  /* 0x00000004ff039424 */ /* 0x001fe200078e00ff */
[----:B------:R-:W-:Y:S01]  /*0c40*/  CS2R R28, SRZ ;  /* 0x00000000001c7805 */ /* 0x000fe2000001ff00 */
[----:B------:R-:W-:Y:S01]  /*0c50*/  @!P0 IMAD.MOV.U32 R6, RZ, RZ, 0x4 ;  /* 0x00000004ff068424 */ /* 0x000fe200078e00ff */
[----:B------:R-:W-:Y:S01]  /*0c60*/  CS2R R30, SRZ ;  /* 0x00000000001e7805 */ /* 0x000fe2000001ff00 */
[----:B------:R-:W-:Y:S02]  /*0c70*/  @!P0 IMAD R7, R7, 0xe0, R22 ;  /* 0x000000e007078824 */ /* 0x000fe400078e0216 */
        /* <DEDUP_REMOVED lines=25> */
[----:B01----:R-:W-:-:S05]  /*0e10*/  IMAD.MOV.U32 R0, RZ, RZ, c[0x0][0x1e0] ;  /* 0x00007800ff007624 */ /* 0x003fca00078e00ff */
        /* <DEDUP_REMOVED lines=55> */
.L_x_4175:
        /* <DEDUP_REMOVED lines=76> */
.L_x_4179:
[----:B------:R-:W-:Y:S05]  /*1650*/  BSYNC B1 ;  /* 0x0000000000017941 */ /* 0x000fea0003800000 */
.L_x_4178:
        /* <DEDUP_REMOVED lines=8> */
.L_x_4177:
[----:B------:R-:W-:Y:S05]  /*16e0*/  BSYNC B0 ;  /* 0x0000000000007941 */ /* 0x000fea0003800000 */
.L_x_4176:
[----:B------:R-:W-:Y:S06]  /*16f0*/  BAR.SYNC.DEFER_BLOCKING 0x0 ;  /* 0x0000000000007b1d */ /* 0x000fec0000010000 */
[----:B0-----:R0:W1:Y:S04]  /*1700*/  @P6 LDS.128 R16, [R13] ;  /* 0x000000000d106984 */ /* 0x0010680000000c00 */
[----:B------:R0:W2:Y:S04]  /*1710*/  @P6 LDS.128 R24, [R14] ;  /* 0x000000000e186984 */ /* 0x0000a80000000c00 */
[----:B------:R-:W-:Y:S06]  /*1720*/  BAR.SYNC.DEFER_BLOCKING 0x0 ;  /* 0x0000000000007b1d */ /* 0x000fec0000010000 */
[----:B------:R-:W-:Y:S05]  /*1730*/  BRA `(.L_x_4174) ;  /* 0x000002c000007947 */ /* 0x000fea0003800000 */
.L_x_4173:
        /* <DEDUP_REMOVED lines=43> */
.L_x_4180:
[----:B------:R-:W-:Y:S05]  /*19f0*/  BSYNC B0 ;  /* 0x0000000000007941 */ /* 0x000fea0003800000 */
.L_x_4174:
        /* <DEDUP_REMOVED lines=17> */
.L_x_4182:
[----:B------:R-:W-:Y:S05]  /*1b10*/  BSYNC B0 ;  /* 0x0000000000007941 */ /* 0x000fea0003800000 */
.L_x_4181:
        /* <DEDUP_REMOVED lines=41> */
.L_x_4185:
[----:B------:R0:W-:Y:S02]  /*1db0*/  STS [UR9+0x420], R252 ;  /* 0x000420fcff007988 */ /* 0x0001e40008000809 */
.L_x_4184:
[----:B------:R-:W-:Y:S05]  /*1dc0*/  BSYNC B0 ;  /* 0x0000000000007941 */ /* 0x000fea0003800000 */
.L_x_4183:
[----:B------:R-:W-:Y:S01]  /*1dd0*/  UIADD3 UR4, UR7, 0xf, URZ ;  /* 0x0000000f07047890 */ /* 0x000fe2000fffe03f */
[----:B------:R-:W-:Y:S01]  /*1de0*/  LEA.HI R0, R32, R32, RZ, 0x1 ;  /* 0x0000002020007211 */ /* 0x000fe200078f08ff */
[----:B------:R-:W-:Y:S02]  /*1df0*/  BAR.SYNC.DEFER_BLOCKING 0x0 ;  /* 0x0000000000007b1d */ /* 0x000fe40000010000 */
[----:B------:R-:W-:Y:S01]  /*1e00*/  USHF.R.S32.HI UR5, URZ, 0x1f, UR4 ;  /* 0x0000001f3f057899 */ /* 0x000fe20008011404 */
[----:B0-----:R-:W-:-:S03]  /*1e10*/  LEA.HI.SX32 R2, R0, UR43, 0x1f ;  /* 0x0000002b00027c11 */ /* 0x001fc6000f8ffaff */
        /* <DEDUP_REMOVED lines=20> */
[----:B------:R-:W-:Y:S04]  /*1f60*/  LDS.64 R12, [R5.X8+0x100] ;  /* 0x00010000050c7984 */ /* 0x000fe80000008a00 */
[----:B------:R-:W-:Y:S04]  /*1f70*/  LDS.64 R14, [R5.X8+0x110] ;  /* 0x00011000050e7984 */ /* 0x000fe80000008a00 */
[----:B-1----:R-:W-:Y:S04]  /*1f80*/  LDS.64 R16, [R5.X8+0x120] ;  /* 0x0001200005107984 */ /* 0x002fe80000008a00 */
[----:B------:R-:W-:Y:S04]  /*1f90*/  LDS.64 R18, [R5.X8+0x130] ;  /* 0x0001300005127984 */ /* 0x000fe80000008a00 */
[----:B0-----:R-:W-:Y:S04]  /*1fa0*/  STL.64 [R1+0x50], R8 ;  /* 0x0000500801007387 */ /* 0x001fe80000100a00 */
        /* <DEDUP_REMOVED lines=54> */
[----:B------:R-:W3:Y:S04]  /*2310*/  LDS.64 R98, [R5.X8+0x3b0] ;  /* 0x0003b00005627984 */ /* 0x000ee80000008a00 */
[----:B------:R-:W3:Y:S04]  /*2320*/  LDS.64 R100, [R5.X8+0x3c0] ;  /* 0x0003c00005647984 */ /* 0x000ee80000008a00 */
[----:B------:R-:W3:Y:S04]  /*2330*/  LDS.64 R102, [R5.X8+0x3d0] ;  /* 0x0003d00005667984 */ /* 0x000ee80000008a00 */
[----:B------:R-:W3:Y:S04]  /*2340*/  LDS.64 R104, [R5.X8+0x3e0] ;  /* 0x0003e00005687984 */ /* 0x000ee80000008a00 */
[----:B------:R-:W3:Y:S04]  /*2350*/  LDS.64 R106, [R5.X8+0x3f0] ;  /* 0x0003f000056a7984 */ /* 0x000ee80000008a00 */
[----:B------:R-:W3:Y:S04]  /*2360*/  LDS.64 R108, [R5.X8+0x400] ;  /* 0x00040000056c7984 */ /* 0x000ee80000008a00 */
[----:B------:R-:W3:Y:S04]  /*2370*/  LDS.64 R110, [R5.X8+0x410] ;  /* 0x00041000056e7984 */ /* 0x000ee80000008a00 */
[----:B--2---:R-:W-:Y:S04]  /*2380*/  STL.64 [R1+0x10], R10 ;  /* 0x0000100a01007387 */ /* 0x004fe80000100a00 */
[----:B0-----:R-:W-:Y:S04]  /*2390*/  STL.64 [R1+0x8], R8 ;  /* 0x0000080801007387 */ /* 0x001fe80000100a00 */
[----:B-1----:R0:W-:Y:S02]  /*23a0*/  STL.64 [R1], R6 ;  /* 0x0000000601007387 */ /* 0x0021e40000100a00 */
[----:B0-----:R-:W-:-:S04]  /*23b0*/  IMAD.U32 R7, RZ, RZ, UR44 ;  /* 0x0000002cff077e24 */ /* 0x001fc8000f8e00ff */
[----:B------:R-:W-:-:S05]  /*23c0*/  IMAD R0, R7, c[0x0][0x1d4], R0 ;  /* 0x0000750007007a24 */ /* 0x000fca00078e0200 */
[----:B----4-:R-:W-:Y:S02]  /*23d0*/  SHF.R.S32.HI R4, RZ, 0x1f, R0 ;  /* 0x0000001fff047819 */ /* 0x010fe40000011400 */
.L_x_4191:
[----:B------:R-:W-:Y:S01]  /*23e0*/  IABS R8, c[0x0][0x1d4] ;  /* 0x0000750000087a13 */ /* 0x000fe20000000000 */
[----:B------:R-:W-:Y:S01]  /*23f0*/  IMAD.MOV.U32 R6, RZ, RZ, RZ ;  /* 0x000000ffff067224 */ /* 0x000fe200078e00ff */
[C---:B------:R-:W-:Y:S01]  /*2400*/  ISETP.GE.AND P1, PT, R2.reuse, RZ, PT ;  /* 0x000000ff0200720c */ /* 0x040fe20003f26270 */
[----:B------:R-:W-:Y:S01]  /*2410*/  IMAD.MOV.U32 R247, RZ, RZ, c[0x0][0x1d4] ;  /* 0x00007500fff77624 */ /* 0x000fe200078e00ff */
[----:B------:R-:W0:Y:S01]  /*2420*/  I2F.RP R5, R8 ;  /* 0x0000000800057306 */ /* 0x000e220000209400 */
[----:B------:R-:W-:Y:S01]  /*2430*/  ISETP.GE.AND P2, PT, R2, UR40, PT ;  /* 0x0000002802007c0c */ /* 0x000fe2000bf46270 */
[----:B---3--:R1:W-:Y:S01]  /*2440*/  STL [R1+0x74], R105 ;  /* 0x0000746901007387 */ /* 0x0083e20000100800 */
[----:B------:R-:W-:-:S05]  /*2450*/  ULDC.64 UR4, c[0x0][0x200] ;  /* 0x0000800000047ab9 */ /* 0x000fca0000000a00 */
[----:B0-----:R-:W0:Y:S01]  /*2460*/  MUFU.RCP R5, R5 ;  /* 0x0000000500057308 */ /* 0x001e220000001000 */
[----:B------:R-:W-:Y:S01]  /*2470*/  FSEL R113, R113, RZ, P2 ;  /* 0x000000ff71717208 */ /* 0x000fe20001000000 */
[----:B-1----:R-:W2:Y:S01]  /*2480*/  LDL R105, [R1+0x4c] ;  /* 0x00004c0001697983 */ /* 0x002ea20000100800 */
[----:B------:R-:W-:Y:S02]  /*2490*/  FSEL R112, R112, RZ, P2 ;  /* 0x000000ff70707208 */ /* 0x000fe40001000000 */
[----:B------:R-:W-:Y:S01]  /*24a0*/  FSEL R115, R115, RZ, P2 ;  /* 0x000000ff73737208 */ /* 0x000fe20001000000 */
[----:B------:R1:W-:Y:S01]  /*24b0*/  STL [R1+0x70], R106 ;  /* 0x0000706a01007387 */ /* 0x0003e20000100800 */
[----:B0-----:R-:W-:-:S03]  /*24c0*/  IADD3 R5, R5, 0xffffffe, RZ ;  /* 0x0ffffffe05057810 */ /* 0x001fc60007ffe0ff */
[----:B-1----:R-:W3:Y:S01]  /*24d0*/  LDL R106, [R1+0x48] ;  /* 0x00004800016a7983 */ /* 0x002ee20000100800 */
[----:B------:R-:W0:Y:S01]  /*24e0*/  F2I.FTZ.U32.TRUNC.NTZ R7, R5 ;  /* 0x0000000500077305 */ /* 0x000e22000021f000 */
[----:B------:R-:W-:Y:S02]  /*24f0*/  FSEL R114, R114, RZ, P2 ;  /* 0x000000ff72727208 */ /* 0x000fe40001000000 */
[----:B------:R-:W-:Y:S02]  /*2500*/  FSEL R117, R117, RZ, P2 ;  /* 0x000000ff75757208 */ /* 0x000fe40001000000 */
[----:B------:R-:W-:Y:S02]  /*2510*/  FSEL R116, R116, RZ, P2 ;  /* 0x000000ff74747208 */ /* 0x000fe40001000000 */
[----:B------:R-:W-:Y:S02]  /*2520*/  FSEL R119, R119, RZ, P2 ;  /* 0x000000ff77777208 */ /* 0x000fe40001000000 */
[----:B------:R-:W-:-:S02]  /*2530*/  FSEL R118, R118, RZ, P2 ;  /* 0x000000ff76767208 */ /* 0x000fc40001000000 */
[----:B------:R-:W-:Y:S02]  /*2540*/  FSEL R121, R121, RZ, P2 ;  /* 0x000000ff79797208 */ /* 0x000fe40001000000 */
[----:B------:R-:W-:Y:S02]  /*2550*/  FSEL R120, R120, RZ, P2 ;  /* 0x000000ff78787208 */ /* 0x000fe40001000000 */
[----:B------:R-:W-:Y:S01]  /*2560*/  FSEL R123, R123, RZ, P2 ;  /* 0x000000ff7b7b7208 */ /* 0x000fe20001000000 */
[----:B0-----:R-:W-:Y:S01]  /*2570*/  IMAD.MOV R5, RZ, RZ, -R7 ;  /* 0x000000ffff057224 */ /* 0x001fe200078e0a07 */
[----:B------:R-:W-:Y:S02]  /*2580*/  FSEL R122, R122, RZ, P2 ;  /* 0x000000ff7a7a7208 */ /* 0x000fe40001000000 */
[----:B------:R-:W-:Y:S01]  /*2590*/  FSEL R125, R125, RZ, P2 ;  /* 0x000000ff7d7d7208 */ /* 0x000fe20001000000 */
[----:B------:R-:W-:Y:S01]  /*25a0*/  IMAD R5, R5, R8, RZ ;  /* 0x0000000805057224 */ /* 0x000fe200078e02ff */
[----:B------:R-:W-:-:S02]  /*25b0*/  FSEL R124, R124, RZ, P2 ;  /* 0x000000ff7c7c7208 */ /* 0x000fc40001000000 */
[----:B------:R-:W-:Y:S01]  /*25c0*/  FSEL R129, R129, RZ, P2 ;  /* 0x000000ff81817208 */ /* 0x000fe20001000000 */
[----:B------:R-:W-:Y:S01]  /*25d0*/  IMAD.HI.U32 R6, R7, R5, R6 ;  /* 0x0000000507067227 */ /* 0x000fe200078e0006 */
[----:B------:R-:W-:Y:S02]  /*25e0*/  IABS R5, R2 ;  /* 0x0000000200057213 */ /* 0x000fe40000000000 */
[----:B------:R-:W-:Y:S02]  /*25f0*/  FSEL R128, R128, RZ, P2 ;  /* 0x000000ff80807208 */ /* 0x000fe40001000000 */
[----:B------:R-:W-:Y:S01]  /*2600*/  FSEL R127, R127, RZ, P2 ;  /* 0x000000ff7f7f7208 */ /* 0x000fe20001000000 */
[----:B------:R-:W-:Y:S01]  /*2610*/  IMAD.HI.U32 R6, R6, R5, RZ ;  /* 0x0000000506067227 */ /* 0x000fe200078e00ff */
[----:B------:R-:W-:Y:S02]  /*2620*/  FSEL R126, R126, RZ, P2 ;  /* 0x000000ff7e7e7208 */ /* 0x000fe40001000000 */
[----:B------:R-:W-:Y:S01]  /*2630*/  FSEL R131, R131, RZ, P2 ;  /* 0x000000ff83837208 */ /* 0x000fe20001000000 */
[----:B------:R-:W-:Y:S01]  /*2640*/  IMAD.MOV R6, RZ, RZ, -R6 ;  /* 0x000000ffff067224 */ /* 0x000fe200078e0a06 */
[----:B------:R-:W-:-:S02]  /*2650*/  FSEL R130, R130, RZ, P2 ;  /* 0x000000ff82827208 */ /* 0x000fc40001000000 */
[----:B------:R-:W-:Y:S01]  /*2660*/  FSEL R133, R133, RZ, P2 ;  /* 0x000000ff85857208 */ /* 0x000fe20001000000 */
[----:B------:R-:W-:Y:S01]  /*2670*/  IMAD R5, R8, R6, R5 ;  /* 0x0000000608057224 */ /* 0x000fe200078e0205 */
[----:B------:R-:W-:Y:S02]  /*2680*/  FSEL R132, R132, RZ, P2 ;  /* 0x000000ff84847208 */ /* 0x000fe40001000000 */
[----:B------:R-:W-:Y:S02]  /*2690*/  FSEL R135, R135, RZ, P2 ;  /* 0x000000ff87877208 */ /* 0x000fe40001000000 */
[----:B------:R-:W-:Y:S02]  /*26a0*/  FSEL R134, R134, RZ, P2 ;  /* 0x000000ff86867208 */ /* 0x000fe40001000000 */
[----:B------:R-:W-:Y:S02]  /*26b0*/  FSEL R137, R137, RZ, P2 ;  /* 0x000000ff89897208 */ /* 0x000fe40001000000 */
[----:B------:R-:W-:-:S02]  /*26c0*/  FSEL R136, R136, RZ, P2 ;  /* 0x000000ff88887208 */ /* 0x000fc40001000000 */
[----:B------:R-:W-:Y:S02]  /*26d0*/  FSEL R139, R139, RZ, P2 ;  /* 0x000000ff8b8b7208 */ /* 0x000fe40001000000 */
        /* <DEDUP_REMOVED lines=82> */
[----:B------:R-:W-:Y:S01]  /*2c00*/  FSEL R218, R218, RZ, P2 ;  /* 0x000000ffdada7208 */ /* 0x000fe20001000000 */
[----:B------:R-:W-:Y:S01]  /*2c10*/  UISETP.NE.U32.AND UP0, UPT, URZ, UR4, UPT ;  /* 0x000000043f00728c */ /* 0x000fe2000bf05070 */
[----:B------:R-:W-:Y:S01]  /*2c20*/  ISETP.GT.U32.AND P0, PT, R8, R5, PT ;  /* 0x000000050800720c */ /* 0x000fe20003f04070 */
[----:B------:R0:W-:Y:S02]  /*2c30*/  STL [R1+0x6c], R107 ;  /* 0x00006c6b01007387 */ /* 0x0001e40000100800 */
[----:B------:R-:W-:Y:S01]  /*2c40*/  UISETP.NE.AND.EX UP0, UPT, URZ, UR5, UPT, UP0 ;  /* 0x000000053f00728c */ /* 0x000fe2000bf05300 */
[----:B------:R-:W-:-:S02]  /*2c50*/  FSEL R239, R239, RZ, P2 ;  /* 0x000000ffefef7208 */ /* 0x000fc40001000000 */
[----:B------:R-:W-:Y:S01]  /*2c60*/  FSEL R238, R238, RZ, P2 ;  /* 0x000000ffeeee7208 */ /* 0x000fe20001000000 */
[----:B------:R-:W-:Y:S01]  /*2c70*/  ULDC UR4, c[0x0][0x1d4] ;  /* 0x0000750000047ab9 */ /* 0x000fe20000000800 */
[----:B------:R-:W-:Y:S01]  /*2c80*/  FSEL R225, R225, RZ, P2 ;  /* 0x000000ffe1e17208 */ /* 0x000fe20001000000 */
[----:B------:R1:W-:Y:S04]  /*2c90*/  STL [R1+0x68], R108 ;  /* 0x0000686c01007387 */ /* 0x0003e80000100800 */
[----:B------:R-:W-:Y:S01]  /*2ca0*/  @!P0 IMAD.IADD R5, R5, 0x1, -R8 ;  /* 0x0000000105058824 */ /* 0x000fe200078e0a08 */
[----:B------:R-:W-:Y:S01]  /*2cb0*/  @UP0 UIMAD UR4, UR45, UR4, URZ ;  /* 0x000000042d0402a4 */ /* 0x000fe2000f8e023f */
[----:B------:R-:W-:Y:S01]  /*2cc0*/  FSEL R224, R224, RZ, P2 ;  /* 0x000000ffe0e07208 */ /* 0x000fe20001000000 */
[----:B------:R4:W-:Y:S02]  /*2cd0*/  STL [R1+0x64], R109 ;  /* 0x0000646d01007387 */ /* 0x0009e40000100800 */
[----:B------:R-:W-:Y:S01]  /*2ce0*/  ISETP.GT.U32.AND P0, PT, R8, R5, PT ;  /* 0x000000050800720c */ /* 0x000fe20003f04070 */
[----:B------:R-:W-:Y:S01]  /*2cf0*/  @UP0 USHF.R.S32.HI UR5, URZ, 0x1f, UR4 ;  /* 0x0000001f3f050899 */ /* 0x000fe20008011404 */
[----:B------:R-:W-:Y:S01]  /*2d00*/  FSEL R223, R223, RZ, P2 ;  /* 0x000000ffdfdf7208 */ /* 0x000fe20001000000 */
[----:B------:R0:W-:Y:S01]  /*2d10*/  STL [R1+0x60], R110 ;  /* 0x0000606e01007387 */ /* 0x0001e20000100800 */
[----:B------:R-:W-:-:S02]  /*2d20*/  FSEL R222, R222, RZ, P2 ;  /* 0x000000ffdede7208 */ /* 0x000fc40001000000 */
[----:B------:R-:W-:Y:S01]  /*2d30*/  FSEL R229, R229, RZ, P2 ;  /* 0x000000ffe5e57208 */ /* 0x000fe20001000000 */
[----:B------:R1:W-:Y:S01]  /*2d40*/  STL [R1+0x5c], R111 ;  /* 0x00005c6f01007387 */ /* 0x0003e20000100800 */
[----:B------:R-:W-:Y:S02]  /*2d50*/  FSEL R228, R228, RZ, P2 ;  /* 0x000000ffe4e47208 */ /* 0x000fe40001000000 */
[----:B------:R-:W-:Y:S01]  /*2d60*/  FSEL R227, R227, RZ, P2 ;  /* 0x000000ffe3e37208 */ /* 0x000fe20001000000 */
[----:B------:R4:W-:Y:S02]  /*2d70*/  STL [R1+0x58], R252 ;  /* 0x000058fc01007387 */ /* 0x0009e40000100800 */
[----:B------:R-:W-:Y:S01]  /*2d80*/  @!P0 IMAD.IADD R5, R5, 0x1, -R8 ;  /* 0x0000000105058824 */ /* 0x000fe200078e0a08 */
[----:B------:R-:W-:Y:S01]  /*2d90*/  ISETP.NE.AND P0, PT, RZ, c[0x0][0x1d4], PT ;  /* 0x00007500ff007a0c */ /* 0x000fe20003f05270 */
[----:B0-----:R-:W2:Y:S02]  /*2da0*/  LDL R107, [R1+0x40] ;  /* 0x00004000016b7983 */ /* 0x001ea40000100800 */
[----:B------:R-:W-:Y:S01]  /*2db0*/  IMAD.MOV.U32 R243, RZ, RZ, R5 ;  /* 0x000000fffff37224 */ /* 0x000fe200078e0005 */
[----:B------:R-:W-:Y:S01]  /*2dc0*/  FSEL R226, R226, RZ, P2 ;  /* 0x000000ffe2e27208 */ /* 0x000fe20001000000 */
[----:B-1----:R-:W2:Y:S02]  /*2dd0*/  LDL R108, [R1+0x44] ;  /* 0x00004400016c7983 */ /* 0x002ea40000100800 */
[----:B------:R-:W-:Y:S01]  /*2de0*/  @!P1 IMAD.MOV R243, RZ, RZ, -R243 ;  /* 0x000000fffff39224 */ /* 0x000fe200078e0af3 */
[----:B------:R-:W-:Y:S01]  /*2df0*/  FSEL R233, R233, RZ, P2 ;  /* 0x000000ffe9e97208 */ /* 0x000fe20001000000 */
[----:B----4-:R-:W4:Y:S04]  /*2e00*/  LDL R109, [R1+0x38] ;  /* 0x00003800016d7983 */ /* 0x010f280000100800 */
[----:B------:R-:W-:Y:S01]  /*2e10*/  @!P0 LOP3.LUT R243, RZ, c[0x0][0x1d4], RZ, 0x33, !PT ;  /* 0x00007500fff38a12 */ /* 0x000fe200078e33ff */
[----:B------:R-:W2:Y:S01]  /*2e20*/  LDL R110, [R1+0x3c] ;  /* 0x00003c00016e7983 */ /* 0x000ea20000100800 */
[----:B------:R-:W-:-:S02]  /*2e30*/  ISETP.GE.AND P0, PT, R2, UR40, PT ;  /* 0x0000002802007c0c */ /* 0x000fc4000bf06270 */
[----:B------:R-:W-:Y:S01]  /*2e40*/  IADD3 R246, R243, c[0x0][0x1d4], RZ ;  /* 0x00007500f3f67a10 */ /* 0x000fe20007ffe0ff */
[----:B------:R-:W-:Y:S01]  /*2e50*/  IMAD R242, R247, 0x4, R243 ;  /* 0x00000004f7f27824 */ /* 0x000fe200078e02f3 */
[----:B------:R-:W-:Y:S01]  /*2e60*/  FSEL R232, R232, RZ, P2 ;  /* 0x000000ffe8e87208 */ /* 0x000fe20001000000 */
[----:B------:R-:W2:Y:S02]  /*2e70*/  LDL R111, [R1+0x30] ;  /* 0x00003000016f7983 */ /* 0x000ea40000100800 */
[----:B------:R-:W-:Y:S02]  /*2e80*/  IMAD.SHL.U32 R7, R246, 0x4, RZ ;  /* 0x00000004f6077824 */ /* 0x000fe400078e00ff */
[----:B------:R-:W-:Y:S01]  /*2e90*/  IMAD.SHL.U32 R8, R242, 0x4, RZ ;  /* 0x00000004f2087824 */ /* 0x000fe200078e00ff */
[----:B------:R-:W-:Y:S01]  /*2ea0*/  FSEL R231, R231, RZ, P2 ;  /* 0x000000ffe7e77208 */ /* 0x000fe20001000000 */
[----:B------:R-:W2:Y:S01]  /*2eb0*/  LDL R252, [R1+0x34] ;  /* 0x0000340001fc7983 */ /* 0x000ea20000100800 */
[----:B------:R-:W-:-:S02]  /*2ec0*/  ISETP.GE.OR P3, PT, R7, R3, P0 ;  /* 0x000000030700720c */ /* 0x000fc40000766670 */
[----:B------:R-:W-:-:S11]  /*2ed0*/  ISETP.GE.OR P1, PT, R8, R3, P0 ;  /* 0x000000030800720c */ /* 0x000fd60000726670 */
[----:B------:R-:W-:-:S04]  /*2ee0*/  @!P3 IADD3 R5, P4, R0, R7, RZ ;  /* 0x000000070005b210 */ /* 0x000fc80007f9e0ff */
[----:B------:R-:W-:Y:S02]  /*2ef0*/  @!P3 LEA.HI.X.SX32 R7, R7, R4, 0x1, P4 ;  /* 0x000000040707b211 */ /* 0x000fe400020f0eff */
[----:B------:R-:W-:-:S04]  /*2f00*/  @!P3 LEA R6, P4, R5, c[0x0][0x198], 0x2 ;  /* 0x000066000506ba11 */ /* 0x000fc800078810ff */
[----:B------:R-:W-:-:S05]  /*2f10*/  @!P3 LEA.HI.X R7, R5, c[0x0][0x19c], R7, 0x2, P4 ;  /* 0x000067000507ba11 */ /* 0x000fca00020f1407 */
[----:B------:R0:W2:Y:S01]  /*2f20*/  @!P3 LDG.E.64 R112, [R6.64] ;  /* 0x000000240670b981 */ /* 0x0000a2000c1e1b00 */
[----:B------:R-:W-:-:S04]  /*2f30*/  @!P1 IADD3 R5, P3, R0, R8, RZ ;  /* 0x0000000800059210 */ /* 0x000fc80007f7e0ff */
[----:B0-----:R-:W-:Y:S01]  /*2f40*/  @!P1 LEA.HI.X.SX32 R7, R8, R4, 0x1, P3 ;  /* 0x0000000408079211 */ /* 0x001fe200018f0eff */
[----:B------:R-:W-:Y:S01]  /*2f50*/  IMAD R8, R247, 0x7, R243 ;  /* 0x00000007f7087824 */ /* 0x000fe200078e02f3 */
[----:B------:R-:W-:-:S03]  /*2f60*/  @!P1 LEA R6, P3, R5, c[0x0][0x198], 0x2 ;  /* 0x0000660005069a11 */ /* 0x000fc600078610ff */
[----:B------:R-:W-:Y:S01]  /*2f70*/  IMAD.SHL.U32 R220, R8, 0x4, RZ ;  /* 0x0000000408dc7824 */ /* 0x000fe200078e00ff */
[----:B------:R-:W-:-:S04]  /*2f80*/  @!P1 LEA.HI.X R7, R5, c[0x0][0x19c], R7, 0x2, P3 ;  /* 0x0000670005079a11 */ /* 0x000fc800018f1407 */
[----:B------:R-:W-:Y:S01]  /*2f90*/  ISETP.GE.OR P3, PT, R220, R3, P0 ;  /* 0x00000003dc00720c */ /* 0x000fe20000766670 */
[----:B------:R-:W-:Y:S01]  /*2fa0*/  IMAD R5, R247, 0xa, R243 ;  /* 0x0000000af7057824 */ /* 0x000fe200078e02f3 */
[----:B------:R0:W2:Y:S03]  /*2fb0*/  @!P1 LDG.E.64 R114, [R6.64] ;  /* 0x0000002406729981 */ /* 0x0000a6000c1e1b00 */
[----:B------:R-:W-:-:S05]  /*2fc0*/  IMAD.SHL.U32 R9, R5, 0x4, RZ ;  /* 0x0000000405097824 */ /* 0x000fca00078e00ff */
[----:B------:R-:W-:-:S03]  /*2fd0*/  ISETP.GE.OR P1, PT, R9, R3, P0 ;  /* 0x000000030900720c */ /* 0x000fc60000726670 */
[----:B0-----:R-:W-:-:S04]  /*2fe0*/  @!P3 IADD3 R7, P4, R0, R220, RZ ;  /* 0x000000dc0007b210 */ /* 0x001fc80007f9e0ff */
[----:B------:R-:W-:Y:S02]  /*2ff0*/  @!P3 LEA.HI.X.SX32 R220, R220, R4, 0x1, P4 ;  /* 0x00000004dcdcb211 */ /* 0x000fe400020f0eff */
[----:B------:R-:W-:-:S04]  /*3000*/  @!P3 LEA R6, P4, R7, c[0x0][0x198], 0x2 ;  /* 0x000066000706ba11 */ /* 0x000fc800078810ff */
[----:B------:R-:W-:-:S05]  /*3010*/  @!P3 LEA.HI.X R7, R7, c[0x0][0x19c], R220, 0x2, P4 ;  /* 0x000067000707ba11 */ /* 0x000fca00020f14dc */
[----:B------:R0:W2:Y:S01]  /*3020*/  @!P3 LDG.E.64 R116, [R6.64] ;  /* 0x000000240674b981 */ /* 0x0000a2000c1e1b00 */
[----:B------:R-:W-:Y:S02]  /*3030*/  IADD3 R246, R246, c[0x0][0x1d4], RZ ;  /* 0x00007500f6f67a10 */ /* 0x000fe40007ffe0ff */
[----:B0-----:R-:W-:-:S04]  /*3040*/  @!P1 IADD3 R7, P3, R0, R9, RZ ;  /* 0x0000000900079210 */ /* 0x001fc80007f7e0ff */
[----:B------:R-:W-:Y:S02]  /*3050*/  @!P1 LEA.HI.X.SX32 R9, R9, R4, 0x1, P3 ;  /* 0x0000000409099211 */ /* 0x000fe400018f0eff */
[----:B------:R-:W-:-:S04]  /*3060*/  @!P1 LEA R6, P3, R7, c[0x0][0x198], 0x2 ;  /* 0x0000660007069a11 */ /* 0x000fc800078610ff */
[----:B------:R-:W-:Y:S01]  /*3070*/  @!P1 LEA.HI.X R7, R7, c[0x0][0x19c], R9, 0x2, P3 ;  /* 0x0000670007079a11 */ /* 0x000fe200018f1409 */
[----:B------:R-:W-:Y:S01]  /*3080*/  IMAD.SHL.U32 R9, R246, 0x4, RZ ;  /* 0x00000004f6097824 */ /* 0x000fe200078e00ff */
[----:B------:R-:W-:-:S03]  /*3090*/  IADD3 R242, R242, c[0x0][0x1d4], RZ ;  /* 0x00007500f2f27a10 */ /* 0x000fc60007ffe0ff */
[----:B------:R0:W2:Y:S01]  /*30a0*/  @!P1 LDG.E.64 R118, [R6.64] ;  /* 0x0000002406769981 */ /* 0x0000a2000c1e1b00 */
[----:B------:R-:W-:Y:S01]  /*30b0*/  ISETP.GE.OR P3, PT, R9, R3, P0 ;  /* 0x000000030900720c */ /* 0x000fe20000766670 */
[----:B------:R-:W-:-:S05]  /*30c0*/  IMAD.SHL.U32 R220, R242, 0x4, RZ ;  /* 0x00000004f2dc7824 */ /* 0x000fca00078e00ff */
[----:B------:R-:W-:-:S07]  /*30d0*/  ISETP.GE.OR P1, PT, R220, R3, P0 ;  /* 0x00000003dc00720c */ /* 0x000fce0000726670 */
[----:B0-----:R-:W-:-:S04]  /*30e0*/  @!P3 IADD3 R7, P4, R0, R9, RZ ;  /* 0x000000090007b210 */ /* 0x001fc80007f9e0ff */
[----:B------:R-:W-:Y:S02]  /*30f0*/  @!P3 LEA.HI.X.SX32 R9, R9, R4, 0x1, P4 ;  /* 0x000000040909b211 */ /* 0x000fe400020f0eff */
[----:B------:R-:W-:-:S04]  /*3100*/  @!P3 LEA R6, P4, R7, c[0x0][0x198], 0x2 ;  /* 0x000066000706ba11 */ /* 0x000fc800078810ff */
[----:B------:R-:W-:-:S05]  /*3110*/  @!P3 LEA.HI.X R7, R7, c[0x0][0x19c], R9, 0x2, P4 ;  /* 0x000067000707ba11 */ /* 0x000fca00020f1409 */
[----:B------:R0:W2:Y:S02]  /*3120*/  @!P3 LDG.E.64 R120, [R6.64] ;  /* 0x000000240678b981 */ /* 0x0000a4000c1e1b00 */
[----:B0-----:R-:W-:-:S04]  /*3130*/  @!P1 IADD3 R7, P3, R0, R220, RZ ;  /* 0x000000dc00079210 */ /* 0x001fc80007f7e0ff */
[----:B------:R-:W-:Y:S02]  /*3140*/  @!P1 LEA.HI.X.SX32 R220, R220, R4, 0x1, P3 ;  /* 0x00000004dcdc9211 */ /* 0x000fe400018f0eff */
[----:B------:R-:W-:-:S04]  /*3150*/  @!P1 LEA R6, P3, R7, c[0x0][0x198], 0x2 ;  /* 0x0000660007069a11 */ /* 0x000fc800078610ff */
[----:B------:R-:W-:-:S05]  /*3160*/  @!P1 LEA.HI.X R7, R7, c[0x0][0x19c], R220, 0x2, P3 ;  /* 0x0000670007079a11 */ /* 0x000fca00018f14dc */
[----:B------:R0:W2:Y:S02]  /*3170*/  @!P1 LDG.E.64 R122, [R6.64] ;  /* 0x00000024067a9981 */ /* 0x0000a4000c1e1b00 */
[----:B0-----:R-:W-:-:S04]  /*3180*/  IMAD R7, R247, 0xd, R243 ;  /* 0x0000000df7077824 */ /* 0x001fc800078e02f3 */
[----:B------:R-:W-:Y:S01]  /*3190*/  IMAD.SHL.U32 R220, R7, 0x4, RZ ;  /* 0x0000000407dc7824 */ /* 0x000fe200078e00ff */
[----:B------:R-:W-:-:S04]  /*31a0*/  IADD3 R6, R8, c[0x0][0x1d4], RZ ;  /* 0x0000750008067a10 */ /* 0x000fc80007ffe0ff */
[----:B------:R-:W-:Y:S01]  /*31b0*/  ISETP.GE.OR P1, PT, R220, R3, P0 ;  /* 0x00000003dc00720c */ /* 0x000fe20000726670 */
[----:B------:R-:W-:-:S05]  /*31c0*/  IMAD.SHL.U32 R240, R6, 0x4, RZ ;  /* 0x0000000406f07824 */ /* 0x000fca00078e00ff */
[----:B------:R-:W-:-:S07]  /*31d0*/  ISETP.GE.OR P3, PT, R240, R3, P0 ;  /* 0x00000003f000720c */ /* 0x000fce0000766670 */
[----:B------:R-:W-:-:S04]  /*31e0*/  @!P1 IADD3 R9, P4, R0, R220, RZ ;  /* 0x000000dc00099210 */ /* 0x000fc80007f9e0ff */
[----:B------:R-:W-:Y:S02]  /*31f0*/  @!P1 LEA.HI.X.SX32 R220, R220, R4, 0x1, P4 ;  /* 0x00000004dcdc9211 */ /* 0x000fe400020f0eff */
[----:B------:R-:W-:-:S04]  /*3200*/  @!P1 LEA R8, P4, R9, c[0x0][0x198], 0x2 ;  /* 0x0000660009089a11 */ /* 0x000fc800078810ff */
[----:B------:R-:W-:Y:S02]  /*3210*/  @!P1 LEA.HI.X R9, R9, c[0x0][0x19c], R220, 0x2, P4 ;  /* 0x0000670009099a11 */ /* 0x000fe400020f14dc */
[----:B------:R-:W-:Y:S02]  /*3220*/  @!P3 IADD3 R221, P4, R0, R240, RZ ;  /* 0x000000f000ddb210 */ /* 0x000fe40007f9e0ff */
[----:B------:R-:W-:Y:S01]  /*3230*/  IADD3 R5, R5, c[0x0][0x1d4], RZ ;  /* 0x0000750005057a10 */ /* 0x000fe20007ffe0ff */
[----:B------:R0:W2:Y:S01]  /*3240*/  @!P1 LDG.E.64 R124, [R8.64] ;  /* 0x00000024087c9981 */ /* 0x0000a2000c1e1b00 */
[----:B------:R-:W-:Y:S02]  /*3250*/  @!P3 LEA.HI.X.SX32 R240, R240, R4, 0x1, P4 ;  /* 0x00000004f0f0b211 */ /* 0x000fe400020f0eff */
[----:B------:R-:W-:-:S04]  /*3260*/  @!P3 LEA R220, P4, R221, c[0x0][0x198], 0x2 ;  /* 0x00006600dddcba11 */ /* 0x000fc800078810ff */
[----:B------:R-:W-:Y:S01]  /*3270*/  @!P3 LEA.HI.X R221, R221, c[0x0][0x19c], R240, 0x2, P4 ;  /* 0x00006700ddddba11 */ /* 0x000fe200020f14f0 */
[----:B------:R-:W-:-:S04]  /*3280*/  IMAD.SHL.U32 R240, R5, 0x4, RZ ;  /* 0x0000000405f07824 */ /* 0x000fc800078e00ff */
[----:B------:R1:W2:Y:S01]  /*3290*/  @!P3 LDG.E.64 R126, [R220.64] ;  /* 0x00000024dc7eb981 */ /* 0x0002a2000c1e1b00 */
[----:B------:R-:W-:-:S13]  /*32a0*/  ISETP.GE.OR P4, PT, R240, R3, P0 ;  /* 0x00000003f000720c */ /* 0x000fda0000786670 */
[----:B0-----:R-:W-:-:S04]  /*32b0*/  @!P4 IADD3 R9, P1, R0, R240, RZ ;  /* 0x000000f00009c210 */ /* 0x001fc80007f3e0ff */
[----:B------:R-:W-:Y:S02]  /*32c0*/  @!P4 LEA.HI.X.SX32 R240, R240, R4, 0x1, P1 ;  /* 0x00000004f0f0c211 */ /* 0x000fe400008f0eff */
[----:B------:R-:W-:-:S04]  /*32d0*/  @!P4 LEA R8, P1, R9, c[0x0][0x198], 0x2 ;  /* 0x000066000908ca11 */ /* 0x000fc800078210ff */
[----:B------:R-:W-:-:S05]  /*32e0*/  @!P4 LEA.HI.X R9, R9, c[0x0][0x19c], R240, 0x2, P1 ;  /* 0x000067000909ca11 */ /* 0x000fca00008f14f0 */
[----:B------:R0:W2:Y:S02]  /*32f0*/  @!P4 LDG.E.64 R128, [R8.64] ;  /* 0x000000240880c981 */ /* 0x0000a4000c1e1b00 */
[----:B0-----:R-:W-:-:S05]  /*3300*/  IADD3 R8, R7, c[0x0][0x1d4], RZ ;  /* 0x0000750007087a10 */ /* 0x001fca0007ffe0ff */
[----:B-1----:R-:W-:Y:S02]  /*3310*/  IMAD.SHL.U32 R221, R8, 0x4, RZ ;  /* 0x0000000408dd7824 */ /* 0x002fe400078e00ff */
[----:B------:R-:W-:-:S03]  /*3320*/  IMAD R7, R247, 0x10, R243 ;  /* 0x00000010f7077824 */ /* 0x000fc600078e02f3 */
        /* <DEDUP_REMOVED lines=15> */
[----:B------:R-:W-:Y:S02]  /*3420*/  ISETP.GE.OR P4, PT, R9, R3, P0 ;  /* 0x000000030900720c */ /* 0x000fe40000786670 */
[----:B-1----:R-:W-:-:S11]  /*3430*/  IADD3 R240, R246, c[0x0][0x1d4], RZ ;  /* 0x00007500f6f07a10 */ /* 0x002fd60007ffe0ff */
[----:B0-----:R-:W-:Y:S01]  /*3440*/  @!P4 IADD3 R221, P1, R0, R9, RZ ;  /* 0x0000000900ddc210 */ /* 0x001fe20007f3e0ff */
[----:B------:R-:W-:-:S03]  /*3450*/  IMAD.SHL.U32 R240, R240, 0x4, RZ ;  /* 0x00000004f0f07824 */ /* 0x000fc600078e00ff */
[----:B------:R-:W-:Y:S02]  /*3460*/  @!P4 LEA.HI.X.SX32 R9, R9, R4, 0x1, P1 ;  /* 0x000000040909c211 */ /* 0x000fe400008f0eff */
[----:B------:R-:W-:-:S04]  /*3470*/  @!P4 LEA R220, P1, R221, c[0x0][0x198], 0x2 ;  /* 0x00006600dddcca11 */ /* 0x000fc800078210ff */
[----:B------:R-:W-:Y:S01]  /*3480*/  @!P4 LEA.HI.X R221, R221, c[0x0][0x19c], R9, 0x2, P1 ;  /* 0x00006700ddddca11 */ /* 0x000fe200008f1409 */
[----:B------:R-:W-:Y:S01]  /*3490*/  IMAD R9, R247, 0x13, R243 ;  /* 0x00000013f7097824 */ /* 0x000fe200078e02f3 */
[----:B------:R-:W-:-:S03]  /*34a0*/  ISETP.GE.OR P1, PT, R240, R3, P0 ;  /* 0x00000003f000720c */ /* 0x000fc60000726670 */
[----:B------:R-:W-:Y:S01]  /*34b0*/  IMAD.SHL.U32 R246, R9, 0x4, RZ ;  /* 0x0000000409f67824 */ /* 0x000fe200078e00ff */
[----:B------:R0:W2:Y:S04]  /*34c0*/  @!P4 LDG.E.64 R134, [R220.64] ;  /* 0x00000024dc86c981 */ /* 0x0000a8000c1e1b00 */
[----:B------:R-:W-:-:S05]  /*34d0*/  ISETP.GE.OR P3, PT, R246, R3, P0 ;  /* 0x00000003f600720c */ /* 0x000fca0000766670 */
[----:B0-----:R-:W-:-:S04]  /*34e0*/  @!P1 IADD3 R221, P4, R0, R240, RZ ;  /* 0x000000f000dd9210 */ /* 0x001fc80007f9e0ff */
[----:B------:R-:W-:Y:S02]  /*34f0*/  @!P1 LEA.HI.X.SX32 R240, R240, R4, 0x1, P4 ;  /* 0x00000004f0f09211 */ /* 0x000fe400020f0eff */
[----:B------:R-:W-:-:S04]  /*3500*/  @!P1 LEA R220, P4, R221, c[0x0][0x198], 0x2 ;  /* 0x00006600dddc9a11 */ /* 0x000fc800078810ff */
[----:B------:R-:W-:Y:S02]  /*3510*/  @!P1 LEA.HI.X R221, R221, c[0x0][0x19c], R240, 0x2, P4 ;  /* 0x00006700dddd9a11 */ /* 0x000fe400020f14f0 */
[----:B------:R-:W-:Y:S02]  /*3520*/  @!P3 IADD3 R241, P4, R0, R246, RZ ;  /* 0x000000f600f1b210 */ /* 0x000fe40007f9e0ff */
[----:B------:R-:W-:Y:S01]  /*3530*/  IADD3 R9, R9, c[0x0][0x1d4], RZ ;  /* 0x0000750009097a10 */ /* 0x000fe20007ffe0ff */
[----:B------:R0:W4:Y:S01]  /*3540*/  @!P1 LDG.E.64 R140, [R220.64] ;  /* 0x00000024dc8c9981 */ /* 0x000122000c1e1b00 */
[----:B------:R-:W-:Y:S02]  /*3550*/  @!P3 LEA.HI.X.SX32 R246, R246, R4, 0x1, P4 ;  /* 0x00000004f6f6b211 */ /* 0x000fe400020f0eff */
[----:B------:R-:W-:-:S04]  /*3560*/  @!P3 LEA R240, P4, R241, c[0x0][0x198], 0x2 ;  /* 0x00006600f1f0ba11 */ /* 0x000fc800078810ff */
[----:B------:R-:W-:Y:S01]  /*3570*/  @!P3 LEA.HI.X R241, R241, c[0x0][0x19c], R246, 0x2, P4 ;  /* 0x00006700f1f1ba11 */ /* 0x000fe200020f14f6 */
[----:B------:R-:W-:-:S04]  /*3580*/  IMAD.SHL.U32 R246, R9, 0x4, RZ ;  /* 0x0000000409f67824 */ /* 0x000fc800078e00ff */
[----:B------:R1:W2:Y:S01]  /*3590*/  @!P3 LDG.E.64 R136, [R240.64] ;  /* 0x00000024f088b981 */ /* 0x0002a2000c1e1b00 */
[----:B------:R-:W-:-:S13]  /*35a0*/  ISETP.GE.OR P4, PT, R246, R3, P0 ;  /* 0x00000003f600720c */ /* 0x000fda0000786670 */
[----:B-1----:R-:W-:-:S04]  /*35b0*/  @!P4 IADD3 R241, P3, R0, R246, RZ ;  /* 0x000000f600f1c210 */ /* 0x002fc80007f7e0ff */
[----:B------:R-:W-:Y:S02]  /*35c0*/  @!P4 LEA.HI.X.SX32 R246, R246, R4, 0x1, P3 ;  /* 0x00000004f6f6c211 */ /* 0x000fe400018f0eff */
[----:B------:R-:W-:-:S04]  /*35d0*/  @!P4 LEA R240, P3, R241, c[0x0][0x198], 0x2 ;  /* 0x00006600f1f0ca11 */ /* 0x000fc800078610ff */
[----:B------:R-:W-:-:S05]  /*35e0*/  @!P4 LEA.HI.X R241, R241, c[0x0][0x19c], R246, 0x2, P3 ;  /* 0x00006700f1f1ca11 */ /* 0x000fca00018f14f6 */
[----:B------:R1:W2:Y:S02]  /*35f0*/  @!P4 LDG.E.64 R138, [R240.64] ;  /* 0x00000024f08ac981 */ /* 0x0002a4000c1e1b00 */
[----:B-1----:R-:W-:-:S05]  /*3600*/  IADD3 R240, R242, c[0x0][0x1d4], RZ ;  /* 0x00007500f2f07a10 */ /* 0x002fca0007ffe0ff */
[----:B------:R-:W-:Y:S02]  /*3610*/  IMAD.SHL.U32 R240, R240, 0x4, RZ ;  /* 0x00000004f0f07824 */ /* 0x000fe400078e00ff */
[----:B------:R-:W-:-:S03]  /*3620*/  IMAD R242, R247, 0x16, R243 ;  /* 0x00000016f7f27824 */ /* 0x000fc600078e02f3 */
[----:B------:R-:W-:Y:S01]  /*3630*/  ISETP.GE.OR P1, PT, R240, R3, P0 ;  /* 0x00000003f000720c */ /* 0x000fe20000726670 */
[----:B------:R-:W-:-:S05]  /*3640*/  IMAD.SHL.U32 R246, R242, 0x4, RZ ;  /* 0x00000004f2f67824 */ /* 0x000fca00078e00ff */
[----:B------:R-:W-:-:S07]  /*3650*/  ISETP.GE.OR P3, PT, R246, R3, P0 ;  /* 0x00000003f600720c */ /* 0x000fce0000766670 */
[----:B0-----:R-:W-:-:S04]  /*3660*/  @!P1 IADD3 R221, P4, R0, R240, RZ ;  /* 0x000000f000dd9210 */ /* 0x001fc80007f9e0ff */
        /* <DEDUP_REMOVED lines=298> */
[----:B------:R1:W3:Y:S01]  /*4910*/  @!P1 LDG.E.64 R214, [R240.64] ;  /* 0x00000024f0d69981 */ /* 0x0002e2000c1e1b00 */
[----:B------:R-:W-:-:S13]  /*4920*/  ISETP.GE.OR P4, PT, R246, R3, P0 ;  /* 0x00000003f600720c */ /* 0x000fda0000786670 */
[----:B-1----:R-:W-:-:S04]  /*4930*/  @!P4 IADD3 R241, P1, R0, R246, RZ ;  /* 0x000000f600f1c210 */ /* 0x002fc80007f3e0ff */
[----:B------:R-:W-:Y:S02]  /*4940*/  @!P4 LEA.HI.X.SX32 R246, R246, R4, 0x1, P1 ;  /* 0x00000004f6f6c211 */ /* 0x000fe400008f0eff */
[----:B------:R-:W-:-:S04]  /*4950*/  @!P4 LEA R240, P1, R241, c[0x0][0x198], 0x2 ;  /* 0x00006600f1f0ca11 */ /* 0x000fc800078210ff */
[----:B------:R-:W-:Y:S01]  /*4960*/  @!P4 LEA.HI.X R241, R241, c[0x0][0x19c], R246, 0x2, P1 ;  /* 0x00006700f1f1ca11 */ /* 0x000fe200008f14f6 */
[----:B------:R-:W-:-:S04]  /*4970*/  IMAD.SHL.U32 R246, R243, 0x4, RZ ;  /* 0x00000004f3f67824 */ /* 0x000fc800078e00ff */
[----:B------:R1:W4:Y:S01]  /*4980*/  @!P4 LDG.E.64 R10, [R240.64] ;  /* 0x00000024f00ac981 */ /* 0x000322000c1e1b00 */
[----:B------:R-:W-:Y:S01]  /*4990*/  ISETP.GE.OR P1, PT, R246, R3, P0 ;  /* 0x00000003f600720c */ /* 0x000fe20000726670 */
[----:B------:R-:W-:-:S04]  /*49a0*/  IMAD R243, R247, 0x3d, R243 ;  /* 0x0000003df7f37824 */ /* 0x000fc800078e02f3 */
[----:B------:R-:W-:-:S08]  /*49b0*/  IMAD.SHL.U32 R247, R243, 0x4, RZ ;  /* 0x00000004f3f77824 */ /* 0x000fd000078e00ff */
[----:B-1----:R-:W-:-:S04]  /*49c0*/  @!P1 IADD3 R241, P4, R0, R246, RZ ;  /* 0x000000f600f19210 */ /* 0x002fc80007f9e0ff */
[----:B------:R-:W-:Y:S02]  /*49d0*/  @!P1 LEA.HI.X.SX32 R246, R246, R4, 0x1, P4 ;  /* 0x00000004f6f69211 */ /* 0x000fe400020f0eff */
[----:B------:R-:W-:-:S04]  /*49e0*/  @!P1 LEA R240, P4, R241, c[0x0][0x198], 0x2 ;  /* 0x00006600f1f09a11 */ /* 0x000fc800078810ff */
[----:B------:R-:W-:Y:S02]  /*49f0*/  @!P1 LEA.HI.X R241, R241, c[0x0][0x19c], R246, 0x2, P4 ;  /* 0x00006700f1f19a11 */ /* 0x000fe400020f14f6 */
[----:B------:R-:W-:Y:S02]  /*4a00*/  ISETP.GE.OR P4, PT, R247, R3, P0 ;  /* 0x00000003f700720c */ /* 0x000fe40000786670 */
[----:B------:R-:W-:Y:S01]  /*4a10*/  IADD3 R243, R243, c[0x0][0x1d4], RZ ;  /* 0x00007500f3f37a10 */ /* 0x000fe20007ffe0ff */
[----:B------:R1:W4:Y:S04]  /*4a20*/  @!P1 LDG.E.64 R216, [R240.64] ;  /* 0x00000024f0d89981 */ /* 0x000328000c1e1b00 */
[----:B------:R-:W-:-:S06]  /*4a30*/  IMAD.SHL.U32 R246, R243, 0x4, RZ ;  /* 0x00000004f3f67824 */ /* 0x000fcc00078e00ff */
[----:B-1----:R-:W-:Y:S02]  /*4a40*/  @!P4 IADD3 R241, P5, R0, R247, RZ ;  /* 0x000000f700f1c210 */ /* 0x002fe40007fbe0ff */
[----:B------:R-:W-:Y:S02]  /*4a50*/  ISETP.GE.OR P1, PT, R246, R3, P0 ;  /* 0x00000003f600720c */ /* 0x000fe40000726670 */
[----:B------:R-:W-:Y:S02]  /*4a60*/  @!P4 LEA.HI.X.SX32 R247, R247, R4, 0x1, P5 ;  /* 0x00000004f7f7c211 */ /* 0x000fe400028f0eff */
[----:B------:R-:W-:-:S04]  /*4a70*/  @!P4 LEA R240, P5, R241, c[0x0][0x198], 0x2 ;  /* 0x00006600f1f0ca11 */ /* 0x000fc800078a10ff */
[----:B------:R-:W-:Y:S02]  /*4a80*/  @!P4 LEA.HI.X R241, R241, c[0x0][0x19c], R247, 0x2, P5 ;  /* 0x00006700f1f1ca11 */ /* 0x000fe400028f14f7 */
[----:B------:R-:W-:Y:S01]  /*4a90*/  IADD3 R6, R6, c[0x0][0x1d4], RZ ;  /* 0x0000750006067a10 */ /* 0x000fe20007ffe0ff */
[----:B------:R-:W4:Y:S04]  /*4aa0*/  LDL R247, [R1+0x2c] ;  /* 0x00002c0001f77983 */ /* 0x000f280000100800 */
[----:B------:R1:W4:Y:S02]  /*4ab0*/  @!P4 LDG.E.64 R218, [R240.64] ;  /* 0x00000024f0dac981 */ /* 0x000324000c1e1b00 */
[----:B-1----:R-:W-:-:S04]  /*4ac0*/  @!P1 IADD3 R241, P4, R0, R246, RZ ;  /* 0x000000f600f19210 */ /* 0x002fc80007f9e0ff */
[----:B------:R-:W-:Y:S02]  /*4ad0*/  @!P1 LEA.HI.X.SX32 R246, R246, R4, 0x1, P4 ;  /* 0x00000004f6f69211 */ /* 0x000fe400020f0eff */
[----:B------:R-:W-:-:S04]  /*4ae0*/  @!P1 LEA R240, P4, R241, c[0x0][0x198], 0x2 ;  /* 0x00006600f1f09a11 */ /* 0x000fc800078810ff */
[----:B------:R-:W-:-:S05]  /*4af0*/  @!P1 LEA.HI.X R241, R241, c[0x0][0x19c], R246, 0x2, P4 ;  /* 0x00006700f1f19a11 */ /* 0x000fca00020f14f6 */
[----:B------:R1:W4:Y:S01]  /*4b00*/  @!P1 LDG.E.64 R238, [R240.64] ;  /* 0x00000024f0ee9981 */ /* 0x000322000c1e1b00 */
[----:B------:R-:W-:Y:S01]  /*4b10*/  PLOP3.LUT P1, PT, PT, PT, UP0, 0x80, 0x0 ;  /* 0x000000000000781c */ /* 0x000fe20003f2f008 */
[----:B------:R-:W-:Y:S02]  /*4b20*/  IMAD.U32 R246, RZ, RZ, UR5 ;  /* 0x00000005fff67e24 */ /* 0x000fe4000f8e00ff */
[----:B-1----:R-:W-:-:S10]  /*4b30*/  IMAD.U32 R240, RZ, RZ, UR4 ;  /* 0x00000004fff07e24 */ /* 0x002fd4000f8e00ff */
[----:B------:R-:W-:Y:S02]  /*4b40*/  @P1 SHF.R.S32.HI R241, RZ, 0x1f, R2 ;  /* 0x0000001ffff11819 */ /* 0x000fe40000011402 */
[----:B------:R-:W-:-:S04]  /*4b50*/  @P1 IADD3 R240, P4, P5, R2, c[0x0][0x200], R240 ;  /* 0x0000800002f01a10 */ /* 0x000fc80007d9e0f0 */
[----:B------:R-:W-:Y:S01]  /*4b60*/  @P1 IADD3.X R241, R241, c[0x0][0x204], R246, P4, P5 ;  /* 0x00008100f1f11a10 */ /* 0x000fe200027ea4f6 */
[----:B------:R-:W-:Y:S01]  /*4b70*/  IMAD.SHL.U32 R6, R6, 0x4, RZ ;  /* 0x0000000406067824 */ /* 0x000fe200078e00ff */
[----:B------:R-:W-:Y:S01]  /*4b80*/  IADD3 R5, R5, c[0x0][0x1d4], RZ ;  /* 0x0000750005057a10 */ /* 0x000fe20007ffe0ff */
[----:B------:R-:W4:Y:S04]  /*4b90*/  LDL R246, [R1+0x20] ;  /* 0x0000200001f67983 */ /* 0x000f280000100800 */
[----:B------:R1:W4:Y:S01]  /*4ba0*/  @P1 LDG.E.U8 R240, [R240.64] ;  /* 0x00000024f0f01981 */ /* 0x000322000c1e1100 */
[----:B------:R-:W-:Y:S01]  /*4bb0*/  ISETP.GE.OR P4, PT, R6, R3, P0 ;  /* 0x000000030600720c */ /* 0x000fe20000786670 */
[----:B------:R-:W-:Y:S01]  /*4bc0*/  IMAD.SHL.U32 R5, R5, 0x4, RZ ;  /* 0x0000000405057824 */ /* 0x000fe200078e00ff */
[----:B------:R-:W-:-:S02]  /*4bd0*/  FSEL R230, R230, RZ, P2 ;  /* 0x000000ffe6e67208 */ /* 0x000fc40001000000 */
[----:B------:R-:W-:Y:S02]  /*4be0*/  FSEL R235, R235, RZ, P2 ;  /* 0x000000ffebeb7208 */ /* 0x000fe40001000000 */
[----:B------:R-:W-:Y:S02]  /*4bf0*/  FSEL R234, R234, RZ, P2 ;  /* 0x000000ffeaea7208 */ /* 0x000fe40001000000 */
[----:B------:R-:W-:Y:S01]  /*4c00*/  FSEL R237, R237, RZ, P2 ;  /* 0x000000ffeded7208 */ /* 0x000fe20001000000 */
[----:B-1----:R-:W4:Y:S04]  /*4c10*/  LDL R241, [R1+0x1c] ;  /* 0x00001c0001f17983 */ /* 0x002f280000100800 */
[----:B0-----:R-:W-:-:S04]  /*4c20*/  @!P4 IADD3 R221, P3, R0, R6, RZ ;  /* 0x0000000600ddc210 */ /* 0x001fc80007f7e0ff */
[----:B------:R-:W-:Y:S02]  /*4c30*/  @!P4 LEA.HI.X.SX32 R6, R6, R4, 0x1, P3 ;  /* 0x000000040606c211 */ /* 0x000fe400018f0eff */
[----:B------:R-:W-:Y:S02]  /*4c40*/  @!P4 LEA R220, P3, R221, c[0x0][0x198], 0x2 ;  /* 0x00006600dddcca11 */ /* 0x000fe400078610ff */
[----:B------:R-:W-:Y:S02]  /*4c50*/  ISETP.GE.OR P5, PT, R5, R3, P0 ;  /* 0x000000030500720c */ /* 0x000fe400007a6670 */
[----:B------:R-:W-:Y:S02]  /*4c60*/  @!P4 LEA.HI.X R221, R221, c[0x0][0x19c], R6, 0x2, P3 ;  /* 0x00006700ddddca11 */ /* 0x000fe400018f1406 */
[----:B------:R-:W-:-:S03]  /*4c70*/  IADD3 R6, R8, c[0x0][0x1d4], RZ ;  /* 0x0000750008067a10 */ /* 0x000fc60007ffe0ff */
[----:B------:R0:W4:Y:S02]  /*4c80*/  @!P4 LDG.E.64 R222, [R220.64] ;  /* 0x00000024dcdec981 */ /* 0x000124000c1e1b00 */
[----:B------:R-:W-:-:S05]  /*4c90*/  IMAD.SHL.U32 R6, R6, 0x4, RZ ;  /* 0x0000000406067824 */ /* 0x000fca00078e00ff */
[----:B------:R-:W-:Y:S02]  /*4ca0*/  ISETP.GE.OR P3, PT, R6, R3, P0 ;  /* 0x000000030600720c */ /* 0x000fe40000766670 */
[----:B------:R-:W-:-:S04]  /*4cb0*/  @!P5 IADD3 R8, P4, R0, R5, RZ ;  /* 0x000000050008d210 */ /* 0x000fc80007f9e0ff */
[----:B------:R-:W-:Y:S02]  /*4cc0*/  @!P5 LEA.HI.X.SX32 R5, R5, R4, 0x1, P4 ;  /* 0x000000040505d211 */ /* 0x000fe400020f0eff */
[----:B0-----:R-:W-:-:S04]  /*4cd0*/  @!P5 LEA R220, P4, R8, c[0x0][0x198], 0x2 ;  /* 0x0000660008dcda11 */ /* 0x001fc800078810ff */
[----:B------:R-:W-:Y:S02]  /*4ce0*/  @!P5 LEA.HI.X R221, R8, c[0x0][0x19c], R5, 0x2, P4 ;  /* 0x0000670008ddda11 */ /* 0x000fe400020f1405 */
[----:B------:R-:W-:Y:S02]  /*4cf0*/  IADD3 R5, R7, c[0x0][0x1d4], RZ ;  /* 0x0000750007057a10 */ /* 0x000fe40007ffe0ff */
[----:B------:R-:W-:Y:S01]  /*4d00*/  @!P3 IADD3 R7, P4, R0, R6, RZ ;  /* 0x000000060007b210 */ /* 0x000fe20007f9e0ff */
[----:B------:R0:W4:Y:S02]  /*4d10*/  @!P5 LDG.E.64 R228, [R220.64] ;  /* 0x00000024dce4d981 */ /* 0x000124000c1e1b00 */
[----:B------:R-:W-:Y:S01]  /*4d20*/  IMAD.SHL.U32 R5, R5, 0x4, RZ ;  /* 0x0000000405057824 */ /* 0x000fe200078e00ff */
[----:B------:R-:W-:Y:S02]  /*4d30*/  @!P3 LEA.HI.X.SX32 R8, R6, R4, 0x1, P4 ;  /* 0x000000040608b211 */ /* 0x000fe400020f0eff */
[----:B------:R-:W-:-:S04]  /*4d40*/  @!P3 LEA R6, P4, R7, c[0x0][0x198], 0x2 ;  /* 0x000066000706ba11 */ /* 0x000fc800078810ff */
[----:B------:R-:W-:Y:S01]  /*4d50*/  @!P3 LEA.HI.X R7, R7, c[0x0][0x19c], R8, 0x2, P4 ;  /* 0x000067000707ba11 */ /* 0x000fe200020f1408 */
[----:B0-----:R-:W4:Y:S01]  /*4d60*/  LDL R221, [R1+0x14] ;  /* 0x0000140001dd7983 */ /* 0x001f220000100800 */
[----:B------:R-:W-:Y:S02]  /*4d70*/  ISETP.GE.OR P4, PT, R5, R3, P0 ;  /* 0x000000030500720c */ /* 0x000fe40000786670 */
[----:B------:R-:W-:Y:S01]  /*4d80*/  IADD3 R8, R9, c[0x0][0x1d4], RZ ;  /* 0x0000750009087a10 */ /* 0x000fe20007ffe0ff */
[----:B------:R0:W4:Y:S04]  /*4d90*/  @!P3 LDG.E.64 R226, [R6.64] ;  /* 0x0000002406e2b981 */ /* 0x000128000c1e1b00 */
[----:B------:R-:W-:Y:S01]  /*4da0*/  IMAD.SHL.U32 R8, R8, 0x4, RZ ;  /* 0x0000000408087824 */ /* 0x000fe200078e00ff */
[----:B------:R-:W-:Y:S01]  /*4db0*/  FSEL R236, R236, RZ, P2 ;  /* 0x000000ffecec7208 */ /* 0x000fe20001000000 */
[----:B------:R-:W4:Y:S04]  /*4dc0*/  LDL R220, [R1+0x8] ;  /* 0x0000080001dc7983 */ /* 0x000f280000100800 */
[----:B0-----:R-:W-:Y:S01]  /*4dd0*/  @!P4 IADD3 R7, P5, R0, R5, RZ ;  /* 0x000000050007c210 */ /* 0x001fe20007fbe0ff */
[----:B------:R-:W4:Y:S01]  /*4de0*/  LDL R9, [R1+0xc] ;  /* 0x00000c0001097983 */ /* 0x000f220000100800 */
[----:B------:R-:W-:-:S02]  /*4df0*/  ISETP.GE.OR P3, PT, R8, R3, P0 ;  /* 0x000000030800720c */ /* 0x000fc40000766670 */
[----:B------:R-:W-:Y:S02]  /*4e00*/  @!P4 LEA.HI.X.SX32 R5, R5, R4, 0x1, P5 ;  /* 0x000000040505c211 */ /* 0x000fe400028f0eff */
[----:B------:R-:W-:-:S04]  /*4e10*/  @!P4 LEA R6, P5, R7, c[0x0][0x198], 0x2 ;  /* 0x000066000706ca11 */ /* 0x000fc800078a10ff */
[----:B------:R-:W-:Y:S02]  /*4e20*/  @!P4 LEA.HI.X R7, R7, c[0x0][0x19c], R5, 0x2, P5 ;  /* 0x000067000707ca11 */ /* 0x000fe400028f1405 */
[----:B------:R-:W-:Y:S02]  /*4e30*/  IADD3 R5, R242, c[0x0][0x1d4], RZ ;  /* 0x00007500f2057a10 */ /* 0x000fe40007ffe0ff */
[----:B------:R-:W4:Y:S04]  /*4e40*/  LDL R242, [R1+0x18] ;  /* 0x0000180001f27983 */ /* 0x000f280000100800 */
[----:B------:R0:W4:Y:S01]  /*4e50*/  @!P4 LDG.E.64 R232, [R6.64] ;  /* 0x0000002406e8c981 */ /* 0x000122000c1e1b00 */
[----:B------:R-:W-:Y:S01]  /*4e60*/  IMAD.SHL.U32 R5, R5, 0x4, RZ ;  /* 0x0000000405057824 */ /* 0x000fe200078e00ff */
[----:B0-----:R-:W-:-:S04]  /*4e70*/  @!P3 IADD3 R7, P4, R0, R8, RZ ;  /* 0x000000080007b210 */ /* 0x001fc80007f9e0ff */
[----:B------:R-:W-:Y:S02]  /*4e80*/  @!P3 LEA.HI.X.SX32 R8, R8, R4, 0x1, P4 ;  /* 0x000000040808b211 */ /* 0x000fe400020f0eff */
[----:B------:R-:W-:-:S04]  /*4e90*/  @!P3 LEA R6, P4, R7, c[0x0][0x198], 0x2 ;  /* 0x000066000706ba11 */ /* 0x000fc800078810ff */
[----:B------:R-:W-:Y:S02]  /*4ea0*/  @!P3 LEA.HI.X R7, R7, c[0x0][0x19c], R8, 0x2, P4 ;  /* 0x000067000707ba11 */ /* 0x000fe400020f1408 */
[----:B------:R-:W-:Y:S02]  /*4eb0*/  ISETP.GE.OR P4, PT, R5, R3, P0 ;  /* 0x000000030500720c */ /* 0x000fe40000786670 */
[----:B------:R-:W-:Y:S01]  /*4ec0*/  IADD3 R8, R243, c[0x0][0x1d4], RZ ;  /* 0x00007500f3087a10 */ /* 0x000fe20007ffe0ff */
[----:B------:R0:W4:Y:S04]  /*4ed0*/  @!P3 LDG.E.64 R230, [R6.64] ;  /* 0x0000002406e6b981 */ /* 0x000128000c1e1b00 */
[----:B------:R-:W-:Y:S01]  /*4ee0*/  IMAD.SHL.U32 R8, R8, 0x4, RZ ;  /* 0x0000000408087824 */ /* 0x000fe200078e00ff */
[----:B------:R-:W4:Y:S05]  /*4ef0*/  LDL R243, [R1+0x24] ;  /* 0x0000240001f37983 */ /* 0x000f2a0000100800 */
[----:B0-----:R-:W-:-:S02]  /*4f00*/  @!P4 IADD3 R7, P5, R0, R5, RZ ;  /* 0x000000050007c210 */ /* 0x001fc40007fbe0ff */
[----:B------:R-:W-:Y:S02]  /*4f10*/  ISETP.GE.OR P3, PT, R8, R3, P0 ;  /* 0x000000030800720c */ /* 0x000fe40000766670 */
[----:B------:R-:W-:Y:S01]  /*4f20*/  @!P4 LEA.HI.X.SX32 R5, R5, R4, 0x1, P5 ;  /* 0x000000040505c211 */ /* 0x000fe200028f0eff */
[----:B------:R-:W4:Y:S01]  /*4f30*/  LDL R3, [R1+0x28] ;  /* 0x0000280001037983 */ /* 0x000f220000100800 */
[----:B------:R-:W-:-:S04]  /*4f40*/  @!P4 LEA R6, P5, R7, c[0x0][0x198], 0x2 ;  /* 0x000066000706ca11 */ /* 0x000fc800078a10ff */
[----:B------:R-:W-:-:S05]  /*4f50*/  @!P4 LEA.HI.X R7, R7, c[0x0][0x19c], R5, 0x2, P5 ;  /* 0x000067000707ca11 */ /* 0x000fca00028f1405 */
[----:B------:R0:W4:Y:S01]  /*4f60*/  @!P4 LDG.E.64 R234, [R6.64] ;  /* 0x0000002406eac981 */ /* 0x000122000c1e1b00 */
[----:B------:R-:W-:-:S04]  /*4f70*/  @!P3 IADD3 R5, P4, R0, R8, RZ ;  /* 0x000000080005b210 */ /* 0x000fc80007f9e0ff */
[----:B------:R-:W-:Y:S02]  /*4f80*/  @!P3 LEA.HI.X.SX32 R8, R8, R4, 0x1, P4 ;  /* 0x000000040808b211 */ /* 0x000fe400020f0eff */
[----:B0-----:R-:W-:-:S04]  /*4f90*/  @!P3 LEA R6, P4, R5, c[0x0][0x198], 0x2 ;  /* 0x000066000506ba11 */ /* 0x001fc800078810ff */
[----:B------:R-:W-:Y:S01]  /*4fa0*/  @!P3 LEA.HI.X R7, R5, c[0x0][0x19c], R8, 0x2, P4 ;  /* 0x000067000507ba11 */ /* 0x000fe200020f1408 */
[----:B--2---:R-:W-:Y:S01]  /*4fb0*/  FMUL.FTZ R5, R105, R113 ;  /* 0x0000007169057220 */ /* 0x004fe20000410000 */
[----:B------:R-:W2:Y:S04]  /*4fc0*/  LDL R8, [R1] ;  /* 0x0000000001087983 */ /* 0x000ea80000100800 */
[----:B------:R-:W2:Y:S04]  /*4fd0*/  LDL R105, [R1+0x50] ;  /* 0x0000500001697983 */ /* 0x000ea80000100800 */
[----:B------:R3:W2:Y:S02]  /*4fe0*/  @!P3 LDG.E.64 R236, [R6.64] ;  /* 0x0000002406ecb981 */ /* 0x0006a4000c1e1b00 */
[----:B---3--:R-:W-:-:S02]  /*4ff0*/  FMUL.FTZ R6, R106, R112 ;  /* 0x000000706a067220 */ /* 0x008fc40000410000 */
[----:B------:R-:W3:Y:S04]  /*5000*/  LDL R7, [R1+0x4] ;  /* 0x0000040001077983 */ /* 0x000ee80000100800 */
[----:B------:R-:W3:Y:S01]  /*5010*/  LDL R106, [R1+0x54] ;  /* 0x00005400016a7983 */ /* 0x000ee20000100800 */
[----:B----4-:R-:W-:-:S03]  /*5020*/  ISETP.NE.AND P1, PT, R240, RZ, P1 ;  /* 0x000000fff000720c */ /* 0x010fc60000f25270 */
[----:B------:R-:W4:Y:S01]  /*5030*/  LDL R240, [R1+0x10] ;  /* 0x0000100001f07983 */ /* 0x000f220000100800 */
[----:B--2---:R-:W-:-:S03]  /*5040*/  FFMA.FTZ R6, R105, R216, R6 ;  /* 0x000000d869067223 */ /* 0x004fc60000010006 */
[----:B------:R-:W2:Y:S01]  /*5050*/  LDL.LU R105, [R1+0x74] ;  /* 0x0000740001697983 */ /* 0x000ea20000300800 */
[----:B------:R-:W-:-:S04]  /*5060*/  FFMA.FTZ R6, R107, R120, R6 ;  /* 0x000000786b067223 */ /* 0x000fc80000010006 */
[----:B------:R-:W-:Y:S02]  /*5070*/  FFMA.FTZ R6, R109, R140, R6 ;  /* 0x0000008c6d067223 */ /* 0x000fe40000010006 */
[----:B---3--:R-:W-:Y:S02]  /*5080*/  FFMA.FTZ R5, R106, R217, R5 ;  /* 0x000000d96a057223 */ /* 0x008fe40000010005 */
[----:B------:R-:W3:Y:S02]  /*5090*/  LDL.LU R106, [R1+0x70] ;  /* 0x00007000016a7983 */ /* 0x000ee40000300800 */
[----:B------:R-:W-:Y:S02]  /*50a0*/  FFMA.FTZ R5, R108, R121, R5 ;  /* 0x000000796c057223 */ /* 0x000fe40000010005 */
[----:B------:R-:W2:Y:S04]  /*50b0*/  LDL.LU R107, [R1+0x6c] ;  /* 0x00006c00016b7983 */ /* 0x000ea80000300800 */
[----:B------:R-:W2:Y:S01]  /*50c0*/  LDL.LU R108, [R1+0x68] ;  /* 0x00006800016c7983 */ /* 0x000ea20000300800 */
[----:B------:R-:W-:-:S03]  /*50d0*/  FFMA.FTZ R5, R110, R141, R5 ;  /* 0x0000008d6e057223 */ /* 0x000fc60000010005 */
[----:B------:R-:W2:Y:S01]  /*50e0*/  LDL.LU R109, [R1+0x64] ;  /* 0x00006400016d7983 */ /* 0x000ea20000300800 */
[----:B------:R-:W-:-:S03]  /*50f0*/  FFMA.FTZ R6, R111, R114, R6 ;  /* 0x000000726f067223 */ /* 0x000fc60000010006 */
[----:B------:R-:W2:Y:S04]  /*5100*/  LDL.LU R110, [R1+0x60] ;  /* 0x00006000016e7983 */ /* 0x000ea80000300800 */
[----:B------:R-:W2:Y:S01]  /*5110*/  LDL.LU R111, [R1+0x5c] ;  /* 0x00005c00016f7983 */ /* 0x000ea20000300800 */
[----:B------:R-:W-:-:S03]  /*5120*/  FFMA.FTZ R5, R252, R115, R5 ;  /* 0x00000073fc057223 */ /* 0x000fc60000010005 */
[----:B------:R0:W5:Y:S01]  /*5130*/  LDL.LU R252, [R1+0x58] ;  /* 0x0000580001fc7983 */ /* 0x0001620000300800 */
[----:B------:R-:W-:Y:S02]  /*5140*/  FFMA.FTZ R6, R3, R122, R6 ;  /* 0x0000007a03067223 */ /* 0x000fe40000010006 */
[----:B------:R-:W-:Y:S02]  /*5150*/  FFMA.FTZ R5, R247, R123, R5 ;  /* 0x0000007bf7057223 */ /* 0x000fe40000010005 */
[----:B------:R-:W-:Y:S02]  /*5160*/  FFMA.FTZ R6, R246, R146, R6 ;  /* 0x00000092f6067223 */ /* 0x000fe40000010006 */
[----:B------:R-:W-:Y:S02]  /*5170*/  FFMA.FTZ R5, R243, R147, R5 ;  /* 0x00000093f3057223 */ /* 0x000fe40000010005 */
[----:B------:R-:W-:Y:S02]  /*5180*/  FFMA.FTZ R6, R242, R116, R6 ;  /* 0x00000074f2067223 */ /* 0x000fe40000010006 */
        /* <DEDUP_REMOVED lines=10> */
[----:B------:R-:W-:Y:S02]  /*5230*/  FFMA.FTZ R5, R19, R135, R5 ;  /* 0x0000008713057223 */ /* 0x000fe40000010005 */
        /* <DEDUP_REMOVED lines=89> */
[----:B------:R-:W-:Y:S01]  /*57d0*/  FFMA.FTZ R6, R98, R230, R6 ;  /* 0x000000e662067223 */ /* 0x000fe20000010006 */
[----:B------:R-:W1:Y:S01]  /*57e0*/  S2R R7, SR_TID.X ;  /* 0x0000000000077919 */ /* 0x000e620000002100 */
[----:B------:R-:W-:Y:S02]  /*57f0*/  FFMA.FTZ R5, R101, R215, R5 ;  /* 0x000000d765057223 */ /* 0x000fe40000010005 */
[----:B------:R-:W-:Y:S02]  /*5800*/  FFMA.FTZ R6, R100, R214, R6 ;  /* 0x000000d664067223 */ /* 0x000fe40000010006 */
[----:B------:R-:W-:-:S02]  /*5810*/  FFMA.FTZ R5, R103, R11, R5 ;  /* 0x0000000b67057223 */ /* 0x000fc40000010005 */
[----:B------:R-:W-:Y:S02]  /*5820*/  FFMA.FTZ R6, R102, R10, R6 ;  /* 0x0000000a66067223 */ /* 0x000fe40000010006 */
[----:B--2---:R-:W-:Y:S02]  /*5830*/  FFMA.FTZ R5, R105, R235, R5 ;  /* 0x000000eb69057223 */ /* 0x004fe40000010005 */
[----:B------:R-:W-:Y:S02]  /*5840*/  FFMA.FTZ R6, R104, R234, R6 ;  /* 0x000000ea68067223 */ /* 0x000fe40000010006 */
[----:B------:R-:W-:Y:S02]  /*5850*/  FFMA.FTZ R5, R107, R219, R5 ;  /* 0x000000db6b057223 */ /* 0x000fe40000010005 */
[----:B---3--:R-:W-:Y:S02]  /*5860*/  FFMA.FTZ R6, R106, R218, R6 ;  /* 0x000000da6a067223 */ /* 0x008fe40000010006 */
[----:B------:R-:W-:-:S02]  /*5870*/  FFMA.FTZ R5, R109, R239, R5 ;  /* 0x000000ef6d057223 */ /* 0x000fc40000010005 */
[----:B------:R-:W-:Y:S02]  /*5880*/  FFMA.FTZ R6, R108, R238, R6 ;  /* 0x000000ee6c067223 */ /* 0x000fe40000010006 */
[----:B------:R-:W-:Y:S02]  /*5890*/  IMAD.MOV.U32 R3, RZ, RZ, c[0x0][0x1d4] ;  /* 0x00007500ff037624 */ /* 0x000fe400078e00ff */
[----:B------:R-:W-:Y:S02]  /*58a0*/  FFMA.FTZ R6, R110, R236, R6 ;  /* 0x000000ec6e067223 */ /* 0x000fe40000010006 */
[----:B------:R-:W-:Y:S01]  /*58b0*/  FFMA.FTZ R5, R111, R237, R5 ;  /* 0x000000ed6f057223 */ /* 0x000fe20000010005 */
[----:B-1----:R-:W-:Y:S01]  /*58c0*/  LOP3.LUT R9, R7, 0x1, RZ, 0xc0, !PT ;  /* 0x0000000107097812 */ /* 0x002fe200078ec0ff */
[----:B------:R-:W-:Y:S02]  /*58d0*/  IMAD R3, R3, 0xe0, RZ ;  /* 0x000000e003037824 */ /* 0x000fe400078e02ff */
[----:B------:R-:W-:Y:S01]  /*58e0*/  FADD.FTZ R5, R6, R5 ;  /* 0x0000000506057221 */ /* 0x000fe20000010000 */
[----:B------:R-:W-:Y:S05]  /*58f0*/  BRA.DIV ~URZ, `(.L_x_4188) ;  /* 0x000030e27f007947 */ /* 0x000fea000b800000 */
[----:B0-----:R0:W1:Y:S02]  /*5900*/  SHFL.BFLY PT, R8, R5, 0x1, 0x1f ;  /* 0x0c201f0005087f89 */ /* 0x00106400000e0000 */
.L_x_4232:
        /* <DEDUP_REMOVED lines=38> */
.L_x_4190:
[----:B------:R-:W-:Y:S05]  /*5b70*/  BSYNC B1 ;  /* 0x0000000000017941 */ /* 0x000fea0003800000 */
.L_x_4189:
[----:B------:R-:W-:-:S04]  /*5b80*/  IADD3 R2, R2, 0x40, RZ ;  /* 0x0000004002027810 */ /* 0x000fc80007ffe0ff */
[----:B------:R-:W-:-:S13]  /*5b90*/  ISETP.GE.AND P0, PT, R2, UR6, PT ;  /* 0x0000000602007c0c */ /* 0x000fda000bf06270 */
[----:B0----5:R-:W-:Y:S01]  /*5ba0*/  @P0 CALL.REL.NOINC `(.L_x_4187) ;  /* 0x0000001000000944 */ /* 0x021fe20003c00000 */
[----:B------:R-:W-:Y:S05]  /*5bb0*/  BRA `(.L_x_4191) ;  /* 0xffffc82000007947 */ /* 0x000fea000383ffff */
.L_x_4187:
[----:B------:R-:W-:Y:S05]  /*5bc0*/  BSYNC B0 ;  /* 0x0000000000007941 */ /* 0x000fea0003800000 */
.L_x_4186:
[----:B------:R-:W-:Y:S05]  /*5bd0*/  BRA.DIV ~URZ, `(.L_x_4192) ;  /* 0x00002e627f007947 */ /* 0x000fea000b800000 */
[----:B------:R0:W3:Y:S02]  /*5be0*/  SHFL.BFLY PT, R8, R252, 0x10, 0x1f ;  /* 0x0e001f00fc087f89 */ /* 0x0000e400000e0000 */
.L_x_4233:
[----:B---3--:R-:W-:Y:S01]  /*5bf0*/  FMNMX.FTZ R5, R8, R252, !PT ;  /* 0x000000fc08057209 */ /* 0x008fe20007810000 */
[----:B------:R-:W-:Y:S05]  /*5c00*/  BRA.DIV ~URZ, `(.L_x_4193) ;  /* 0x00002ea27f007947 */ /* 0x000fea000b800000 */
[----:B------:R-:W3:Y:S02]  /*5c10*/  SHFL.BFLY PT, R0, R5, 0x8, 0x1f ;  /* 0x0d001f0005007f89 */ /* 0x000ee400000e0000 */
[----:B---3--:R-:W-:-:S05]  /*5c20*/  FMNMX.FTZ R0, R5, R0, !PT ;  /* 0x0000000005007209 */ /* 0x008fca0007810000 */
[----:B------:R-:W3:Y:S02]  /*5c30*/  SHFL.BFLY PT, R3, R0, 0x4, 0x1f ;  /* 0x0c801f0000037f89 */ /* 0x000ee400000e0000 */
[----:B---3--:R-:W-:-:S05]  /*5c40*/  FMNMX.FTZ R5, R0, R3, !PT ;  /* 0x0000000300057209 */ /* 0x008fca0007810000 */
[----:B------:R3:W4:Y:S02]  /*5c50*/  SHFL.BFLY PT, R8, R5, 0x2, 0x1f ;  /* 0x0c401f0005087f89 */ /* 0x00072400000e0000 */
.L_x_4234:
[----:B------:R-:W5:Y:S01]  /*5c60*/  S2R R6, SR_TID.X ;  /* 0x0000000000067919 */ /* 0x000f620000002100 */
[----:B---34-:R-:W-:Y:S01]  /*5c70*/  FMNMX.FTZ R5, R8, R5, !PT ;  /* 0x0000000508057209 */ /* 0x018fe20007810000 */
[----:B------:R-:W-:Y:S01]  /*5c80*/  WARPSYNC 0xffffffff ;  /* 0xffffffff00007948 */ /* 0x000fe20003800000 */
[----:B-----5:R-:W-:-:S04]  /*5c90*/  SHF.R.S32.HI R0, RZ, 0x1f, R6 ;  /* 0x0000001fff007819 */ /* 0x020fc80000011406 */
        /* <DEDUP_REMOVED lines=8> */
[----:B---3--:R-:W-:Y:S01]  /*5d20*/  IMAD.MOV.U32 R2, RZ, RZ, -0x800001 ;  /* 0xff7fffffff027424 */ /* 0x008fe200078e00ff */
[----:B------:R-:W-:Y:S01]  /*5d30*/  IADD3 R6, R6, UR43, RZ ;  /* 0x0000002b06067c10 */ /* 0x000fe2000fffe0ff */
[----:B------:R-:W-:Y:S02]  /*5d40*/  IMAD.MOV.U32 R7, RZ, RZ, RZ ;  /* 0x000000ffff077224 */ /* 0x000fe400078e00ff */
[----:B------:R-:W-:Y:S01]  /*5d50*/  BSSY B0, `(.L_x_4194) ;  /* 0x0000027000007945 */ /* 0x000fe20003800000 */
[----:B------:R-:W-:-:S07]  /*5d60*/  ISETP.GT.AND P1, PT, R6, UR40, PT ;  /* 0x0000002806007c0c */ /* 0x000fce000bf24270 */
[----:B------:R-:W3:Y:S04]  /*5d70*/  @!P0 LDS R2, [R3.X4] ;  /* 0x0000000003028984 */ /* 0x000ee80000004800 */
[----:B---3--:R-:W3:Y:S02]  /*5d80*/  SHFL.BFLY PT, R5, R2, 0x2, 0x1f ;  /* 0x0c401f0002057f89 */ /* 0x008ee400000e0000 */
[----:B---3--:R-:W-:-:S05]  /*5d90*/  FMNMX.FTZ R5, R5, R2, !PT ;  /* 0x0000000205057209 */ /* 0x008fca0007810000 */
[----:B------:R-:W3:Y:S02]  /*5da0*/  SHFL.BFLY PT, R4, R5, 0x1, 0x1f ;  /* 0x0c201f0005047f89 */ /* 0x000ee400000e0000 */
[----:B---3--:R-:W-:-:S05]  /*5db0*/  FMNMX.FTZ R4, R5, R4, !PT ;  /* 0x0000000405047209 */ /* 0x008fca0007810000 */
[----:B------:R3:W4:Y:S01]  /*5dc0*/  SHFL.IDX PT, R9, R4, RZ, 0x1f ;  /* 0x00001fff04097589 */ /* 0x00072200000e0000 */
[----:B------:R-:W-:Y:S05]  /*5dd0*/  @P1 BRA `(.L_x_4195) ;  /* 0x000001e000001947 */ /* 0x000fea0003800000 */
[----:B------:R-:W-:Y:S01]  /*5de0*/  ISETP.NE.U32.AND P0, PT, RZ, c[0x0][0x200], PT ;  /* 0x00008000ff007a0c */ /* 0x000fe20003f05070 */
[----:B------:R-:W-:Y:S02]  /*5df0*/  IMAD.MOV.U32 R7, RZ, RZ, RZ ;  /* 0x000000ffff077224 */ /* 0x000fe400078e00ff */
[----:B---3--:R-:W-:Y:S01]  /*5e00*/  IMAD.MOV.U32 R4, RZ, RZ, R6 ;  /* 0x000000ffff047224 */ /* 0x008fe200078e0006 */
[----:B------:R-:W-:-:S08]  /*5e10*/  ISETP.NE.AND.EX P0, PT, RZ, c[0x0][0x204], PT, P0 ;  /* 0x00008100ff007a0c */ /* 0x000fd00003f05300 */
.L_x_4199:
[----:B---3--:R-:W-:Y:S01]  /*5e20*/  IADD3 R2, R4, -UR43, RZ ;  /* 0x8000002b04027c10 */ /* 0x008fe2000fffe0ff */
        /* <DEDUP_REMOVED lines=11> */
[----:B------:R-:W3:Y:S02]  /*5ee0*/  LDG.E.U8 R2, [R2.64] ;  /* 0x0000002402027981 */ /* 0x000ee4000c1e1100 */
[----:B---3--:R-:W-:-:S13]  /*5ef0*/  ISETP.NE.AND P2, PT, R2, RZ, PT ;  /* 0x000000ff0200720c */ /* 0x008fda0003f45270 */
[----:B------:R-:W-:Y:S01]  /*5f00*/  @P2 IMAD.MOV.U32 R8, RZ, RZ, RZ ;  /* 0x000000ffff082224 */ /* 0x000fe200078e00ff */
[----:B------:R-:W-:Y:S05]  /*5f10*/  @P2 BRA `(.L_x_4198) ;  /* 0x0000004000002947 */ /* 0x000fea0003800000 */
.L_x_4197:
[----:B------:R-:W3:Y:S02]  /*5f20*/  LDS R2, [R5] ;  /* 0x0000000005027984 */ /* 0x000ee40000000800 */
[----:B---34-:R-:W-:-:S04]  /*5f30*/  FADD.FTZ R2, -R9, R2 ;  /* 0x0000000209027221 */ /* 0x018fc80000010100 */
[----:B------:R-:W-:-:S04]  /*5f40*/  FMUL.FTZ R2, R2, 1.4426950216293334961 ;  /* 0x3fb8aa3b02027820 */ /* 0x000fc80000410000 */
[----:B------:R3:W4:Y:S03]  /*5f50*/  MUFU.EX2 R8, R2 ;  /* 0x0000000200087308 */ /* 0x0007260000000800 */
.L_x_4198:
[----:B------:R-:W-:Y:S05]  /*5f60*/  BSYNC B1 ;  /* 0x0000000000017941 */ /* 0x000fea0003800000 */
.L_x_4196:
[----:B----4-:R4:W-:Y:S01]  /*5f70*/  STS [R5], R8 ;  /* 0x0000000805007388 */ /* 0x0109e20000000800 */
[----:B------:R-:W-:Y:S01]  /*5f80*/  IADD3 R4, R4, 0x80, RZ ;  /* 0x0000008004047810 */ /* 0x000fe20007ffe0ff */
[----:B------:R-:W-:-:S03]  /*5f90*/  FADD.FTZ R7, R8, R7 ;  /* 0x0000000708077221 */ /* 0x000fc60000010000 */
[----:B------:R-:W-:-:S13]  /*5fa0*/  ISETP.GT.AND P2, PT, R4, UR40, PT ;  /* 0x0000002804007c0c */ /* 0x000fda000bf44270 */
[----:B----4-:R-:W-:Y:S05]  /*5fb0*/  @!P2 BRA `(.L_x_4199) ;  /* 0xfffffe600000a947 */ /* 0x010fea000383ffff */
.L_x_4195:
[----:B------:R-:W-:Y:S05]  /*5fc0*/  BSYNC B0 ;  /* 0x0000000000007941 */ /* 0x000fea0003800000 */
.L_x_4194:
[----:B---3--:R-:W3:Y:S04]  /*5fd0*/  SHFL.BFLY PT, R2, R7, 0x10, 0x1f ;  /* 0x0e001f0007027f89 */ /* 0x008ee800000e0000 */
[----:B------:R-:W5:Y:S01]  /*5fe0*/  S2R R10, SR_TID.X ;  /* 0x00000000000a7919 */ /* 0x000f620000002100 */
[----:B---3--:R-:W-:Y:S01]  /*5ff0*/  FADD.FTZ R2, R2, R7 ;  /* 0x0000000702027221 */ /* 0x008fe20000010000 */
[----:B-----5:R-:W-:-:S04]  /*6000*/  LOP3.LUT P0, RZ, R10, 0x1f, RZ, 0xc0, !PT ;  /* 0x0000001f0aff7812 */ /* 0x020fc8000780c0ff */
[----:B------:R-:W3:Y:S01]  /*6010*/  SHFL.BFLY PT, R3, R2, 0x8, 0x1f ;  /* 0x0d001f0002037f89 */ /* 0x000ee200000e0000 */
[----:B----4-:R-:W-:-:S04]  /*6020*/  LOP3.LUT R9, R10, 0x1f, RZ, 0xc0, !PT ;  /* 0x0000001f0a097812 */ /* 0x010fc800078ec0ff */
[----:B------:R-:W-:-:S04]  /*6030*/  ISETP.GT.U32.AND P2, PT, R9, 0x3, PT ;  /* 0x000000030900780c */ /* 0x000fc80003f44070 */
[----:B------:R-:W-:-:S04]  /*6040*/  @!P0 SHF.R.U32.HI R7, RZ, 0x3, R10 ;  /* 0x00000003ff078819 */ /* 0x000fc8000001160a */
[----:B------:R-:W-:Y:S01]  /*6050*/  @!P0 LOP3.LUT R7, R7, 0x1ffffffc, RZ, 0xc0, !PT ;  /* 0x1ffffffc07078812 */ /* 0x000fe200078ec0ff */
[----:B---3--:R-:W-:-:S04]  /*6060*/  FADD.FTZ R3, R2, R3 ;  /* 0x0000000302037221 */ /* 0x008fc80000010000 */
[----:B------:R-:W-:Y:S01]  /*6070*/  @!P2 IMAD.SHL.U32 R2, R10, 0x4, RZ ;  /* 0x000000040a02a824 */ /* 0x000fe200078e00ff */
[----:B------:R-:W3:Y:S04]  /*6080*/  SHFL.BFLY PT, R4, R3, 0x4, 0x1f ;  /* 0x0c801f0003047f89 */ /* 0x000ee800000e0000 */
[----:B------:R-:W-:Y:S01]  /*6090*/  @!P2 LOP3.LUT R2, R2, 0x7c, RZ, 0xc0, !PT ;  /* 0x0000007c0202a812 */ /* 0x000fe200078ec0ff */
[----:B---3--:R-:W-:-:S05]  /*60a0*/  FADD.FTZ R4, R3, R4 ;  /* 0x0000000403047221 */ /* 0x008fca0000010000 */
[----:B------:R-:W3:Y:S02]  /*60b0*/  SHFL.BFLY PT, R5, R4, 0x2, 0x1f ;  /* 0x0c401f0004057f89 */ /* 0x000ee400000e0000 */
[----:B---3--:R-:W-:-:S05]  /*60c0*/  FADD.FTZ R5, R4, R5 ;  /* 0x0000000504057221 */ /* 0x008fca0000010000 */
[----:B------:R-:W3:Y:S02]  /*60d0*/  SHFL.BFLY PT, R8, R5, 0x1, 0x1f ;  /* 0x0c201f0005087f89 */ /* 0x000ee400000e0000 */
[----:B---3--:R-:W-:-:S05]  /*60e0*/  FADD.FTZ R8, R5, R8 ;  /* 0x0000000805087221 */ /* 0x008fca0000010000 */
[----:B------:R-:W-:Y:S04]  /*60f0*/  @!P0 STS [R7+0x10], R8 ;  /* 0x0000100807008388 */ /* 0x000fe80000000800 */
[----:B------:R-:W-:Y:S06]  /*6100*/  BAR.SYNC.DEFER_BLOCKING 0x0 ;  /* 0x0000000000007b1d */ /* 0x000fec0000010000 */
[----:B------:R-:W3:Y:S04]  /*6110*/  @!P2 LDS R8, [R2+0x10] ;  /* 0x000010000208a984 */ /* 0x000ee80000000800 */
[----:B---3--:R-:W3:Y:S02]  /*6120*/  SHFL.BFLY PT, R3, R8, 0x2, 0x1f ;  /* 0x0c401f0008037f89 */ /* 0x008ee400000e0000 */
[----:B---3--:R-:W-:-:S05]  /*6130*/  FADD.FTZ R3, R3, R8 ;  /* 0x0000000803037221 */ /* 0x008fca0000010000 */
[----:B------:R-:W3:Y:S02]  /*6140*/  SHFL.BFLY PT, R4, R3, 0x1, 0x1f ;  /* 0x0c201f0003047f89 */ /* 0x000ee400000e0000 */
[----:B---3--:R-:W-:-:S06]  /*6150*/  FADD.FTZ R4, R3, R4 ;  /* 0x0000000403047221 */ /* 0x008fcc0000010000 */
[----:B------:R-:W3:Y:S01]  /*6160*/  SHFL.IDX PT, R4, R4, RZ, 0x1f ;  /* 0x00001fff04047589 */ /* 0x000ee200000e0000 */
        /* <DEDUP_REMOVED lines=15> */
[----:B---3--:R-:W-:-:S04]  /*6260*/  FADD.FTZ R2, R4, 9.9999999747524270788e-07 ;  /* 0x358637bd04027421 */ /* 0x008fc80000010000 */
[----:B------:R3:W4:Y:S03]  /*6270*/  MUFU.RCP R10, R2 ;  /* 0x00000002000a7308 */ /* 0x0007260000001000 */
.L_x_4202:
[----:B------:R-:W-:Y:S02]  /*6280*/  IADD3 R4, R6, -UR43, RZ ;  /* 0x8000002b06047c10 */ /* 0x000fe4000fffe0ff */
[----:B------:R-:W-:Y:S02]  /*6290*/  PLOP3.LUT P1, PT, PT, PT, UP0, 0x80, 0x0 ;  /* 0x000000000000781c */ /* 0x000fe40003f2f008 */
[----:B---3--:R-:W-:Y:S01]  /*62a0*/  LEA R7, R4, 0x420, 0x2 ;  /* 0x0000042004077811 */ /* 0x008fe200078e10ff */
[----:B------:R-:W5:Y:S10]  /*62b0*/  LDS R3, [R4.X4+0x420] ;  /* 0x0004200004037984 */ /* 0x000f740000004800 */
[----:B------:R-:W-:-:S04]  /*62c0*/  @P1 IADD3 R5, P0, R6, UR4, RZ ;  /* 0x0000000406051c10 */ /* 0x000fc8000ff1e0ff */
[C---:B------:R-:W-:Y:S02]  /*62d0*/  @P1 LEA.HI.X.SX32 R8, R6.reuse, UR5, 0x1, P0 ;  /* 0x0000000506081c11 */ /* 0x040fe400080f0eff */
[----:B---3--:R-:W-:Y:S02]  /*62e0*/  @P1 LEA R2, P0, R5, c[0x0][0x260], 0x2 ;  /* 0x0000980005021a11 */ /* 0x008fe400078010ff */
[----:B------:R-:W-:Y:S01]  /*62f0*/  IADD3 R6, R6, 0x80, RZ ;  /* 0x0000008006067810 */ /* 0x000fe20007ffe0ff */
[----:B----45:R-:W-:Y:S01]  /*6300*/  FMUL.FTZ R9, R3, R10 ;  /* 0x0000000a03097220 */ /* 0x030fe20000410000 */
[----:B------:R-:W-:Y:S02]  /*6310*/  @P1 LEA.HI.X R3, R5, c[0x0][0x264], R8, 0x2, P0 ;  /* 0x0000990005031a11 */ /* 0x000fe400000f1408 */
[----:B------:R-:W-:Y:S02]  /*6320*/  ISETP.GT.AND P0, PT, R6, UR40, PT ;  /* 0x0000002806007c0c */ /* 0x000fe4000bf04270 */
[----:B------:R3:W-:Y:S04]  /*6330*/  STS [R7], R9 ;  /* 0x0000000907007388 */ /* 0x0007e80000000800 */
[----:B------:R3:W-:Y:S07]  /*6340*/  @P1 STG.E [R2.64], R9 ;  /* 0x0000000902001986 */ /* 0x0007ee000c101924 */
[----:B------:R-:W-:Y:S05]  /*6350*/  @!P0 BRA `(.L_x_4202) ;  /* 0xffffff2000008947 */ /* 0x000fea000383ffff */
.L_x_4201:
[----:B------:R-:W-:Y:S05]  /*6360*/  BSYNC B0 ;  /* 0x0000000000007941 */ /* 0x000fea0003800000 */
.L_x_4200:
[----:B---3--:R-:W3:Y:S01]  /*6370*/  S2R R3, SR_TID.X ;  /* 0x0000000000037919 */ /* 0x008ee20000002100 */
[----:B------:R-:W-:Y:S01]  /*6380*/  ULEA.HI UR4, UR40, UR40, URZ, 0x1 ;  /* 0x0000002828047291 */ /* 0x000fe2000f8f083f */
[----:B------:R-:W-:Y:S01]  /*6390*/  ISETP.EQ.U32.AND P0, PT, RZ, c[0x0][0x190], PT ;  /* 0x00006400ff007a0c */ /* 0x000fe20003f02070 */
[----:B------:R-:W-:Y:S01]  /*63a0*/  IMAD.U32 R5, RZ, RZ, UR46 ;  /* 0x0000002eff057e24 */ /* 0x000fe2000f8e00ff */
[----:B------:R-:W-:Y:S01]  /*63b0*/  CS2R R6, SRZ ;  /* 0x0000000000067805 */ /* 0x000fe2000001ff00 */
[----:B------:R-:W-:-:S04]  /*63c0*/  ULOP3.LUT UR4, UR4, 0xfffffffe, URZ, 0xc0, !UPT ;  /* 0xfffffffe04047892 */ /* 0x000fc8000f8ec03f */
[----:B------:R-:W-:Y:S01]  /*63d0*/  UIADD3 UR4, -UR4, UR40, URZ ;  /* 0x0000002804047290 */ /* 0x000fe2000fffe13f */
[----:B---3--:R-:W-:-:S04]  /*63e0*/  LEA.HI R0, R0, R3, RZ, 0x6 ;  /* 0x0000000300007211 */ /* 0x008fc800078f30ff */
        /* <DEDUP_REMOVED lines=19> */
[----:B---3--:R-:W-:Y:S01]  /*6520*/  IMAD.U32 R55, RZ, RZ, UR40 ;  /* 0x00000028ff377e24 */ /* 0x008fe2000f8e00ff */
        /* <DEDUP_REMOVED lines=22> */
[----:B------:R-:W-:Y:S01]  /*6690*/  IMAD R8, R2, 0xe0, RZ ;  /* 0x000000e002087824 */ /* 0x000fe200078e02ff */
[----:B------:R-:W-:Y:S01]  /*66a0*/  LEA R15, R3, 0x420, 0x2 ;  /* 0x00000420030f7811 */ /* 0x000fe200078e10ff */
[----:B------:R-:W-:Y:S02]  /*66b0*/  IMAD.MOV.U32 R14, RZ, RZ, R12 ;  /* 0x000000ffff0e7224 */ /* 0x000fe400078e000c */
[----:B------:R-:W-:Y:S01]  /*66c0*/  IMAD.MOV.U32 R64, RZ, RZ, R2 ;  /* 0x000000ffff407224 */ /* 0x000fe200078e0002 */
[----:B------:R-:W-:-:S04]  /*66d0*/  IADD3 R13, P3, R52, R8, RZ ;  /* 0x00000008340d7210 */ /* 0x000fc80007f7e0ff */
[----:B------:R-:W-:Y:S02]  /*66e0*/  LEA.HI.X.SX32 R8, R8, R53, 0x1, P3 ;  /* 0x0000003508087211 */ /* 0x000fe400018f0eff */
[----:B------:R-:W-:-:S04]  /*66f0*/  LEA R21, P3, R13, c[0x0][0x1a0], 0x2 ;  /* 0x000068000d157a11 */ /* 0x000fc800078610ff */
[----:B------:R-:W-:Y:S01]  /*6700*/  LEA.HI.X R13, R13, c[0x0][0x1a4], R8, 0x2, P3 ;  /* 0x000069000d0d7a11 */ /* 0x000fe200018f1408 */
[----:B------:R-:W-:Y:S02]  /*6710*/  IMAD.MOV.U32 R8, RZ, RZ, RZ ;  /* 0x000000ffff087224 */ /* 0x000fe400078e00ff */
.L_x_4209:
[----:B------:R-:W-:Y:S01]  /*6720*/  IMAD.MOV.U32 R12, RZ, RZ, R21 ;  /* 0x000000ffff0c7224 */ /* 0x000fe200078e0015 */
[----:B------:R3:W4:Y:S04]  /*6730*/  LDS R20, [R15] ;  /* 0x000000000f147984 */ /* 0x0007280000000800 */
[----:B-1----:R1:W4:Y:S01]  /*6740*/  LDG.E.128 R16, [R12.64] ;  /* 0x000000240c107981 */ /* 0x002322000c1e1d00 */
[----:B------:R-:W-:Y:S02]  /*6750*/  IADD3 R14, R14, -0x1, RZ ;  /* 0xffffffff0e0e7810 */ /* 0x000fe40007ffe0ff */
[----:B------:R-:W-:Y:S02]  /*6760*/  IADD3 R21, P4, R21, 0x700, RZ ;  /* 0x0000070015157810 */ /* 0x000fe40007f9e0ff */
[----:B------:R-:W-:-:S02]  /*6770*/  ISETP.NE.AND P3, PT, R14, RZ, PT ;  /* 0x000000ff0e00720c */ /* 0x000fc40003f65270 */
[----:B------:R-:W-:Y:S02]  /*6780*/  IADD3 R64, R64, 0x2, RZ ;  /* 0x0000000240407810 */ /* 0x000fe40007ffe0ff */
[----:B---3--:R-:W-:Y:S01]  /*6790*/  IADD3 R15, R15, 0x8, RZ ;  /* 0x000000080f0f7810 */ /* 0x008fe20007ffe0ff */
[----:B-1----:R-:W-:Y:S02]  /*67a0*/  IMAD.X R13, RZ, RZ, R13, P4 ;  /* 0x000000ffff0d7224 */ /* 0x002fe400020e060d */
[-C--:B----4-:R-:W-:Y:S02]  /*67b0*/  FFMA.FTZ R8, R16, R20.reuse, R8 ;  /* 0x0000001410087223 */ /* 0x090fe40000010008 */
[-C--:B------:R-:W-:Y:S02]  /*67c0*/  FFMA.FTZ R9, R17, R20.reuse, R9 ;  /* 0x0000001411097223 */ /* 0x080fe40000010009 */
[-C--:B------:R-:W-:Y:S02]  /*67d0*/  FFMA.FTZ R10, R18, R20.reuse, R10 ;  /* 0x00000014120a7223 */ /* 0x080fe4000001000a */
[----:B------:R-:W-:Y:S01]  /*67e0*/  FFMA.FTZ R11, R19, R20, R11 ;  /* 0x00000014130b7223 */ /* 0x000fe2000001000b */
[----:B------:R-:W-:Y:S05]  /*67f0*/  @P3 BRA `(.L_x_4209) ;  /* 0xffffff2000003947 */ /* 0x000fea000383ffff */
.L_x_4208:
[----:B------:R-:W-:Y:S05]  /*6800*/  BSYNC B2 ;  /* 0x0000000000027941 */ /* 0x000fea0003800000 */
.L_x_4207:
[----:B------:R-:W-:Y:S05]  /*6810*/  @!P0 BRA `(.L_x_4206) ;  /* 0x00000cf000008947 */ /* 0x000fea0003800000 */
[----:B-1----:R-:W-:Y:S01]  /*6820*/  IMAD.IADD R17, R55, 0x1, -R64 ;  /* 0x0000000137117824 */ /* 0x002fe200078e0a40 */
[C---:B------:R-:W-:Y:S01]  /*6830*/  LEA R13, R64.reuse, 0x10, 0x2 ;  /* 0x00000010400d7811 */ /* 0x040fe200078e10ff */
[----:B------:R-:W-:Y:S01]  /*6840*/  IMAD R12, R64, 0xe0, RZ ;  /* 0x000000e0400c7824 */ /* 0x000fe200078e02ff */
[----:B------:R-:W-:Y:S01]  /*6850*/  BSSY B2, `(.L_x_4210) ;  /* 0x0000075000027945 */ /* 0x000fe20003800000 */
[----:B------:R-:W-:Y:S01]  /*6860*/  IMAD.U32 R16, RZ, RZ, UR43 ;  /* 0x0000002bff107e24 */ /* 0x000fe2000f8e00ff */
        /* <DEDUP_REMOVED lines=11> */
.L_x_4212:
        /* <DEDUP_REMOVED lines=23> */
[----:B------:R-:W0:Y:S04]  /*6a90*/  LDS R78, [R54+0x8] ;  /* 0x00000800364e7984 */ /* 0x000e280000000800 */
[----:B------:R-:W0:Y:S04]  /*6aa0*/  LDS R79, [R54+0x10] ;  /* 0x00001000364f7984 */ /* 0x000e280000000800 */
[----:B------:R-:W0:Y:S04]  /*6ab0*/  LDS R88, [R54+0x18] ;  /* 0x0000180036587984 */ /* 0x000e280000000800 */
[----:B------:R-:W0:Y:S04]  /*6ac0*/  LDS R89, [R54+0x20] ;  /* 0x0000200036597984 */ /* 0x000e280000000800 */
[----:B------:R-:W0:Y:S04]  /*6ad0*/  LDS R90, [R54+0x28] ;  /* 0x00002800365a7984 */ /* 0x000e280000000800 */
[----:B-1----:R-:W1:Y:S04]  /*6ae0*/  LDS R66, [R54+0x30] ;  /* 0x0000300036427984 */ /* 0x002e680000000800 */
[----:B------:R-:W-:Y:S01]  /*6af0*/  LDS R67, [R54+0x48] ;  /* 0x0000480036437984 */ /* 0x000fe20000000800 */
[----:B---3--:R-:W-:-:S03]  /*6b00*/  FFMA.FTZ R70, R70, R65, R10 ;  /* 0x0000004146467223 */ /* 0x008fc6000001000a */
[----:B------:R-:W3:Y:S01]  /*6b10*/  LDS R10, [R54+0x38] ;  /* 0x00003800360a7984 */ /* 0x000ee20000000800 */
[-C--:B------:R-:W-:Y:S02]  /*6b20*/  FFMA.FTZ R68, R68, R65.reuse, R8 ;  /* 0x0000004144447223 */ /* 0x080fe40000010008 */
[-C--:B------:R-:W-:Y:S02]  /*6b30*/  FFMA.FTZ R69, R69, R65.reuse, R9 ;  /* 0x0000004145457223 */ /* 0x080fe40000010009 */
[----:B------:R-:W-:Y:S02]  /*6b40*/  FFMA.FTZ R71, R71, R65, R11 ;  /* 0x0000004147477223 */ /* 0x000fe4000001000b */
[----:B------:R-:W1:Y:S01]  /*6b50*/  LDS R65, [R54+0x40] ;  /* 0x0000400036417984 */ /* 0x000e620000000800 */
        /* <DEDUP_REMOVED lines=9> */
[----:B0-----:R-:W-:-:S02]  /*6bf0*/  FFMA.FTZ R9, R84, R78, R68 ;  /* 0x0000004e54097223 */ /* 0x001fc40000010044 */
[----:B------:R-:W0:Y:S01]  /*6c00*/  LDS R68, [R54+0x58] ;  /* 0x0000580036447984 */ /* 0x000e220000000800 */
        /* <DEDUP_REMOVED lines=9> */
[----:B------:R1:W0:Y:S01]  /*6ca0*/  LDS R56, [R54+0x68] ;  /* 0x0000680036387984 */ /* 0x0002220000000800 */
[-C--:B------:R-:W-:Y:S02]  /*6cb0*/  FFMA.FTZ R8, R57, R88.reuse, R8 ;  /* 0x0000005839087223 */ /* 0x080fe40000010008 */
[-C--:B------:R-:W-:Y:S02]  /*6cc0*/  FFMA.FTZ R11, R58, R88.reuse, R11 ;  /* 0x000000583a0b7223 */ /* 0x080fe4000001000b */
[----:B------:R-:W-:-:S02]  /*6cd0*/  FFMA.FTZ R78, R59, R88, R78 ;  /* 0x000000583b4e7223 */ /* 0x000fc4000001004e */
[-C--:B------:R-:W-:Y:S01]  /*6ce0*/  FFMA.FTZ R9, R48, R89.reuse, R9 ;  /* 0x0000005930097223 */ /* 0x080fe20000010009 */
[----:B-1----:R-:W-:Y:S01]  /*6cf0*/  IADD3 R54, R54, 0x80, RZ ;  /* 0x0000008036367810 */ /* 0x002fe20007ffe0ff */
        /* <DEDUP_REMOVED lines=10> */
[----:B------:R-:W-:-:S02]  /*6da0*/  FFMA.FTZ R78, R43, R66, R78 ;  /* 0x000000422b4e7223 */ /* 0x000fc4000001004e */
[-C--:B---3--:R-:W-:Y:S02]  /*6db0*/  FFMA.FTZ R9, R36, R10.reuse, R9 ;  /* 0x0000000a24097223 */ /* 0x088fe40000010009 */
        /* <DEDUP_REMOVED lines=11> */
[-C--:B----4-:R-:W-:Y:S02]  /*6e70*/  FFMA.FTZ R9, R24, R72.reuse, R9 ;  /* 0x0000004818097223 */ /* 0x090fe40000010009 */
[-C--:B------:R-:W-:Y:S02]  /*6e80*/  FFMA.FTZ R8, R25, R72.reuse, R8 ;  /* 0x0000004819087223 */ /* 0x080fe40000010008 */
[-C--:B------:R-:W-:Y:S02]  /*6e90*/  FFMA.FTZ R11, R26, R72.reuse, R11 ;  /* 0x000000481a0b7223 */ /* 0x080fe4000001000b */
[----:B------:R-:W-:Y:S02]  /*6ea0*/  FFMA.FTZ R78, R27, R72, R78 ;  /* 0x000000481b4e7223 */ /* 0x000fe4000001004e */
[-C--:B0-----:R-:W-:Y:S02]  /*6eb0*/  FFMA.FTZ R9, R20, R68.reuse, R9 ;  /* 0x0000004414097223 */ /* 0x081fe40000010009 */
[----:B------:R-:W-:-:S02]  /*6ec0*/  FFMA.FTZ R8, R21, R68, R8 ;  /* 0x0000004415087223 */ /* 0x000fc40000010008 */
[-C--:B------:R-:W-:Y:S02]  /*6ed0*/  FFMA.FTZ R11, R22, R68.reuse, R11 ;  /* 0x00000044160b7223 */ /* 0x080fe4000001000b */
[----:B------:R-:W-:Y:S02]  /*6ee0*/  FFMA.FTZ R78, R23, R68, R78 ;  /* 0x00000044174e7223 */ /* 0x000fe4000001004e */
[-C--:B--2---:R-:W-:Y:S02]  /*6ef0*/  FFMA.FTZ R9, R16, R60.reuse, R9 ;  /* 0x0000003c10097223 */ /* 0x084fe40000010009 */
[-C--:B------:R-:W-:Y:S02]  /*6f00*/  FFMA.FTZ R10, R17, R60.reuse, R8 ;  /* 0x0000003c110a7223 */ /* 0x080fe40000010008 */
[-C--:B------:R-:W-:Y:S02]  /*6f10*/  FFMA.FTZ R11, R18, R60.reuse, R11 ;  /* 0x0000003c120b7223 */ /* 0x080fe4000001000b */
[----:B------:R-:W-:-:S02]  /*6f20*/  FFMA.FTZ R78, R19, R60, R78 ;  /* 0x0000003c134e7223 */ /* 0x000fc4000001004e */
[-C--:B------:R-:W-:Y:S02]  /*6f30*/  FFMA.FTZ R8, R12, R56.reuse, R9 ;  /* 0x000000380c087223 */ /* 0x080fe40000010009 */
[-C--:B------:R-:W-:Y:S02]  /*6f40*/  FFMA.FTZ R9, R13, R56.reuse, R10 ;  /* 0x000000380d097223 */ /* 0x080fe4000001000a */
[-C--:B------:R-:W-:Y:S02]  /*6f50*/  FFMA.FTZ R10, R14, R56.reuse, R11 ;  /* 0x000000380e0a7223 */ /* 0x080fe4000001000b */
[----:B------:R-:W-:Y:S02]  /*6f60*/  FFMA.FTZ R11, R15, R56, R78 ;  /* 0x000000380f0b7223 */ /* 0x000fe4000001004e */
[----:B------:R-:W-:Y:S02]  /*6f70*/  IMAD.MOV.U32 R66, RZ, RZ, R91 ;  /* 0x000000ffff427224 */ /* 0x000fe400078e005b */
[----:B------:R-:W-:Y:S01]  /*6f80*/  IMAD.MOV.U32 R67, RZ, RZ, R92 ;  /* 0x000000ffff437224 */ /* 0x000fe200078e005c */
[----:B------:R-:W-:Y:S05]  /*6f90*/  @!P3 BRA `(.L_x_4212) ;  /* 0xfffff9800000b947 */ /* 0x000fea000383ffff */
.L_x_4211:
[----:B------:R-:W-:Y:S05]  /*6fa0*/  BSYNC B2 ;  /* 0x0000000000027941 */ /* 0x000fea0003800000 */
.L_x_4210:
[----:B------:R-:W-:Y:S01]  /*6fb0*/  IMAD.IADD R12, R55, 0x1, -R64 ;  /* 0x00000001370c7824 */ /* 0x000fe200078e0a40 */
[----:B------:R-:W-:Y:S04]  /*6fc0*/  BSSY B2, `(.L_x_4213) ;  /* 0x000003a000027945 */ /* 0x000fe80003800000 */
        /* <DEDUP_REMOVED lines=16> */
[----:B-1----:R-:W-:-:S03]  /*70d0*/  IMAD.MOV.U32 R66, RZ, RZ, R56 ;  /* 0x000000ffff427224 */ /* 0x002fc600078e0038 */
[----:B------:R-:W2:Y:S01]  /*70e0*/  LDS R18, [R54] ;  /* 0x0000000036127984 */ /* 0x000ea20000000800 */
[----:B------:R-:W-:-:S03]  /*70f0*/  IMAD.MOV.U32 R67, RZ, RZ, R57 ;  /* 0x000000ffff437224 */ /* 0x000fc600078e0039 */
[----:B------:R-:W1:Y:S04]  /*7100*/  LDS R19, [R54+0x8] ;  /* 0x0000080036137984 */ /* 0x000e680000000800 */
[----:B------:R-:W0:Y:S04]  /*7110*/  LDS R36, [R54+0x10] ;  /* 0x0000100036247984 */ /* 0x000e280000000800 */
        /* <DEDUP_REMOVED lines=20> */
[-C--:B0-----:R-:W-:Y:S02]  /*7260*/  FFMA.FTZ R12, R32, R36.reuse, R12 ;  /* 0x00000024200c7223 */ /* 0x081fe4000001000c */
        /* <DEDUP_REMOVED lines=15> */
.L_x_4214:
[----:B------:R-:W-:Y:S05]  /*7360*/  BSYNC B2 ;  /* 0x0000000000027941 */ /* 0x000fea0003800000 */
.L_x_4213:
        /* <DEDUP_REMOVED lines=9> */
[----:B------:R-:W1:Y:S01]  /*7400*/  LDS R19, [R54+0x8] ;  /* 0x0000080036137984 */ /* 0x000e620000000800 */
        /* <DEDUP_REMOVED lines=12> */
[----:B-1----:R-:W-:-:S02]  /*74d0*/  FFMA.FTZ R8, R28, R19, R12 ;  /* 0x000000131c087223 */ /* 0x002fc4000001000c */
[-C--:B------:R-:W-:Y:S02]  /*74e0*/  FFMA.FTZ R9, R29, R19.reuse, R13 ;  /* 0x000000131d097223 */ /* 0x080fe4000001000d */
[-C--:B------:R-:W-:Y:S02]  /*74f0*/  FFMA.FTZ R10, R30, R19.reuse, R14 ;  /* 0x000000131e0a7223 */ /* 0x080fe4000001000e */
[----:B------:R-:W-:Y:S02]  /*7500*/  FFMA.FTZ R11, R31, R19, R15 ;  /* 0x000000131f0b7223 */ /* 0x000fe4000001000f */
.L_x_4206:
[----:B------:R-:W-:Y:S05]  /*7510*/  BSYNC B0 ;  /* 0x0000000000007941 */ /* 0x000fea0003800000 */
.L_x_4205:
[----:B------:R-:W-:-:S13]  /*7520*/  ISETP.GE.AND P0, PT, R2, UR40, PT ;  /* 0x0000002802007c0c */ /* 0x000fda000bf06270 */
[----:B------:R-:W-:Y:S05]  /*7530*/  @P0 BRA `(.L_x_4204) ;  /* 0x00000d5000000947 */ /* 0x000fea0003800000 */
[----:B------:R-:W-:Y:S01]  /*7540*/  IMAD.U32 R21, RZ, RZ, UR43 ;  /* 0x0000002bff157e24 */ /* 0x000fe2000f8e00ff */
[----:B------:R-:W-:Y:S01]  /*7550*/  LOP3.LUT R12, RZ, R3, RZ, 0x33, !PT ;  /* 0x00000003ff0c7212 */ /* 0x000fe200078e33ff */
[----:B------:R-:W-:Y:S03]  /*7560*/  BSSY B0, `(.L_x_4215) ;  /* 0x0000031000007945 */ /* 0x000fe60003800000 */
[----:B------:R-:W-:-:S04]  /*7570*/  IADD3 R21, -R21, UR40, R12 ;  /* 0x0000002815157c10 */ /* 0x000fc8000fffe10c */
[----:B------:R-:W-:-:S04]  /*7580*/  LEA.HI R12, R21, 0x1, RZ, 0x1f ;  /* 0x00000001150c7811 */ /* 0x000fc800078ff8ff */
[----:B------:R-:W-:-:S13]  /*7590*/  LOP3.LUT P0, R12, R12, 0x3, RZ, 0xc0, !PT ;  /* 0x000000030c0c7812 */ /* 0x000fda000780c0ff */
[----:B------:R-:W-:Y:S05]  /*75a0*/  @!P0 BRA `(.L_x_4216) ;  /* 0x000002c000008947 */ /* 0x000fea0003800000 */
[----:B------:R-:W-:Y:S01]  /*75b0*/  IMAD.MOV.U32 R14, RZ, RZ, R12 ;  /* 0x000000ffff0e7224 */ /* 0x000fe200078e000c */
[----:B------:R-:W-:Y:S02]  /*75c0*/  LEA R15, R3, 0x420, 0x2 ;  /* 0x00000420030f7811 */ /* 0x000fe400078e10ff */
.L_x_4219:
[----:B------:R-:W-:Y:S01]  /*75d0*/  ISETP.GE.AND P3, PT, R2, c[0x0][0x1d4], PT ;  /* 0x0000750002007a0c */ /* 0x000fe20003f66270 */
[----:B------:R-:W-:Y:S01]  /*75e0*/  BSSY B2, `(.L_x_4217) ;  /* 0x0000025000027945 */ /* 0x000fe20003800000 */
[----:B------:R-:W-:-:S04]  /*75f0*/  IADD3 R14, R14, -0x1, RZ ;  /* 0xffffffff0e0e7810 */ /* 0x000fc80007ffe0ff */
[----:B------:R-:W-:-:S07]  /*7600*/  ISETP.NE.AND P0, PT, R14, RZ, PT ;  /* 0x000000ff0e00720c */ /* 0x000fce0003f05270 */
[----:B-1----:R-:W-:Y:S05]  /*7610*/  @!P3 BRA `(.L_x_4218) ;  /* 0x000002100000b947 */ /* 0x002fea0003800000 */
[----:B-1----:R-:W-:Y:S02]  /*7620*/  IABS R17, c[0x0][0x1d4] ;  /* 0x0000750000117a13 */ /* 0x002fe40000000000 */
        /* <DEDUP_REMOVED lines=12> */
[----:B------:R-:W1:Y:S02]  /*76f0*/  LDS R20, [R15] ;  /* 0x000000000f147984 */ /* 0x000e640000000800 */
        /* <DEDUP_REMOVED lines=19> */
.L_x_4218:
[----:B------:R-:W-:Y:S05]  /*7830*/  BSYNC B2 ;  /* 0x0000000000027941 */ /* 0x000fea0003800000 */
.L_x_4217:
[----:B------:R-:W-:Y:S02]  /*7840*/  IADD3 R2, R2, 0x2, RZ ;  /* 0x0000000202027810 */ /* 0x000fe40007ffe0ff */
[----:B------:R-:W-:Y:S01]  /*7850*/  IADD3 R15, R15, 0x8, RZ ;  /* 0x000000080f0f7810 */ /* 0x000fe20007ffe0ff */
[----:B------:R-:W-:Y:S05]  /*7860*/  @P0 BRA `(.L_x_4219) ;  /* 0xfffffd6000000947 */ /* 0x000fea000383ffff */
.L_x_4216:
[----:B------:R-:W-:Y:S05]  /*7870*/  BSYNC B0 ;  /* 0x0000000000007941 */ /* 0x000fea0003800000 */
.L_x_4215:
[----:B------:R-:W-:-:S13]  /*7880*/  ISETP.GE.U32.AND P0, PT, R21, 0x6, PT ;  /* 0x000000061500780c */ /* 0x000fda0003f06070 */
[----:B------:R-:W-:Y:S05]  /*7890*/  @!P0 BRA `(.L_x_4204) ;  /* 0x000009f000008947 */ /* 0x000fea0003800000 */
[----:B------:R-:W-:Y:S01]  /*78a0*/  LEA R12, R2, 0x10, 0x2 ;  /* 0x00000010020c7811 */ /* 0x000fe200078e10ff */
[----:B------:R-:W-:-:S04]  /*78b0*/  IMAD.U32 R13, RZ, RZ, UR43 ;  /* 0x0000002bff0d7e24 */ /* 0x000fc8000f8e00ff */
[----:B------:R-:W-:-:S05]  /*78c0*/  IMAD R12, R13, -0x4, R12 ;  /* 0xfffffffc0d0c7824 */ /* 0x000fca00078e020c */
[----:B------:R-:W-:Y:S02]  /*78d0*/  IADD3 R14, R12, 0x420, RZ ;  /* 0x000004200c0e7810 */ /* 0x000fe40007ffe0ff */
.L_x_4228:
[C---:B------:R-:W-:Y:S01]  /*78e0*/  ISETP.GE.AND P4, PT, R2.reuse, c[0x0][0x1d4], PT ;  /* 0x0000750002007a0c */ /* 0x040fe20003f86270 */
[----:B------:R-:W-:Y:S01]  /*78f0*/  BSSY B0, `(.L_x_4220) ;  /* 0x0000028000007945 */ /* 0x000fe20003800000 */
[C---:B------:R-:W-:Y:S02]  /*7900*/  IADD3 R20, R2.reuse, 0x2, RZ ;  /* 0x0000000202147810 */ /* 0x040fe40007ffe0ff */
[----:B------:R-:W-:Y:S02]  /*7910*/  IADD3 R21, R2, 0x4, RZ ;  /* 0x0000000402157810 */ /* 0x000fe40007ffe0ff */
[----:B------:R-:W-:Y:S02]  /*7920*/  ISETP.GE.AND P0, PT, R20, c[0x0][0x1d4], PT ;  /* 0x0000750014007a0c */ /* 0x000fe40003f06270 */
[----:B------:R-:W-:Y:S02]  /*7930*/  ISETP.GE.AND P3, PT, R21, c[0x0][0x1d4], PT ;  /* 0x0000750015007a0c */ /* 0x000fe40003f66270 */
[----:B------:R-:W-:-:S03]  /*7940*/  IADD3 R22, R2, 0x6, RZ ;  /* 0x0000000602167810 */ /* 0x000fc60007ffe0ff */
[----:B-1----:R-:W-:Y:S05]  /*7950*/  @!P4 BRA `(.L_x_4221) ;  /* 0x000002100000c947 */ /* 0x002fea0003800000 */
[----:B------:R-:W-:Y:S02]  /*7960*/  IABS R15, c[0x0][0x1d4] ;  /* 0x00007500000f7a13 */ /* 0x000fe40000000000 */
[----:B-1----:R-:W-:Y:S02]  /*7970*/  IABS R18, R2 ;  /* 0x0000000200127213 */ /* 0x002fe40000000000 */
        /* <DEDUP_REMOVED lines=18> */
[----:B------:R-:W1:Y:S02]  /*7aa0*/  LDS R15, [R14+-0x10] ;  /* 0xfffff0000e0f7984 */ /* 0x000e640000000800 */
        /* <DEDUP_REMOVED lines=12> */
.L_x_4221:
[----:B------:R-:W-:Y:S05]  /*7b70*/  BSYNC B0 ;  /* 0x0000000000007941 */ /* 0x000fea0003800000 */
.L_x_4220:
[----:B------:R-:W-:Y:S01]  /*7b80*/  BSSY B0, `(.L_x_4222) ;  /* 0x0000024000007945 */ /* 0x000fe20003800000 */
[----:B------:R-:W-:Y:S01]  /*7b90*/  ISETP.GE.AND P4, PT, R22, c[0x0][0x1d4], PT ;  /* 0x0000750016007a0c */ /* 0x000fe20003f86270 */
[----:B------:R-:W-:Y:S07]  /*7ba0*/  @!P0 BRA `(.L_x_4223) ;  /* 0x0000021000008947 */ /* 0x000fee0003800000 */
[----:B------:R-:W-:Y:S02]  /*7bb0*/  IABS R15, c[0x0][0x1d4] ;  /* 0x00007500000f7a13 */ /* 0x000fe40000000000 */
[----:B-1----:R-:W-:-:S02]  /*7bc0*/  IABS R18, R20 ;  /* 0x0000001400127213 */ /* 0x002fc40000000000 */
        /* <DEDUP_REMOVED lines=31> */
.L_x_4223:
[----:B------:R-:W-:Y:S05]  /*7dc0*/  BSYNC B0 ;  /* 0x0000000000007941 */ /* 0x000fea0003800000 */
.L_x_4222:
[----:B------:R-:W-:Y:S01]  /*7dd0*/  BSSY B0, `(.L_x_4224) ;  /* 0x0000023000007945 */ /* 0x000fe20003800000 */
[----:B------:R-:W-:Y:S05]  /*7de0*/  @!P3 BRA `(.L_x_4225) ;  /* 0x000002100000b947 */ /* 0x000fea0003800000 */
        /* <DEDUP_REMOVED lines=20> */
[----:B------:R-:W1:Y:S02]  /*7f30*/  LDS R15, [R14] ;  /* 0x000000000e0f7984 */ /* 0x000e640000000800 */
        /* <DEDUP_REMOVED lines=12> */
.L_x_4225:
[----:B------:R-:W-:Y:S05]  /*8000*/  BSYNC B0 ;  /* 0x0000000000007941 */ /* 0x000fea0003800000 */
.L_x_4224:
        /* <DEDUP_REMOVED lines=22> */
[----:B------:R-:W1:Y:S02]  /*8170*/  LDS R15, [R14+0x8] ;  /* 0x000008000e0f7984 */ /* 0x000e640000000800 */
        /* <DEDUP_REMOVED lines=12> */
.L_x_4227:
[----:B------:R-:W-:Y:S05]  /*8240*/  BSYNC B0 ;  /* 0x0000000000007941 */ /* 0x000fea0003800000 */
.L_x_4226:
[----:B------:R-:W-:Y:S02]  /*8250*/  IADD3 R2, R2, 0x8, RZ ;  /* 0x0000000802027810 */ /* 0x000fe40007ffe0ff */
[----:B------:R-:W-:-:S02]  /*8260*/  IADD3 R14, R14, 0x20, RZ ;  /* 0x000000200e0e7810 */ /* 0x000fc40007ffe0ff */
[----:B------:R-:W-:-:S13]  /*8270*/  ISETP.GE.AND P0, PT, R2, UR40, PT ;  /* 0x0000002802007c0c */ /* 0x000fda000bf06270 */
[----:B------:R-:W-:Y:S05]  /*8280*/  @!P0 BRA `(.L_x_4228) ;  /* 0xfffff65000008947 */ /* 0x000fea000383ffff */
.L_x_4204:
[----:B---3--:R-:W-:Y:S05]  /*8290*/  BSYNC B1 ;  /* 0x0000000000017941 */ /* 0x008fea0003800000 */
.L_x_4203:
[----:B------:R-:W3:Y:S01]  /*82a0*/  S2R R23, SR_TID.X ;  /* 0x0000000000177919 */ /* 0x000ee20000002100 */
[----:B------:R-:W-:Y:S01]  /*82b0*/  BSSY B0, `(.L_x_4229) ;  /* 0x000003d000007945 */ /* 0x000fe20003800000 */
[----:B---3--:R-:W-:-:S04]  /*82c0*/  IADD3 R2, R23, 0x3f, RZ ;  /* 0x0000003f17027810 */ /* 0x008fc80007ffe0ff */
        /* <DEDUP_REMOVED lines=10> */
[----:B------:R3:W4:Y:S01]  /*8370*/  @!P3 LDG.E R2, [R14.64] ;  /* 0x000000240e02b981 */ /* 0x000722000c1e1900 */
[----:B------:R-:W-:Y:S01]  /*8380*/  ULDC UR5, c[0x0][0x1d8] ;  /* 0x0000760000057ab9 */ /* 0x000fe20000000800 */
[----:B------:R-:W-:Y:S01]  /*8390*/  PLOP3.LUT P4, PT, PT, PT, UP0, 0x80, 0x0 ;  /* 0x000000000000781c */ /* 0x000fe20003f8f008 */
[----:B-1----:R-:W-:Y:S02]  /*83a0*/  IMAD.MOV.U32 R17, RZ, RZ, 0x4 ;  /* 0x00000004ff117424 */ /* 0x002fe400078e00ff */
[----:B------:R-:W-:Y:S02]  /*83b0*/  IMAD.MOV.U32 R20, RZ, RZ, c[0x0][0x248] ;  /* 0x00009200ff147624 */ /* 0x000fe400078e00ff */
[----:B------:R-:W-:Y:S01]  /*83c0*/  @UP0 UIMAD UR5, UR38, UR5, UR46 ;  /* 0x00000005260502a4 */ /* 0x000fe2000f8e022e */
[----:B------:R-:W-:Y:S02]  /*83d0*/  IMAD.MOV.U32 R21, RZ, RZ, c[0x0][0x24c] ;  /* 0x00009300ff157624 */ /* 0x000fe400078e00ff */
[----:B------:R-:W-:-:S03]  /*83e0*/  @P3 IMAD.WIDE R12, R12, R17, c[0x0][0x188] ;  /* 0x000062000c0c3625 */ /* 0x000fc600078e0211 */
[----:B--2---:R1:W2:Y:S01]  /*83f0*/  @!P3 LDG.E R20, [R20.64+0x8] ;  /* 0x000008241414b981 */ /* 0x0042a2000c1e1900 */
[----:B------:R-:W-:-:S03]  /*8400*/  IMAD.U32 R19, RZ, RZ, UR5 ;  /* 0x00000005ff137e24 */ /* 0x000fc6000f8e00ff */
[----:B------:R0:W2:Y:S01]  /*8410*/  @P3 LDG.E.128 R24, [R12.64] ;  /* 0x000000240c183981 */ /* 0x0000a2000c1e1d00 */
[----:B---3--:R-:W-:-:S04]  /*8420*/  @P4 IMAD R14, R19, 0xe0, R0 ;  /* 0x000000e0130e4824 */ /* 0x008fc800078e0200 */
[----:B------:R-:W-:-:S05]  /*8430*/  @P4 IMAD.WIDE R14, R14, R17, c[0x0][0x238] ;  /* 0x00008e000e0e4625 */ /* 0x000fca00078e0211 */
[----:B------:R3:W2:Y:S01]  /*8440*/  @P4 LDG.E.128 R28, [R14.64] ;  /* 0x000000240e1c4981 */ /* 0x0006a2000c1e1d00 */
[----:B-1----:R-:W-:Y:S01]  /*8450*/  IMAD.U32 R21, RZ, RZ, UR4 ;  /* 0x00000004ff157e24 */ /* 0x002fe2000f8e00ff */
[----:B------:R-:W-:-:S03]  /*8460*/  UIMAD UR5, UR42, 0xe0, URZ ;  /* 0x000000e02a0578a4 */ /* 0x000fc6000f8e023f */
[----:B0-----:R-:W-:-:S03]  /*8470*/  IMAD R12, R21, 0xe0, R0 ;  /* 0x000000e0150c7824 */ /* 0x001fc600078e0200 */
[----:B------:R-:W-:Y:S02]  /*8480*/  IMAD.U32 R22, RZ, RZ, UR5 ;  /* 0x00000005ff167e24 */ /* 0x000fe4000f8e00ff */
[----:B------:R-:W-:Y:S02]  /*8490*/  SHF.R.S32.HI R13, RZ, 0x1f, R12 ;  /* 0x0000001fff0d7819 */ /* 0x000fe4000001140c */
[----:B---3--:R-:W-:-:S04]  /*84a0*/  IADD3 R14, P1, R12, UR5, RZ ;  /* 0x000000050c0e7c10 */ /* 0x008fc8000ff3e0ff */
[----:B------:R-:W-:Y:S02]  /*84b0*/  LEA.HI.X.SX32 R13, R22, R13, 0x1, P1 ;  /* 0x0000000d160d7211 */ /* 0x000fe400008f0eff */
[----:B------:R-:W-:-:S04]  /*84c0*/  LEA R12, P1, R14, c[0x0][0x1a0], 0x2 ;  /* 0x000068000e0c7a11 */ /* 0x000fc800078210ff */
[----:B------:R-:W-:Y:S02]  /*84d0*/  LEA.HI.X R13, R14, c[0x0][0x1a4], R13, 0x2, P1 ;  /* 0x000069000e0d7a11 */ /* 0x000fe400008f140d */
[----:B----4-:R-:W-:Y:S02]  /*84e0*/  @!P3 PRMT R16, R2, 0x9910, RZ ;  /* 0x000099100210b816 */ /* 0x010fe400000000ff */
[--C-:B------:R-:W-:Y:S02]  /*84f0*/  @!P3 SHF.R.U32.HI R17, RZ, 0x10, R2.reuse ;  /* 0x00000010ff11b819 */ /* 0x100fe40000011602 */
[----:B------:R-:W-:Y:S02]  /*8500*/  @!P3 SHF.R.U32.HI R18, RZ, 0x18, R2 ;  /* 0x00000018ff12b819 */ /* 0x000fe40000011602 */
[----:B------:R-:W-:Y:S01]  /*8510*/  @!P3 SHF.R.S32.HI R16, RZ, 0x8, R16 ;  /* 0x00000008ff10b819 */ /* 0x000fe20000011410 */
[----:B------:R0:W2:Y:S08]  /*8520*/  @!P3 I2F.S8 R19, R2 ;  /* 0x000000020013b306 */ /* 0x0000b00000001400 */
[----:B------:R-:W1:Y:S01]  /*8530*/  @!P3 I2F.S8 R17, R17 ;  /* 0x000000110011b306 */ /* 0x000e620000001400 */
[----:B0-----:R-:W0:Y:S07]  /*8540*/  LDS R2, [UR9+0x420] ;  /* 0x00042009ff027984 */ /* 0x001e2e0008000800 */
[----:B------:R-:W3:Y:S08]  /*8550*/  @!P3 I2F.S8 R18, R18 ;  /* 0x000000120012b306 */ /* 0x000ef00000001400 */
[----:B------:R-:W4:Y:S01]  /*8560*/  @!P3 I2F.S16 R16, R16 ;  /* 0x000000100010b306 */ /* 0x000f220000101400 */
[----:B--2---:R-:W-:-:S02]  /*8570*/  @!P3 FMUL.FTZ R24, R19, R20 ;  /* 0x000000141318b220 */ /* 0x004fc40000410000 */
[-C--:B-1----:R-:W-:Y:S02]  /*8580*/  @!P3 FMUL.FTZ R26, R17, R20.reuse ;  /* 0x00000014111ab220 */ /* 0x082fe40000410000 */
[-C--:B---3--:R-:W-:Y:S02]  /*8590*/  @!P3 FMUL.FTZ R27, R18, R20.reuse ;  /* 0x00000014121bb220 */ /* 0x088fe40000410000 */
        /* <DEDUP_REMOVED lines=14> */
.L_x_4230:
[----:B------:R-:W-:Y:S05]  /*8680*/  BSYNC B0 ;  /* 0x0000000000007941 */ /* 0x000fea0003800000 */
.L_x_4229:
        /* <DEDUP_REMOVED lines=9> */
[----:B-1---5:R-:W1:Y:S02]  /*8720*/  @!P2 LDS.128 R4, [R3.X4+0x420] ;  /* 0x000420000304a984 */ /* 0x022e640000004c00 */
[----:B-1----:R-:W-:-:S02]  /*8730*/  @!P2 FADD.FTZ R8, R8, R4 ;  /* 0x000000040808a221 */ /* 0x002fc40000010000 */
[----:B------:R-:W-:Y:S02]  /*8740*/  @!P2 FADD.FTZ R9, R9, R5 ;  /* 0x000000050909a221 */ /* 0x000fe40000010000 */
[----:B------:R-:W-:Y:S02]  /*8750*/  @!P2 FADD.FTZ R10, R10, R6 ;  /* 0x000000060a0aa221 */ /* 0x000fe40000010000 */
[----:B------:R-:W-:Y:S01]  /*8760*/  @!P2 FADD.FTZ R11, R11, R7 ;  /* 0x000000070b0ba221 */ /* 0x000fe20000010000 */
[----:B------:R-:W-:Y:S06]  /*8770*/  BAR.SYNC.DEFER_BLOCKING 0x0 ;  /* 0x0000000000007b1d */ /* 0x000fec0000010000 */
.L_x_4231:
        /* <DEDUP_REMOVED lines=9> */
[----:B-1----:R-:W-:Y:S02]  /*8810*/  IMAD.MOV.U32 R2, RZ, RZ, c[0x0][0x250] ;  /* 0x00009400ff027624 */ /* 0x002fe400078e00ff */
[----:B------:R-:W-:-:S05]  /*8820*/  IMAD.MOV.U32 R3, RZ, RZ, c[0x0][0x254] ;  /* 0x00009500ff037624 */ /* 0x000fca00078e00ff */
[----:B------:R-:W3:Y:S01]  /*8830*/  LDG.E R2, [R2.64] ;  /* 0x0000002402027981 */ /* 0x000ee2000c1e1900 */
[----:B------:R-:W-:-:S04]  /*8840*/  IMAD.U32 R7, RZ, RZ, UR47 ;  /* 0x0000002fff077e24 */ /* 0x000fc8000f8e00ff */
[----:B------:R-:W-:Y:S02]  /*8850*/  IMAD R6, R7, 0xe0, R0 ;  /* 0x000000e007067824 */ /* 0x000fe400078e0200 */
[C---:B---3--:R-:W-:Y:S02]  /*8860*/  FMUL.FTZ R8, R2.reuse, R8 ;  /* 0x0000000802087220 */ /* 0x048fe40000410000 */
[C---:B------:R-:W-:Y:S02]  /*8870*/  FMUL.FTZ R9, R2.reuse, R9 ;  /* 0x0000000902097220 */ /* 0x040fe40000410000 */
[C---:B------:R-:W-:Y:S02]  /*8880*/  FMUL.FTZ R10, R2.reuse, R10 ;  /* 0x0000000a020a7220 */ /* 0x040fe40000410000 */
[----:B------:R-:W1:Y:S01]  /*8890*/  F2I.S8.NTZ R8, R8 ;  /* 0x0000000800087305 */ /* 0x000e620000202100 */
[----:B------:R-:W-:-:S07]  /*88a0*/  FMUL.FTZ R11, R2, R11 ;  /* 0x0000000b020b7220 */ /* 0x000fce0000410000 */
[----:B------:R-:W3:Y:S08]  /*88b0*/  F2I.S8.NTZ R9, R9 ;  /* 0x0000000900097305 */ /* 0x000ef00000202100 */
[----:B------:R-:W4:Y:S01]  /*88c0*/  F2I.S8.NTZ R10, R10 ;  /* 0x0000000a000a7305 */ /* 0x000f220000202100 */
[----:B-1----:R-:W-:-:S04]  /*88d0*/  PRMT R4, R8, 0x8880, RZ ;  /* 0x0000888008047816 */ /* 0x002fc800000000ff */
[----:B------:R-:W-:-:S03]  /*88e0*/  PRMT R2, R4, 0x7710, RZ ;  /* 0x0000771004027816 */ /* 0x000fc600000000ff */
[----:B------:R-:W1:Y:S01]  /*88f0*/  F2I.S8.NTZ R11, R11 ;  /* 0x0000000b000b7305 */ /* 0x000e620000202100 */
[----:B---3--:R-:W-:Y:S02]  /*8900*/  PRMT R5, R9, 0x8880, RZ ;  /* 0x0000888009057816 */ /* 0x008fe400000000ff */
[----:B------:R-:W-:Y:S02]  /*8910*/  LOP3.LUT R2, R2, 0xff, RZ, 0xc0, !PT ;  /* 0x000000ff02027812 */ /* 0x000fe400078ec0ff */
[----:B------:R-:W-:Y:S02]  /*8920*/  PRMT R3, R5, 0x7710, RZ ;  /* 0x0000771005037816 */ /* 0x000fe400000000ff */
[----:B----4-:R-:W-:Y:S02]  /*8930*/  PRMT R4, R10, 0x8880, RZ ;  /* 0x000088800a047816 */ /* 0x010fe400000000ff */
[----:B------:R-:W-:Y:S02]  /*8940*/  PRMT R3, R3, 0x7604, R2 ;  /* 0x0000760403037816 */ /* 0x000fe40000000002 */
[----:B------:R-:W-:-:S02]  /*8950*/  PRMT R0, R4, 0x7710, RZ ;  /* 0x0000771004007816 */ /* 0x000fc400000000ff */
[----:B------:R-:W-:Y:S02]  /*8960*/  IADD3 R2, P0, R6, c[0x0][0x160], RZ ;  /* 0x0000580006027a10 */ /* 0x000fe40007f1e0ff */
[----:B-1----:R-:W-:-:S04]  /*8970*/  PRMT R5, R11, 0x8880, RZ ;  /* 0x000088800b057816 */ /* 0x002fc800000000ff */
[----:B------:R-:W-:Y:S02]  /*8980*/  PRMT R4, R5, 0x7710, RZ ;  /* 0x0000771005047816 */ /* 0x000fe400000000ff */
[----:B------:R-:W-:Y:S02]  /*8990*/  PRMT R5, R0, 0x7054, R3 ;  /* 0x0000705400057816 */ /* 0x000fe40000000003 */
[----:B------:R-:W-:Y:S02]  /*89a0*/  LEA.HI.X.SX32 R3, R6, c[0x0][0x164], 0x1, P0 ;  /* 0x0000590006037a11 */ /* 0x000fe400000f0eff */
[----:B------:R-:W-:-:S05]  /*89b0*/  PRMT R5, R4, 0x654, R5 ;  /* 0x0000065404057816 */ /* 0x000fca0000000005 */
[----:B------:R-:W-:Y:S01]  /*89c0*/  STG.E [R2.64], R5 ;  /* 0x0000000502007986 */ /* 0x000fe2000c101924 */
[----:B------:R-:W-:Y:S05]  /*89d0*/  EXIT ;  /* 0x000000000000794d */ /* 0x000fea0003800000 */
.L_x_4188:
[----:B0-----:R-:W-:Y:S01]  /*89e0*/  IMAD.MOV.U32 R8, RZ, RZ, 0x1 ;  /* 0x00000001ff087424 */ /* 0x001fe200078e00ff */
[----:B------:R-:W-:Y:S01]  /*89f0*/  MOV R6, 0x8a30 ;  /* 0x00008a3000067802 */ /* 0x000fe20000000f00 */
[----:B------:R-:W-:Y:S02]  /*8a00*/  IMAD.MOV.U32 R220, RZ, RZ, 0x1f ;  /* 0x0000001fffdc7424 */ /* 0x000fe400078e00ff */
[----:B------:R-:W-:Y:S02]  /*8a10*/  IMAD.MOV.U32 R7, RZ, RZ, -0x1 ;  /* 0xffffffffff077424 */ /* 0x000fe400078e00ff */
[----:B-----5:R-:W-:Y:S05]  /*8a20*/  CALL.REL.NOINC `($__internal_18_$__cuda_sm70_shflsync_bfly_p) ;  /* 0x000001a000007944 */ /* 0x020fea0003c00000 */
[----:B-1----:R-:W-:Y:S05]  /*8a30*/  BRA `(.L_x_4232) ;  /* 0xffffced000007947 */ /* 0x002fea000383ffff */
.L_x_4192:
[----:B------:R-:W-:Y:S01]  /*8a40*/  IMAD.MOV.U32 R5, RZ, RZ, R252 ;  /* 0x000000ffff057224 */ /* 0x000fe200078e00fc */
[----:B------:R-:W-:Y:S01]  /*8a50*/  MOV R6, 0x8aa0 ;  /* 0x00008aa000067802 */ /* 0x000fe20000000f00 */
[----:B------:R-:W-:Y:S02]  /*8a60*/  IMAD.MOV.U32 R8, RZ, RZ, 0x10 ;  /* 0x00000010ff087424 */ /* 0x000fe400078e00ff */
[----:B------:R-:W-:Y:S02]  /*8a70*/  IMAD.MOV.U32 R220, RZ, RZ, 0x1f ;  /* 0x0000001fffdc7424 */ /* 0x000fe400078e00ff */
[----:B------:R-:W-:-:S02]  /*8a80*/  IMAD.MOV.U32 R7, RZ, RZ, -0x1 ;  /* 0xffffffffff077424 */ /* 0x000fc400078e00ff */
[----:B-12---:R-:W-:Y:S05]  /*8a90*/  CALL.REL.NOINC `($__internal_18_$__cuda_sm70_shflsync_bfly_p) ;  /* 0x0000013000007944 */ /* 0x006fea0003c00000 */
[----:B-1----:R-:W-:Y:S05]  /*8aa0*/  BRA `(.L_x_4233) ;  /* 0xffffd14000007947 */ /* 0x002fea000383ffff */
.L_x_4193:
[----:B------:R-:W-:Y:S01]  /*8ab0*/  IMAD.MOV.U32 R8, RZ, RZ, 0x8 ;  /* 0x00000008ff087424 */ /* 0x000fe200078e00ff */
[----:B------:R-:W-:Y:S01]  /*8ac0*/  MOV R6, 0x8b00 ;  /* 0x00008b0000067802 */ /* 0x000fe20000000f00 */
[----:B------:R-:W-:-:S02]  /*8ad0*/  IMAD.MOV.U32 R220, RZ, RZ, 0x1f ;  /* 0x0000001fffdc7424 */ /* 0x000fc400078e00ff */
[----:B------:R-:W-:Y:S02]  /*8ae0*/  IMAD.MOV.U32 R7, RZ, RZ, -0x1 ;  /* 0xffffffffff077424 */ /* 0x000fe400078e00ff */
[----:B012---:R-:W-:Y:S05]  /*8af0*/  CALL.REL.NOINC `($__internal_18_$__cuda_sm70_shflsync_bfly_p) ;  /* 0x000000d000007944 */ /* 0x007fea0003c00000 */
[----:B-1----:R-:W-:Y:S01]  /*8b00*/  FMNMX.FTZ R5, R5, R8, !PT ;  /* 0x0000000805057209 */ /* 0x002fe20007810000 */
[----:B------:R-:W-:Y:S01]  /*8b10*/  IMAD.MOV.U32 R8, RZ, RZ, 0x4 ;  /* 0x00000004ff087424 */ /* 0x000fe200078e00ff */
[----:B------:R-:W-:Y:S01]  /*8b20*/  MOV R6, 0x8b60 ;  /* 0x00008b6000067802 */ /* 0x000fe20000000f00 */
[----:B------:R-:W-:Y:S02]  /*8b30*/  IMAD.MOV.U32 R220, RZ, RZ, 0x1f ;  /* 0x0000001fffdc7424 */ /* 0x000fe400078e00ff */
[----:B------:R-:W-:Y:S02]  /*8b40*/  IMAD.MOV.U32 R7, RZ, RZ, -0x1 ;  /* 0xffffffffff077424 */ /* 0x000fe400078e00ff */
[----:B------:R-:W-:Y:S05]  /*8b50*/  CALL.REL.NOINC `($__internal_18_$__cuda_sm70_shflsync_bfly_p) ;  /* 0x0000007000007944 */ /* 0x000fea0003c00000 */
[----:B-1----:R-:W-:Y:S01]  /*8b60*/  FMNMX.FTZ R5, R5, R8, !PT ;  /* 0x0000000805057209 */ /* 0x002fe20007810000 */
[----:B------:R-:W-:Y:S01]  /*8b70*/  IMAD.MOV.U32 R8, RZ, RZ, 0x2 ;  /* 0x00000002ff087424 */ /* 0x000fe200078e00ff */
[----:B------:R-:W-:Y:S01]  /*8b80*/  MOV R6, 0x8bc0 ;  /* 0x00008bc000067802 */ /* 0x000fe20000000f00 */
[----:B------:R-:W-:Y:S02]  /*8b90*/  IMAD.MOV.U32 R220, RZ, RZ, 0x1f ;  /* 0x0000001fffdc7424 */ /* 0x000fe400078e00ff */
[----:B------:R-:W-:-:S02]  /*8ba0*/  IMAD.MOV.U32 R7, RZ, RZ, -0x1 ;  /* 0xffffffffff077424 */ /* 0x000fc400078e00ff */
[----:B------:R-:W-:Y:S05]  /*8bb0*/  CALL.REL.NOINC `($__internal_18_$__cuda_sm70_shflsync_bfly_p) ;  /* 0x0000001000007944 */ /* 0x000fea0003c00000 */
[----:B-1----:R-:W-:Y:S05]  /*8bc0*/  BRA `(.L_x_4234) ;  /* 0xffffd09000007947 */ /* 0x002fea000383ffff */
        .weak           $__internal_18_$__cuda_sm70_shflsync_bfly_p
        .type           $__internal_18_$__cuda_sm70_shflsync_bfly_p,@function
        .size           $__internal_18_$__cuda_sm70_shflsync_bfly_p,(.L_x_4324 - $__internal_18_$__cuda_sm70_shflsync_bfly_p)
$__internal_18_$__cuda_sm70_shflsync_bfly_p:
[----:B------:R-:W-:Y:S04]  /*8bd0*/  WARPSYNC R7 ;  /* 0x0000000700007348 */ /* 0x000fe80003800000 */
[----:B------:R0:W1:Y:S02]  /*8be0*/  SHFL.BFLY PT, R8, R5, R8, R220 ;  /* 0x0c00000805087389 */ /* 0x00006400000e00dc */
[----:B0-----:R-:W-:-:S04]  /*8bf0*/  IMAD.MOV.U32 R7, RZ, RZ, 0x0 ;  /* 0x00000000ff077424 */ /* 0x001fc800078e00ff */
[----:B------:R-:W-:Y:S05]  /*8c00*/  RET.REL.NODEC R6 `(_ZN4mmha33masked_multihead_attention_kernelIfLi224ELi256ELi2ELi64ELi128ELb0ELb0EEEv26Multihead_attention_paramsIT_XT5_EE) ;  /* 0xffff73f006007950 */ /* 0x000fea0003c3ffff */
.L_x_4235:
        /* <DEDUP_REMOVED lines=15> */
.L_x_4324:


//--------------------- .text._ZN4mmha33masked_multihead_attention_kernelIfLi224ELi256ELi4ELi64ELi64ELb0ELb0EEEv26Multihead_attention_paramsIT_XT5_EE --------------------------
	.section	.text._ZN4mmha33masked_multihead_attention_kernelIfLi224ELi256ELi4ELi64ELi64ELb0ELb0EEEv26Multihead_attention_paramsIT_XT5_EE,"ax",@progbits
	.sectioninfo	@"SHI_REGISTERS=168"
	.align	128
        .global         _ZN4mmha33masked_multihead_attention_kernelIfLi224ELi256ELi4ELi64ELi64ELb0ELb0EEEv26Multihead_attention_paramsIT_XT5_EE
        .type           _ZN4mmha33masked_multihead_attention_kernelIfLi224ELi256ELi4ELi64ELi64ELb0ELb0EEEv26Multihead_attention_paramsIT_XT5_EE,@function
        .size           _ZN4mmha33masked_multihead_attention_kernelIfLi224ELi256ELi4ELi64ELi64ELb0ELb0EEEv26Multihead_attention_paramsIT_XT5_EE,(.L_x_4325 - _ZN4mmha33masked_multihead_attention_kernelIfLi224ELi256ELi4ELi64ELi64ELb0ELb0EEEv26Multihead_attention_paramsIT_XT5_EE)
        .other          _ZN4mmha33masked_multihead_attention_kernelIfLi224ELi256ELi4ELi64ELi64ELb0ELb0EEEv26Multihead_attention_paramsIT_XT5_EE,@"STO_CUDA_ENTRY STV_DEFAULT"
_ZN4mmha33masked_multihead_attention_kernelIfLi224ELi256ELi4ELi64ELi64ELb0ELb0EEEv26Multihead_attention_paramsIT_XT5_EE:
.text._ZN4mmha33masked_multihead_attention_kernelIfLi224ELi256ELi4ELi64ELi64ELb0ELb0EEEv26Multihead_attention_paramsIT_XT5_EE:
        /* <DEDUP_REMOVED lines=11> */
.L_x_4236:
        /* <DEDUP_REMOVED lines=48> */
[----:B------:R-:W-:Y:S01]  /*03b0*/  IMAD.MOV.U32 R16, RZ, RZ, 0x1 ;  /* 0x00000001ff107424 */ /* 0x000fe200078e00ff */
[----:B------:R-:W-:Y:S01]  /*03c0*/  BSSY B0, `(.L_x_4237) ;  /* 0x0000036000007945 */ /* 0x000fe20003800000 */
[----:B------:R-:W-:Y:S01]  /*03d0*/  IMAD.MOV.U32 R30, RZ, RZ, c[0x0][0x248] ;  /* 0x00009200ff1e7624 */ /* 0x000fe200078e00ff */
[----:B0-----:R-:W-:Y:S01]  /*03e0*/  ISETP.GE.AND P4, PT, R23, 0x38, PT ;  /* 0x000000381700780c */ /* 0x001fe20003f86270 */
[----:B-1----:R-:W-:-:S04]  /*03f0*/  IMAD R19, R29, c[0x0][0x1d8], R22 ;  /* 0x000076001d137a24 */ /* 0x002fc800078e0216 */
[----:B------:R-:W-:Y:S02]  /*0400*/  IMAD R41, R19, 0xe0, RZ ;  /* 0x000000e013297824 */ /* 0x000fe400078e02ff */
[----:B------:R-:W-:Y:S02]  /*0410*/  IMAD.SHL.U32 R26, R23, 0x4, RZ ;  /* 0x00000004171a7824 */ /* 0x000fe400078e00ff */
[----:B------:R-:W-:-:S04]  /*0420*/  IMAD.MOV.U32 R31, RZ, RZ, c[0x0][0x24c] ;  /* 0x00009300ff1f7624 */ /* 0x000fc800078e00ff */
        /* <DEDUP_REMOVED lines=47> */
.L_x_4238:
[----:B------:R-:W-:Y:S05]  /*0720*/  BSYNC B0 ;  /* 0x0000000000007941 */ /* 0x000fea0003800000 */
.L_x_4237:
[----:B------:R-:W-:Y:S01]  /*0730*/  BSSY B0, `(.L_x_4239) ;  /* 0x000001d000007945 */ /* 0x000fe20003800000 */
[----:B------:R-:W-:Y:S01]  /*0740*/  IMNMX R16, RZ, R16, !PT ;  /* 0x00000010ff107217 */ /* 0x000fe20007800200 */
[----:B------:R-:W-:Y:S01]  /*0750*/  IMAD R43, R43, c[0x0][0x1d8], RZ ;  /* 0x000076002b2b7a24 */ /* 0x000fe200078e02ff */
[----:B------:R-:W-:Y:S01]  /*0760*/  @!P1 LOP3.LUT R18, RZ, c[0x0][0x1d4], RZ, 0x33, !PT ;  /* 0x00007500ff129a12 */ /* 0x000fe200078e33ff */
        /* <DEDUP_REMOVED lines=9> */
.L_x_4240:
[C---:B------:R-:W-:Y:S01]  /*0800*/  IADD3 R2, P0, R0.reuse, c[0x0][0x178], RZ ;  /* 0x00005e0000027a10 */ /* 0x040fe20007f1e0ff */
[----:B------:R-:W2:Y:S03]  /*0810*/  LDG.E R12, [R30.64+0x4] ;  /* 0x000004241e0c7981 */ /* 0x000ea6000c1e1900 */
        /* <DEDUP_REMOVED lines=14> */
.L_x_4241:
[----:B------:R-:W-:Y:S05]  /*0900*/  BSYNC B0 ;  /* 0x0000000000007941 */ /* 0x000fea0003800000 */
.L_x_4239:
[C---:B------:R-:W-:Y:S01]  /*0910*/  ISETP.GT.AND P2, PT, R23.reuse, 0x37, PT ;  /* 0x000000371700780c */ /* 0x040fe20003f44270 */
[----:B------:R-:W-:Y:S01]  /*0920*/  CS2R R44, SRZ ;  /* 0x00000000002c7805 */ /* 0x000fe2000001ff00 */
[----:B------:R-:W-:Y:S01]  /*0930*/  ISETP.EQ.U32.AND P0, PT, RZ, c[0x0][0x170], PT ;  /* 0x00005c00ff007a0c */ /* 0x000fe20003f02070 */
[----:B------:R-:W-:Y:S01]  /*0940*/  CS2R R46, SRZ ;  /* 0x00000000002e7805 */ /* 0x000fe2000001ff00 */
[----:B------:R-:W-:Y:S01]  /*0950*/  ISETP.EQ.U32.AND P1, PT, RZ, c[0x0][0x180], PT ;  /* 0x00006000ff007a0c */ /* 0x000fe20003f22070 */
[----:B------:R-:W-:Y:S01]  /*0960*/  CS2R R32, SRZ ;  /* 0x0000000000207805 */ /* 0x000fe2000001ff00 */
[----:B------:R-:W-:Y:S01]  /*0970*/  ISETP.GT.AND P4, PT, R23, 0x3f, PT ;  /* 0x0000003f1700780c */ /* 0x000fe20003f84270 */
[----:B------:R-:W-:Y:S01]  /*0980*/  CS2R R34, SRZ ;  /* 0x0000000000227805 */ /* 0x000fe2000001ff00 */
[----:B------:R-:W-:-:S02]  /*0990*/  ISETP.EQ.U32.AND P3, PT, RZ, c[0x0][0x240], PT ;  /* 0x00009000ff007a0c */ /* 0x000fc40003f62070 */
[----:B------:R-:W-:Y:S02]  /*09a0*/  ISETP.EQ.OR.EX P0, PT, RZ, c[0x0][0x174], P2, P0 ;  /* 0x00005d00ff007a0c */ /* 0x000fe40001702700 */
[----:B------:R-:W-:Y:S02]  /*09b0*/  ISETP.EQ.OR.EX P1, PT, RZ, c[0x0][0x184], P2, P1 ;  /* 0x00006100ff007a0c */ /* 0x000fe40001722710 */
[----:B------:R-:W-:Y:S02]  /*09c0*/  ISETP.EQ.OR.EX P3, PT, RZ, c[0x0][0x244], P4, P3 ;  /* 0x00009100ff007a0c */ /* 0x000fe40002762730 */
[----:B------:R-:W-:Y:S02]  /*09d0*/  P2R R0, PR, RZ, 0x4 ;  /* 0x00000004ff007803 */ /* 0x000fe40000000000 */
[----:B------:R-:W-:Y:S01]  /*09e0*/  ISETP.NE.U32.AND P2, PT, RZ, c[0x0][0x1f8], PT ;  /* 0x00007e00ff007a0c */ /* 0x000fe20003f45070 */
[----:B0-----:R-:W-:Y:S01]  /*09f0*/  IMAD.MOV.U32 R2, RZ, RZ, RZ ;  /* 0x000000ffff027224 */ /* 0x001fe200078e00ff */
[----:B------:R-:W-:Y:S01]  /*0a00*/  ULDC.U8 UR4, c[0x0][0x1e4] ;  /* 0x0000790000047ab9 */ /* 0x000fe20000000000 */
[----:B------:R-:W-:-:S02]  /*0a10*/  P2R R0, PR, RZ, 0x10 ;  /* 0x00000010ff007803 */ /* 0x000fc40000000000 */
[----:B------:R-:W-:Y:S01]  /*0a20*/  @!P0 IMAD.MOV.U32 R9, RZ, RZ, 0x4 ;  /* 0x00000004ff098424 */ /* 0x000fe200078e00ff */
[----:B------:R-:W-:Y:S01]  /*0a30*/  ISETP.NE.AND.EX P2, PT, RZ, c[0x0][0x1fc], PT, P2 ;  /* 0x00007f00ff007a0c */ /* 0x000fe20003f45320 */
[----:B------:R-:W-:Y:S02]  /*0a40*/  @!P1 IMAD.MOV.U32 R11, RZ, RZ, 0x4 ;  /* 0x00000004ff0b9424 */ /* 0x000fe400078e00ff */
[----:B-----5:R-:W-:Y:S02]  /*0a50*/  @!P3 IMAD R3, R27, c[0x0][0x1d8], R22 ;  /* 0x000076001b03ba24 */ /* 0x020fe400078e0216 */
[----:B------:R-:W-:-:S04]  /*0a60*/  @!P0 IMAD.WIDE R8, R10, R9, c[0x0][0x170] ;  /* 0x00005c000a088625 */ /* 0x000fc800078e0209 */
[----:B------:R-:W-:Y:S01]  /*0a70*/  @!P1 IMAD.WIDE R10, R10, R11, c[0x0][0x180] ;  /* 0x000060000a0a9625 */ /* 0x000fe200078e020b */
[----:B------:R-:W2:Y:S03]  /*0a80*/  @!P0 LDG.E.128 R32, [R8.64] ;  /* 0x0000002408208981 */ /* 0x000ea6000c1e1d00 */
[----:B------:R-:W-:Y:S01]  /*0a90*/  @!P3 IMAD.MOV.U32 R12, RZ, RZ, 0x4 ;  /* 0x00000004ff0cb424 */ /* 0x000fe200078e00ff */
[----:B------:R-:W3:Y:S01]  /*0aa0*/  @!P1 LDG.E.128 R44, [R10.64] ;  /* 0x000000240a2c9981 */ /* 0x000ee2000c1e1d00 */
[----:B------:R-:W-:-:S04]  /*0ab0*/  @!P3 IMAD R3, R3, 0xe0, R26 ;  /* 0x000000e00303b824 */ /* 0x000fc800078e021a */
[----:B------:R-:W-:-:S05]  /*0ac0*/  @!P3 IMAD.WIDE R12, R3, R12, c[0x0][0x230] ;  /* 0x00008c00030cb625 */ /* 0x000fca00078e020c */
[----:B------:R-:W4:Y:S01]  /*0ad0*/  @!P3 LDG.E.128 R48, [R12.64] ;  /* 0x000000240c30b981 */ /* 0x000f22000c1e1d00 */
[----:B------:R-:W-:-:S04]  /*0ae0*/  @P2 IMAD.MOV.U32 R14, RZ, RZ, 0x4 ;  /* 0x00000004ff0e2424 */ /* 0x000fc800078e00ff */
[----:B------:R-:W-:Y:S01]  /*0af0*/  @P2 IMAD.WIDE R14, R29, R14, c[0x0][0x1f8] ;  /* 0x00007e001d0e2625 */ /* 0x000fe200078e020e */
[----:B------:R-:W-:-:S04]  /*0b00*/  ISETP.NE.AND P1, PT, RZ, UR4, PT ;  /* 0x00000004ff007c0c */ /* 0x000fc8000bf25270 */
[----:B------:R0:W5:Y:S01]  /*0b10*/  @P2 LDG.E R2, [R14.64] ;  /* 0x000000240e022981 */ /* 0x000162000c1e1900 */
[----:B------:R-:W-:Y:S02]  /*0b20*/  ISETP.LT.AND P2, PT, RZ, c[0x0][0x1e0], PT ;  /* 0x00007800ff007a0c */ /* 0x000fe40003f41270 */
[----:B------:R-:W-:Y:S01]  /*0b30*/  ISETP.GE.AND P0, PT, R23, 0x40, PT ;  /* 0x000000401700780c */ /* 0x000fe20003f06270 */
[----:B--2---:R-:W-:Y:S02]  /*0b40*/  FADD.FTZ R32, R32, R4 ;  /* 0x0000000420207221 */ /* 0x004fe40000010000 */
[----:B---3--:R-:W-:Y:S02]  /*0b50*/  FADD.FTZ R36, R44, R36 ;  /* 0x000000242c247221 */ /* 0x008fe40000010000 */
[----:B------:R-:W-:Y:S02]  /*0b60*/  FADD.FTZ R37, R45, R37 ;  /* 0x000000252d257221 */ /* 0x000fe40000010000 */
[----:B------:R-:W-:-:S02]  /*0b70*/  FADD.FTZ R38, R46, R38 ;  /* 0x000000262e267221 */ /* 0x000fc40000010000 */
[----:B------:R-:W-:Y:S02]  /*0b80*/  FADD.FTZ R39, R47, R39 ;  /* 0x000000272f277221 */ /* 0x000fe40000010000 */
        /* <DEDUP_REMOVED lines=64> */
.L_x_4244:
        /* <DEDUP_REMOVED lines=75> */
.L_x_4248:
[----:B------:R-:W-:Y:S05]  /*1440*/  BSYNC B1 ;  /* 0x0000000000017941 */ /* 0x000fea0003800000 */
.L_x_4247:
        /* <DEDUP_REMOVED lines=8> */
.L_x_4246:
[----:B------:R-:W-:Y:S05]  /*14d0*/  BSYNC B0 ;  /* 0x0000000000007941 */ /* 0x000fea0003800000 */
.L_x_4245:
[----:B------:R-:W-:Y:S06]  /*14e0*/  BAR.SYNC.DEFER_BLOCKING 0x0 ;  /* 0x0000000000007b1d */ /* 0x000fec0000010000 */
[----:B0-----:R0:W1:Y:S04]  /*14f0*/  @P6 LDS.128 R32, [R14] ;  /* 0x000000000e206984 */ /* 0x0010680000000c00 */
[----:B------:R0:W2:Y:S04]  /*1500*/  @P6 LDS.128 R36, [R15] ;  /* 0x000000000f246984 */ /* 0x0000a80000000c00 */
[----:B------:R-:W-:Y:S06]  /*1510*/  BAR.SYNC.DEFER_BLOCKING 0x0 ;  /* 0x0000000000007b1d */ /* 0x000fec0000010000 */
[----:B------:R-:W-:Y:S05]  /*1520*/  BRA `(.L_x_4243) ;  /* 0x000002b000007947 */ /* 0x000fea0003800000 */
.L_x_4242:
        /* <DEDUP_REMOVED lines=42> */
.L_x_4249:
[----:B------:R-:W-:Y:S05]  /*17d0*/  BSYNC B0 ;  /* 0x0000000000007941 */ /* 0x000fea0003800000 */
.L_x_4243:
        /* <DEDUP_REMOVED lines=16> */
.L_x_4251:
[----:B------:R-:W-:Y:S05]  /*18e0*/  BSYNC B0 ;  /* 0x0000000000007941 */ /* 0x000fea0003800000 */
.L_x_4250:
        /* <DEDUP_REMOVED lines=9> */
[----:B0-----:R-:W-:Y:S02]  /*1980*/  FADD.FTZ R4, R3, R4 ;  /* 0x0000000403047221 */ /* 0x001fe40000010000 */
[----:B------:R-:W-:-:S03]  /*1990*/  IMAD.SHL.U32 R3, R9, 0x4, RZ ;  /* 0x0000000409037824 */ /* 0x000fc600078e00ff */
        /* <DEDUP_REMOVED lines=26> */
.L_x_4254:
[----:B------:R0:W-:Y:S02]  /*1b40*/  STS [R3+0x410], R4 ;  /* 0x0004100403007388 */ /* 0x0001e40000000800 */
.L_x_4253:
[----:B------:R-:W-:Y:S05]  /*1b50*/  BSYNC B0 ;  /* 0x0000000000007941 */ /* 0x000fea0003800000 */
.L_x_4252:
        /* <DEDUP_REMOVED lines=86> */
.L_x_4261:
[----:B------:R-:W-:Y:S01]  /*20c0*/  IABS R85, c[0x0][0x1d4] ;  /* 0x0000750000557a13 */ /* 0x000fe20000000000 */
[----:B------:R-:W-:Y:S01]  /*20d0*/  IMAD.MOV.U32 R149, RZ, RZ, c[0x0][0x1d4] ;  /* 0x00007500ff957624 */ /* 0x000fe200078e00ff */
[----:B------:R-:W-:-:S02]  /*20e0*/  IABS R142, R90 ;  /* 0x0000005a008e7213 */ /* 0x000fc40000000000 */
[----:B------:R-:W2:Y:S01]  /*20f0*/  I2F.RP R84, R85 ;  /* 0x0000005500547306 */ /* 0x000ea20000209400 */
[C---:B------:R-:W-:Y:S02]  /*2100*/  ISETP.GE.AND P1, PT, R90.reuse, RZ, PT ;  /* 0x000000ff5a00720c */ /* 0x040fe40003f26270 */
[----:B------:R-:W-:-:S04]  /*2110*/  ISETP.GE.AND P2, PT, R90, R25, PT ;  /* 0x000000195a00720c */ /* 0x000fc80003f46270 */
[----:B------:R-:W-:Y:S01]  /*2120*/  FSEL R94, R94, RZ, P2 ;  /* 0x000000ff5e5e7208 */ /* 0x000fe20001000000 */
        /* <DEDUP_REMOVED lines=27> */
[----:B------:R-:W-:-:S05]  /*22e0*/  @!P3 LEA.HI.X R83, R83, c[0x0][0x19c], R84, 0x2, P4 ;  /* 0x000067005353ba11 */ /* 0x000fca00020f1454 */
[----:B------:R0:W2:Y:S01]  /*22f0*/  @!P3 LDG.E R94, [R82.64] ;  /* 0x00000024525eb981 */ /* 0x0000a2000c1e1900 */
[----:B------:R-:W-:Y:S02]  /*2300*/  @!P1 IADD3 R85, P3, R88, R157, RZ ;  /* 0x0000009d58559210 */ /* 0x000fe40007f7e0ff */
[----:B------:R-:W-:Y:S02]  /*2310*/  FSEL R93, R93, RZ, P2 ;  /* 0x000000ff5d5d7208 */ /* 0x000fe40001000000 */
[----:B------:R-:W-:Y:S01]  /*2320*/  @!P1 LEA.HI.X.SX32 R86, R157, R92, 0x1, P3 ;  /* 0x0000005c9d569211 */ /* 0x000fe200018f0eff */
[----:B------:R-:W-:Y:S01]  /*2330*/  IMAD R157, R149, 0x7, R142 ;  /* 0x00000007959d7824 */ /* 0x000fe200078e028e */
[----:B------:R-:W-:-:S03]  /*2340*/  @!P1 LEA R84, P3, R85, c[0x0][0x198], 0x2 ;  /* 0x0000660055549a11 */ /* 0x000fc600078610ff */
[----:B------:R-:W-:Y:S01]  /*2350*/  IMAD.SHL.U32 R163, R157, 0x4, RZ ;  /* 0x000000049da37824 */ /* 0x000fe200078e00ff */
[----:B------:R-:W-:Y:S02]  /*2360*/  @!P1 LEA.HI.X R85, R85, c[0x0][0x19c], R86, 0x2, P3 ;  /* 0x0000670055559a11 */ /* 0x000fe400018f1456 */
[----:B------:R-:W-:-:S03]  /*2370*/  IADD3 R86, R87, c[0x0][0x1d4], RZ ;  /* 0x0000750057567a10 */ /* 0x000fc60007ffe0ff */
[----:B------:R1:W3:Y:S01]  /*2380*/  @!P1 LDG.E R93, [R84.64] ;  /* 0x00000024545d9981 */ /* 0x0002e2000c1e1900 */
[-C--:B------:R-:W-:Y:S01]  /*2390*/  ISETP.GE.OR P1, PT, R163, R89.reuse, P0 ;  /* 0x00000059a300720c */ /* 0x080fe20000726670 */
[----:B------:R-:W-:Y:S01]  /*23a0*/  IMAD.SHL.U32 R87, R86, 0x4, RZ ;  /* 0x0000000456577824 */ /* 0x000fe200078e00ff */
[----:B------:R-:W-:Y:S02]  /*23b0*/  IADD3 R158, R158, c[0x0][0x1d4], RZ ;  /* 0x000075009e9e7a10 */ /* 0x000fe40007ffe0ff */
[----:B------:R-:W-:Y:S02]  /*23c0*/  FSEL R96, R96, RZ, P2 ;  /* 0x000000ff60607208 */ /* 0x000fe40001000000 */
[----:B------:R-:W-:-:S07]  /*23d0*/  ISETP.GE.OR P3, PT, R87, R89, P0 ;  /* 0x000000595700720c */ /* 0x000fce0000766670 */
[----:B0-----:R-:W-:-:S04]  /*23e0*/  @!P1 IADD3 R83, P4, R88, R163, RZ ;  /* 0x000000a358539210 */ /* 0x001fc80007f9e0ff */
[----:B------:R-:W-:Y:S01]  /*23f0*/  @!P1 LEA.HI.X.SX32 R148, R163, R92, 0x1, P4 ;  /* 0x0000005ca3949211 */ /* 0x000fe200020f0eff */
[----:B------:R-:W-:Y:S01]  /*2400*/  IMAD.SHL.U32 R163, R158, 0x4, RZ ;  /* 0x000000049ea37824 */ /* 0x000fe200078e00ff */
[----:B------:R-:W-:-:S04]  /*2410*/  @!P1 LEA R82, P4, R83, c[0x0][0x198], 0x2 ;  /* 0x0000660053529a11 */ /* 0x000fc800078810ff */
[----:B------:R-:W-:Y:S02]  /*2420*/  @!P1 LEA.HI.X R83, R83, c[0x0][0x19c], R148, 0x2, P4 ;  /* 0x0000670053539a11 */ /* 0x000fe400020f1494 */
[----:B-1----:R-:W-:-:S03]  /*2430*/  @!P3 IADD3 R85, P4, R88, R87, RZ ;  /* 0x000000575855b210 */ /* 0x002fc60007f9e0ff */
[----:B------:R0:W4:Y:S01]  /*2440*/  @!P1 LDG.E R96, [R82.64] ;  /* 0x0000002452609981 */ /* 0x000122000c1e1900 */
[----:B------:R-:W-:Y:S02]  /*2450*/  @!P3 LEA.HI.X.SX32 R148, R87, R92, 0x1, P4 ;  /* 0x0000005c5794b211 */ /* 0x000fe400020f0eff */
[----:B------:R-:W-:-:S04]  /*2460*/  @!P3 LEA R84, P4, R85, c[0x0][0x198], 0x2 ;  /* 0x000066005554ba11 */ /* 0x000fc800078810ff */
[----:B------:R-:W-:Y:S02]  /*2470*/  @!P3 LEA.HI.X R85, R85, c[0x0][0x19c], R148, 0x2, P4 ;  /* 0x000067005555ba11 */ /* 0x000fe400020f1494 */
[----:B------:R-:W-:Y:S02]  /*2480*/  ISETP.GE.OR P4, PT, R163, R89, P0 ;  /* 0x00000059a300720c */ /* 0x000fe40000786670 */
[----:B------:R-:W-:Y:S02]  /*2490*/  IADD3 R157, R157, c[0x0][0x1d4], RZ ;  /* 0x000075009d9d7a10 */ /* 0x000fe40007ffe0ff */
[----:B------:R-:W-:Y:S01]  /*24a0*/  FSEL R95, R95, RZ, P2 ;  /* 0x000000ff5f5f7208 */ /* 0x000fe20001000000 */
[----:B------:R-:W-:-:S05]  /*24b0*/  IMAD R160, R149, 0xa, R142 ;  /* 0x0000000a95a07824 */ /* 0x000fca00078e028e */
[----:B------:R1:W2:Y:S03]  /*24c0*/  @!P3 LDG.E R95, [R84.64] ;  /* 0x00000024545fb981 */ /* 0x0002a6000c1e1900 */
[----:B------:R-:W-:-:S04]  /*24d0*/  @!P4 IADD3 R87, P1, R88, R163, RZ ;  /* 0x000000a35857c210 */ /* 0x000fc80007f3e0ff */
[----:B------:R-:W-:Y:S02]  /*24e0*/  @!P4 LEA.HI.X.SX32 R148, R163, R92, 0x1, P1 ;  /* 0x0000005ca394c211 */ /* 0x000fe400008f0eff */
[----:B------:R-:W-:-:S04]  /*24f0*/  @!P4 LEA R162, P1, R87, c[0x0][0x198], 0x2 ;  /* 0x0000660057a2ca11 */ /* 0x000fc800078210ff */
[----:B------:R-:W-:Y:S01]  /*2500*/  @!P4 LEA.HI.X R163, R87, c[0x0][0x19c], R148, 0x2, P1 ;  /* 0x0000670057a3ca11 */ /* 0x000fe200008f1494 */
[----:B------:R-:W-:-:S05]  /*2510*/  IMAD.SHL.U32 R87, R157, 0x4, RZ ;  /* 0x000000049d577824 */ /* 0x000fca00078e00ff */
[----:B------:R-:W-:Y:S01]  /*2520*/  ISETP.GE.OR P3, PT, R87, R89, P0 ;  /* 0x000000595700720c */ /* 0x000fe20000766670 */
[----:B------:R-:W-:Y:S01]  /*2530*/  IMAD.SHL.U32 R165, R160, 0x4, RZ ;  /* 0x00000004a0a57824 */ /* 0x000fe200078e00ff */
[----:B------:R-:W-:-:S04]  /*2540*/  FSEL R98, R98, RZ, P2 ;  /* 0x000000ff62627208 */ /* 0x000fc80001000000 */
[----:B------:R-:W-:Y:S02]  /*2550*/  ISETP.GE.OR P1, PT, R165, R89, P0 ;  /* 0x00000059a500720c */ /* 0x000fe40000726670 */
[----:B------:R1:W2:Y:S05]  /*2560*/  @!P4 LDG.E R98, [R162.64] ;  /* 0x00000024a262c981 */ /* 0x0002aa000c1e1900 */
[----:B0-----:R-:W-:-:S04]  /*2570*/  @!P3 IADD3 R82, P4, R88, R87, RZ ;  /* 0x000000575852b210 */ /* 0x001fc80007f9e0ff */
[----:B------:R-:W-:Y:S02]  /*2580*/  @!P3 LEA.HI.X.SX32 R83, R87, R92, 0x1, P4 ;  /* 0x0000005c5753b211 */ /* 0x000fe400020f0eff */
[----:B-1----:R-:W-:Y:S02]  /*2590*/  @!P3 LEA R84, P4, R82, c[0x0][0x198], 0x2 ;  /* 0x000066005254ba11 */ /* 0x002fe400078810ff */
        /* <DEDUP_REMOVED lines=8> */
[----:B------:R-:W-:-:S06]  /*2620*/  FSEL R97, R97, RZ, P2 ;  /* 0x000000ff61617208 */ /* 0x000fcc0001000000 */
[----:B------:R0:W2:Y:S05]  /*2630*/  @!P1 LDG.E R97, [R82.64] ;  /* 0x0000002452619981 */ /* 0x0000aa000c1e1900 */
[----:B------:R-:W-:Y:S02]  /*2640*/  @!P4 IADD3 R87, P1, R88, R163, RZ ;  /* 0x000000a35857c210 */ /* 0x000fe40007f3e0ff */
[----:B------:R-:W-:Y:S02]  /*2650*/  IADD3 R86, R86, c[0x0][0x1d4], RZ ;  /* 0x0000750056567a10 */ /* 0x000fe40007ffe0ff */
[----:B------:R-:W-:Y:S02]  /*2660*/  @!P4 LEA.HI.X.SX32 R148, R163, R92, 0x1, P1 ;  /* 0x0000005ca394c211 */ /* 0x000fe400008f0eff */
[----:B------:R-:W-:-:S04]  /*2670*/  @!P4 LEA R162, P1, R87, c[0x0][0x198], 0x2 ;  /* 0x0000660057a2ca11 */ /* 0x000fc800078210ff */
[----:B------:R-:W-:Y:S01]  /*2680*/  @!P4 LEA.HI.X R163, R87, c[0x0][0x19c], R148, 0x2, P1 ;  /* 0x0000670057a3ca11 */ /* 0x000fe200008f1494 */
[----:B------:R-:W-:Y:S01]  /*2690*/  IMAD.SHL.U32 R87, R86, 0x4, RZ ;  /* 0x0000000456577824 */ /* 0x000fe200078e00ff */
[----:B------:R-:W-:Y:S01]  /*26a0*/  FSEL R99, R99, RZ, P2 ;  /* 0x000000ff63637208 */ /* 0x000fe20001000000 */
[----:B------:R-:W-:-:S03]  /*26b0*/  IMAD R148, R149, 0xd, R142 ;  /* 0x0000000d95947824 */ /* 0x000fc600078e028e */
[----:B------:R-:W-:Y:S02]  /*26c0*/  ISETP.GE.OR P1, PT, R87, R89, P0 ;  /* 0x000000595700720c */ /* 0x000fe40000726670 */
[----:B------:R1:W2:Y:S01]  /*26d0*/  @!P3 LDG.E R99, [R84.64] ;  /* 0x000000245463b981 */ /* 0x0002a2000c1e1900 */
[----:B------:R-:W-:-:S06]  /*26e0*/  FSEL R101, R101, RZ, P2 ;  /* 0x000000ff65657208 */ /* 0x000fcc0001000000 */
[----:B------:R0:W2:Y:S01]  /*26f0*/  @!P4 LDG.E R101, [R162.64] ;  /* 0x00000024a265c981 */ /* 0x0000a2000c1e1900 */
[----:B-1----:R-:W-:-:S03]  /*2700*/  IMAD.SHL.U32 R85, R148, 0x4, RZ ;  /* 0x0000000494557824 */ /* 0x002fc600078e00ff */
[----:B0-----:R-:W-:Y:S02]  /*2710*/  @!P1 IADD3 R82, P4, R88, R87, RZ ;  /* 0x0000005758529210 */ /* 0x001fe40007f9e0ff */
        /* <DEDUP_REMOVED lines=11> */
[----:B------:R-:W-:Y:S02]  /*27d0*/  FSEL R103, R103, RZ, P2 ;  /* 0x000000ff67677208 */ /* 0x000fe40001000000 */
[----:B------:R-:W-:-:S04]  /*27e0*/  IADD3 R158, R158, c[0x0][0x1d4], RZ ;  /* 0x000075009e9e7a10 */ /* 0x000fc80007ffe0ff */
[----:B------:R0:W2:Y:S01]  /*27f0*/  @!P3 LDG.E R103, [R84.64] ;  /* 0x000000245467b981 */ /* 0x0000a2000c1e1900 */
[----:B------:R-:W-:-:S04]  /*2800*/  FSEL R102, R102, RZ, P2 ;  /* 0x000000ff66667208 */ /* 0x000fc80001000000 */
[----:B------:R-:W-:Y:S02]  /*2810*/  @!P4 IADD3 R83, P3, R88, R163, RZ ;  /* 0x000000a35853c210 */ /* 0x000fe40007f7e0ff */
[----:B------:R1:W2:Y:S02]  /*2820*/  @!P1 LDG.E R102, [R86.64] ;  /* 0x0000002456669981 */ /* 0x0002a4000c1e1900 */
[----:B------:R-:W-:Y:S01]  /*2830*/  @!P4 LEA.HI.X.SX32 R162, R163, R92, 0x1, P3 ;  /* 0x0000005ca3a2c211 */ /* 0x000fe200018f0eff */
[----:B------:R-:W-:Y:S01]  /*2840*/  IMAD.SHL.U32 R163, R158, 0x4, RZ ;  /* 0x000000049ea37824 */ /* 0x000fe200078e00ff */
[----:B------:R-:W-:-:S04]  /*2850*/  @!P4 LEA R82, P3, R83, c[0x0][0x198], 0x2 ;  /* 0x000066005352ca11 */ /* 0x000fc800078610ff */
[----:B------:R-:W-:Y:S01]  /*2860*/  @!P4 LEA.HI.X R83, R83, c[0x0][0x19c], R162, 0x2, P3 ;  /* 0x000067005353ca11 */ /* 0x000fe200018f14a2 */
[----:B------:R-:W-:Y:S01]  /*2870*/  IMAD R162, R149, 0x10, R142 ;  /* 0x0000001095a27824 */ /* 0x000fe200078e028e */
[----:B------:R-:W-:Y:S02]  /*2880*/  ISETP.GE.OR P1, PT, R163, R89, P0 ;  /* 0x00000059a300720c */ /* 0x000fe40000726670 */
[----:B------:R-:W-:Y:S01]  /*2890*/  FSEL R100, R100, RZ, P2 ;  /* 0x000000ff64647208 */ /* 0x000fe20001000000 */
[----:B------:R-:W-:-:S05]  /*28a0*/  IMAD.SHL.U32 R165, R162, 0x4, RZ ;  /* 0x00000004a2a57824 */ /* 0x000fca00078e00ff */
[----:B------:R-:W-:Y:S01]  /*28b0*/  ISETP.GE.OR P3, PT, R165, R89, P0 ;  /* 0x00000059a500720c */ /* 0x000fe20000766670 */
[----:B------:R1:W2:Y:S04]  /*28c0*/  @!P4 LDG.E R100, [R82.64] ;  /* 0x000000245264c981 */ /* 0x0002a8000c1e1900 */
[----:B0-----:R-:W-:-:S04]  /*28d0*/  @!P1 IADD3 R85, P4, R88, R163, RZ ;  /* 0x000000a358559210 */ /* 0x001fc80007f9e0ff */
[----:B------:R-:W-:Y:S02]  /*28e0*/  @!P1 LEA.HI.X.SX32 R158, R163, R92, 0x1, P4 ;  /* 0x0000005ca39e9211 */ /* 0x000fe400020f0eff */
[----:B------:R-:W-:-:S04]  /*28f0*/  @!P1 LEA R84, P4, R85, c[0x0][0x198], 0x2 ;  /* 0x0000660055549a11 */ /* 0x000fc800078810ff */
[----:B------:R-:W-:Y:S02]  /*2900*/  @!P1 LEA.HI.X R85, R85, c[0x0][0x19c], R158, 0x2, P4 ;  /* 0x0000670055559a11 */ /* 0x000fe400020f149e */
[----:B-1----:R-:W-:Y:S02]  /*2910*/  @!P3 IADD3 R82, P4, R88, R165, RZ ;  /* 0x000000a55852b210 */ /* 0x002fe40007f9e0ff */
[----:B------:R-:W-:Y:S02]  /*2920*/  IADD3 R158, R162, c[0x0][0x1d4], RZ ;  /* 0x00007500a29e7a10 */ /* 0x000fe40007ffe0ff */
[----:B------:R-:W-:Y:S02]  /*2930*/  @!P3 LEA.HI.X.SX32 R83, R165, R92, 0x1, P4 ;  /* 0x0000005ca553b211 */ /* 0x000fe400020f0eff */
[----:B------:R-:W-:Y:S01]  /*2940*/  @!P3 LEA R86, P4, R82, c[0x0][0x198], 0x2 ;  /* 0x000066005256ba11 */ /* 0x000fe200078810ff */
[----:B------:R-:W-:-:S03]  /*2950*/  IMAD.SHL.U32 R163, R158, 0x4, RZ ;  /* 0x000000049ea37824 */ /* 0x000fc600078e00ff */
[----:B------:R-:W-:Y:S02]  /*2960*/  @!P3 LEA.HI.X R87, R82, c[0x0][0x19c], R83, 0x2, P4 ;  /* 0x000067005257ba11 */ /* 0x000fe400020f1453 */
[----:B------:R-:W-:Y:S02]  /*2970*/  ISETP.GE.OR P4, PT, R163, R89, P0 ;  /* 0x00000059a300720c */ /* 0x000fe40000786670 */
[----:B------:R-:W-:Y:S02]  /*2980*/  FSEL R104, R104, RZ, P2 ;  /* 0x000000ff68687208 */ /* 0x000fe40001000000 */
[----:B------:R-:W-:Y:S02]  /*2990*/  IADD3 R157, R157, c[0x0][0x1d4], RZ ;  /* 0x000075009d9d7a10 */ /* 0x000fe40007ffe0ff */
[----:B------:R-:W-:Y:S02]  /*29a0*/  FSEL R107, R107, RZ, P2 ;  /* 0x000000ff6b6b7208 */ /* 0x000fe40001000000 */
[----:B------:R0:W2:Y:S01]  /*29b0*/  @!P3 LDG.E R104, [R86.64] ;  /* 0x000000245668b981 */ /* 0x0000a2000c1e1900 */
[----:B------:R-:W-:-:S03]  /*29c0*/  IMAD.SHL.U32 R157, R157, 0x4, RZ ;  /* 0x000000049d9d7824 */ /* 0x000fc600078e00ff */
[----:B------:R1:W2:Y:S01]  /*29d0*/  @!P1 LDG.E R107, [R84.64] ;  /* 0x00000024546b9981 */ /* 0x0002a2000c1e1900 */
[----:B------:R-:W-:Y:S02]  /*29e0*/  @!P4 IADD3 R83, P3, R88, R163, RZ ;  /* 0x000000a35853c210 */ /* 0x000fe40007f7e0ff */
[----:B------:R-:W-:Y:S02]  /*29f0*/  ISETP.GE.OR P1, PT, R157, R89, P0 ;  /* 0x000000599d00720c */ /* 0x000fe40000726670 */
[----:B------:R-:W-:Y:S01]  /*2a00*/  @!P4 LEA.HI.X.SX32 R162, R163, R92, 0x1, P3 ;  /* 0x0000005ca3a2c211 */ /* 0x000fe200018f0eff */
[----:B------:R-:W-:Y:S01]  /*2a10*/  IMAD R163, R149, 0x13, R142 ;  /* 0x0000001395a37824 */ /* 0x000fe200078e028e */
[----:B------:R-:W-:Y:S02]  /*2a20*/  @!P4 LEA R82, P3, R83, c[0x0][0x198], 0x2 ;  /* 0x000066005352ca11 */ /* 0x000fe400078610ff */
[----:B------:R-:W-:Y:S01]  /*2a30*/  FSEL R105, R105, RZ, P2 ;  /* 0x000000ff69697208 */ /* 0x000fe20001000000 */
[----:B------:R-:W-:Y:S01]  /*2a40*/  IMAD.SHL.U32 R165, R163, 0x4, RZ ;  /* 0x00000004a3a57824 */ /* 0x000fe200078e00ff */
[----:B------:R-:W-:-:S04]  /*2a50*/  @!P4 LEA.HI.X R83, R83, c[0x0][0x19c], R162, 0x2, P3 ;  /* 0x000067005353ca11 */ /* 0x000fc800018f14a2 */
[----:B------:R-:W-:Y:S01]  /*2a60*/  ISETP.GE.OR P3, PT, R165, R89, P0 ;  /* 0x00000059a500720c */ /* 0x000fe20000766670 */
[----:B------:R1:W2:Y:S01]  /*2a70*/  @!P4 LDG.E R105, [R82.64] ;  /* 0x000000245269c981 */ /* 0x0002a2000c1e1900 */
[----:B0-----:R-:W-:-:S04]  /*2a80*/  @!P1 IADD3 R87, P4, R88, R157, RZ ;  /* 0x0000009d58579210 */ /* 0x001fc80007f9e0ff */
[----:B------:R-:W-:Y:S02]  /*2a90*/  @!P1 LEA.HI.X.SX32 R162, R157, R92, 0x1, P4 ;  /* 0x0000005c9da29211 */ /* 0x000fe400020f0eff */
[----:B------:R-:W-:Y:S02]  /*2aa0*/  @!P1 LEA R86, P4, R87, c[0x0][0x198], 0x2 ;  /* 0x0000660057569a11 */ /* 0x000fe400078810ff */
[----:B------:R-:W-:Y:S02]  /*2ab0*/  IADD3 R157, R163, c[0x0][0x1d4], RZ ;  /* 0x00007500a39d7a10 */ /* 0x000fe40007ffe0ff */
[----:B------:R-:W-:Y:S02]  /*2ac0*/  @!P1 LEA.HI.X R87, R87, c[0x0][0x19c], R162, 0x2, P4 ;  /* 0x0000670057579a11 */ /* 0x000fe400020f14a2 */
[----:B-1----:R-:W-:Y:S01]  /*2ad0*/  @!P3 IADD3 R82, P4, R88, R165, RZ ;  /* 0x000000a55852b210 */ /* 0x002fe20007f9e0ff */
        /* <DEDUP_REMOVED lines=306> */
[----:B------:R-:W-:Y:S01]  /*3e00*/  @!P4 IADD3 R83, P3, R88, R163, RZ ;  /* 0x000000a35853c210 */ /* 0x000fe20007f7e0ff */
[----:B------:R-:W-:Y:S01]  /*3e10*/  IMAD.SHL.U32 R157, R157, 0x4, RZ ;  /* 0x000000049d9d7824 */ /* 0x000fe200078e00ff */
[----:B------:R1:W2:Y:S02]  /*3e20*/  @!P1 LDG.E R140, [R84.64] ;  /* 0x00000024548c9981 */ /* 0x0002a4000c1e1900 */
[----:B------:R-:W-:Y:S02]  /*3e30*/  @!P4 LEA.HI.X.SX32 R162, R163, R92, 0x1, P3 ;  /* 0x0000005ca3a2c211 */ /* 0x000fe400018f0eff */
[----:B------:R-:W-:Y:S02]  /*3e40*/  @!P4 LEA R82, P3, R83, c[0x0][0x198], 0x2 ;  /* 0x000066005352ca11 */ /* 0x000fe400078610ff */
[----:B------:R-:W-:Y:S02]  /*3e50*/  ISETP.GE.OR P1, PT, R157, R89, P0 ;  /* 0x000000599d00720c */ /* 0x000fe40000726670 */
[----:B------:R-:W-:Y:S01]  /*3e60*/  @!P4 LEA.HI.X R83, R83, c[0x0][0x19c], R162, 0x2, P3 ;  /* 0x000067005353ca11 */ /* 0x000fe200018f14a2 */
[----:B------:R-:W-:Y:S01]  /*3e70*/  IMAD R162, R149, 0x37, R142 ;  /* 0x0000003795a27824 */ /* 0x000fe200078e028e */
[----:B------:R-:W-:-:S03]  /*3e80*/  FSEL R143, R143, RZ, P2 ;  /* 0x000000ff8f8f7208 */ /* 0x000fc60001000000 */
[----:B------:R-:W-:-:S03]  /*3e90*/  IMAD.SHL.U32 R163, R162, 0x4, RZ ;  /* 0x00000004a2a37824 */ /* 0x000fc600078e00ff */
[----:B------:R1:W2:Y:S02]  /*3ea0*/  @!P4 LDG.E R143, [R82.64] ;  /* 0x00000024528fc981 */ /* 0x0002a4000c1e1900 */
[----:B------:R-:W-:Y:S02]  /*3eb0*/  ISETP.GE.OR P3, PT, R163, R89, P0 ;  /* 0x00000059a300720c */ /* 0x000fe40000766670 */
[----:B0-----:R-:W-:-:S04]  /*3ec0*/  @!P1 IADD3 R86, P4, R88, R157, RZ ;  /* 0x0000009d58569210 */ /* 0x001fc80007f9e0ff */
[----:B------:R-:W-:Y:S02]  /*3ed0*/  @!P1 LEA.HI.X.SX32 R87, R157, R92, 0x1, P4 ;  /* 0x0000005c9d579211 */ /* 0x000fe400020f0eff */
[----:B-1----:R-:W-:Y:S02]  /*3ee0*/  @!P1 LEA R82, P4, R86, c[0x0][0x198], 0x2 ;  /* 0x0000660056529a11 */ /* 0x002fe400078810ff */
[----:B------:R-:W-:Y:S02]  /*3ef0*/  IADD3 R157, R162, c[0x0][0x1d4], RZ ;  /* 0x00007500a29d7a10 */ /* 0x000fe40007ffe0ff */
[----:B------:R-:W-:Y:S02]  /*3f00*/  @!P1 LEA.HI.X R83, R86, c[0x0][0x19c], R87, 0x2, P4 ;  /* 0x0000670056539a11 */ /* 0x000fe400020f1457 */
[----:B------:R-:W-:-:S04]  /*3f10*/  @!P3 IADD3 R84, P4, R88, R163, RZ ;  /* 0x000000a35854b210 */ /* 0x000fc80007f9e0ff */
[----:B------:R-:W-:Y:S01]  /*3f20*/  @!P3 LEA.HI.X.SX32 R85, R163, R92, 0x1, P4 ;  /* 0x0000005ca355b211 */ /* 0x000fe200020f0eff */
[----:B------:R-:W-:Y:S01]  /*3f30*/  IMAD.SHL.U32 R163, R157, 0x4, RZ ;  /* 0x000000049da37824 */ /* 0x000fe200078e00ff */
[----:B------:R-:W-:-:S04]  /*3f40*/  @!P3 LEA R86, P4, R84, c[0x0][0x198], 0x2 ;  /* 0x000066005456ba11 */ /* 0x000fc800078810ff */
[----:B------:R-:W-:Y:S02]  /*3f50*/  @!P3 LEA.HI.X R87, R84, c[0x0][0x19c], R85, 0x2, P4 ;  /* 0x000067005457ba11 */ /* 0x000fe400020f1455 */
[----:B------:R-:W-:Y:S02]  /*3f60*/  ISETP.GE.OR P4, PT, R163, R89, P0 ;  /* 0x00000059a300720c */ /* 0x000fe40000786670 */
[----:B------:R-:W-:Y:S02]  /*3f70*/  FSEL R0, R0, RZ, P2 ;  /* 0x000000ff00007208 */ /* 0x000fe40001000000 */
[----:B------:R-:W-:-:S04]  /*3f80*/  IADD3 R160, R160, c[0x0][0x1d4], RZ ;  /* 0x00007500a0a07a10 */ /* 0x000fc80007ffe0ff */
[----:B------:R0:W3:Y:S01]  /*3f90*/  @!P3 LDG.E R0, [R86.64] ;  /* 0x000000245600b981 */ /* 0x0000e2000c1e1900 */
[----:B------:R-:W-:-:S04]  /*3fa0*/  FSEL R159, R159, RZ, P2 ;  /* 0x000000ff9f9f7208 */ /* 0x000fc80001000000 */
[----:B------:R-:W-:Y:S02]  /*3fb0*/  @!P4 IADD3 R85, P3, R88, R163, RZ ;  /* 0x000000a35855c210 */ /* 0x000fe40007f7e0ff */
[----:B------:R1:W3:Y:S02]  /*3fc0*/  @!P1 LDG.E R159, [R82.64] ;  /* 0x00000024529f9981 */ /* 0x0002e4000c1e1900 */
[----:B------:R-:W-:Y:S01]  /*3fd0*/  @!P4 LEA.HI.X.SX32 R162, R163, R92, 0x1, P3 ;  /* 0x0000005ca3a2c211 */ /* 0x000fe200018f0eff */
[----:B------:R-:W-:Y:S02]  /*3fe0*/  IMAD.SHL.U32 R163, R160, 0x4, RZ ;  /* 0x00000004a0a37824 */ /* 0x000fe400078e00ff */
[----:B------:R-:W-:-:S03]  /*3ff0*/  IMAD R160, R149, 0x3a, R142 ;  /* 0x0000003a95a07824 */ /* 0x000fc600078e028e */
[-C--:B------:R-:W-:Y:S02]  /*4000*/  ISETP.GE.OR P1, PT, R163, R89.reuse, P0 ;  /* 0x00000059a300720c */ /* 0x080fe40000726670 */
[----:B------:R-:W-:Y:S01]  /*4010*/  @!P4 LEA R84, P3, R85, c[0x0][0x198], 0x2 ;  /* 0x000066005554ca11 */ /* 0x000fe200078610ff */
[----:B------:R-:W-:Y:S01]  /*4020*/  IMAD.SHL.U32 R165, R160, 0x4, RZ ;  /* 0x00000004a0a57824 */ /* 0x000fe200078e00ff */
[----:B------:R-:W-:Y:S02]  /*4030*/  FSEL R161, R161, RZ, P2 ;  /* 0x000000ffa1a17208 */ /* 0x000fe40001000000 */
[----:B------:R-:W-:Y:S02]  /*4040*/  @!P4 LEA.HI.X R85, R85, c[0x0][0x19c], R162, 0x2, P3 ;  /* 0x000067005555ca11 */ /* 0x000fe400018f14a2 */
[----:B------:R-:W-:-:S03]  /*4050*/  ISETP.GE.OR P3, PT, R165, R89, P0 ;  /* 0x00000059a500720c */ /* 0x000fc60000766670 */
[----:B------:R1:W3:Y:S02]  /*4060*/  @!P4 LDG.E R161, [R84.64] ;  /* 0x0000002454a1c981 */ /* 0x0002e4000c1e1900 */
        /* <DEDUP_REMOVED lines=12> */
[----:B------:R0:W3:Y:S05]  /*4130*/  @!P3 LDG.E R144, [R82.64] ;  /* 0x000000245290b981 */ /* 0x0000ea000c1e1900 */
[----:B------:R-:W-:-:S04]  /*4140*/  @!P4 IADD3 R87, P3, R88, R163, RZ ;  /* 0x000000a35857c210 */ /* 0x000fc80007f7e0ff */
[----:B------:R-:W-:Y:S01]  /*4150*/  @!P4 LEA.HI.X.SX32 R162, R163, R92, 0x1, P3 ;  /* 0x0000005ca3a2c211 */ /* 0x000fe200018f0eff */
[----:B------:R-:W-:Y:S01]  /*4160*/  IMAD.SHL.U32 R163, R142, 0x4, RZ ;  /* 0x000000048ea37824 */ /* 0x000fe200078e00ff */
[----:B------:R-:W-:-:S04]  /*4170*/  @!P4 LEA R86, P3, R87, c[0x0][0x198], 0x2 ;  /* 0x000066005756ca11 */ /* 0x000fc800078610ff */
[----:B------:R-:W-:Y:S02]  /*4180*/  @!P4 LEA.HI.X R87, R87, c[0x0][0x19c], R162, 0x2, P3 ;  /* 0x000067005757ca11 */ /* 0x000fe400018f14a2 */
[----:B------:R-:W-:Y:S02]  /*4190*/  ISETP.GE.OR P3, PT, R163, R89, P0 ;  /* 0x00000059a300720c */ /* 0x000fe40000766670 */
[----:B------:R-:W-:-:S06]  /*41a0*/  FSEL R145, R145, RZ, P2 ;  /* 0x000000ff91917208 */ /* 0x000fcc0001000000 */
[----:B------:R1:W3:Y:S05]  /*41b0*/  @!P4 LDG.E R145, [R86.64] ;  /* 0x000000245691c981 */ /* 0x0002ea000c1e1900 */
[----:B------:R-:W-:-:S04]  /*41c0*/  @!P3 IADD3 R162, P4, R88, R163, RZ ;  /* 0x000000a358a2b210 */ /* 0x000fc80007f9e0ff */
[----:B------:R-:W-:Y:S02]  /*41d0*/  @!P3 LEA.HI.X.SX32 R163, R163, R92, 0x1, P4 ;  /* 0x0000005ca3a3b211 */ /* 0x000fe400020f0eff */
[C---:B0-----:R-:W-:Y:S02]  /*41e0*/  @!P3 LEA R82, P4, R162.reuse, c[0x0][0x198], 0x2 ;  /* 0x00006600a252ba11 */ /* 0x041fe400078810ff */
[----:B------:R-:W-:Y:S02]  /*41f0*/  FSEL R153, R153, RZ, P2 ;  /* 0x000000ff99997208 */ /* 0x000fe40001000000 */
[----:B------:R-:W-:-:S05]  /*4200*/  @!P3 LEA.HI.X R83, R162, c[0x0][0x19c], R163, 0x2, P4 ;  /* 0x00006700a253ba11 */ /* 0x000fca00020f14a3 */
[----:B------:R0:W3:Y:S01]  /*4210*/  @!P3 LDG.E R153, [R82.64] ;  /* 0x000000245299b981 */ /* 0x0000e2000c1e1900 */
[----:B------:R-:W-:-:S04]  /*4220*/  IMAD R142, R149, 0x3d, R142 ;  /* 0x0000003d958e7824 */ /* 0x000fc800078e028e */
[----:B------:R-:W-:-:S05]  /*4230*/  IMAD.SHL.U32 R149, R142, 0x4, RZ ;  /* 0x000000048e957824 */ /* 0x000fca00078e00ff */
[----:B------:R-:W-:Y:S02]  /*4240*/  ISETP.GE.OR P3, PT, R149, R89, P0 ;  /* 0x000000599500720c */ /* 0x000fe40000766670 */
[----:B------:R-:W-:-:S05]  /*4250*/  IADD3 R142, R142, c[0x0][0x1d4], RZ ;  /* 0x000075008e8e7a10 */ /* 0x000fca0007ffe0ff */
[----:B------:R-:W-:-:S06]  /*4260*/  IMAD.SHL.U32 R163, R142, 0x4, RZ ;  /* 0x000000048ea37824 */ /* 0x000fcc00078e00ff */
[----:B-1----:R-:W-:Y:S02]  /*4270*/  @!P3 IADD3 R87, P5, R88, R149, RZ ;  /* 0x000000955857b210 */ /* 0x002fe40007fbe0ff */
[----:B------:R-:W-:Y:S02]  /*4280*/  ISETP.GE.OR P4, PT, R163, R89, P0 ;  /* 0x00000059a300720c */ /* 0x000fe40000786670 */
[----:B------:R-:W-:Y:S02]  /*4290*/  @!P3 LEA.HI.X.SX32 R162, R149, R92, 0x1, P5 ;  /* 0x0000005c95a2b211 */ /* 0x000fe400028f0eff */
[----:B------:R-:W-:Y:S02]  /*42a0*/  @!P3 LEA R86, P5, R87, c[0x0][0x198], 0x2 ;  /* 0x000066005756ba11 */ /* 0x000fe400078a10ff */
[----:B------:R-:W-:Y:S02]  /*42b0*/  FSEL R147, R147, RZ, P2 ;  /* 0x000000ff93937208 */ /* 0x000fe40001000000 */
[----:B------:R-:W-:-:S02]  /*42c0*/  @!P3 LEA.HI.X R87, R87, c[0x0][0x19c], R162, 0x2, P5 ;  /* 0x000067005757ba11 */ /* 0x000fc400028f14a2 */
[----:B------:R-:W-:-:S03]  /*42d0*/  IADD3 R148, R148, c[0x0][0x1d4], RZ ;  /* 0x0000750094947a10 */ /* 0x000fc60007ffe0ff */
[----:B------:R1:W4:Y:S01]  /*42e0*/  @!P3 LDG.E R147, [R86.64] ;  /* 0x000000245693b981 */ /* 0x000322000c1e1900 */
[----:B0-----:R-:W-:Y:S01]  /*42f0*/  @!P4 IADD3 R83, P3, R88, R163, RZ ;  /* 0x000000a35853c210 */ /* 0x001fe20007f7e0ff */
[----:B------:R-:W-:-:S03]  /*4300*/  IMAD.SHL.U32 R149, R148, 0x4, RZ ;  /* 0x0000000494957824 */ /* 0x000fc600078e00ff */
[----:B------:R-:W-:Y:S02]  /*4310*/  @!P4 LEA.HI.X.SX32 R162, R163, R92, 0x1, P3 ;  /* 0x0000005ca3a2c211 */ /* 0x000fe400018f0eff */
[----:B------:R-:W-:-:S04]  /*4320*/  @!P4 LEA R82, P3, R83, c[0x0][0x198], 0x2 ;  /* 0x000066005352ca11 */ /* 0x000fc800078610ff */
[----:B------:R-:W-:Y:S02]  /*4330*/  @!P4 LEA.HI.X R83, R83, c[0x0][0x19c], R162, 0x2, P3 ;  /* 0x000067005353ca11 */ /* 0x000fe400018f14a2 */
[----:B------:R-:W-:Y:S02]  /*4340*/  ISETP.GE.OR P3, PT, R149, R89, P0 ;  /* 0x000000599500720c */ /* 0x000fe40000766670 */
[----:B------:R-:W-:Y:S02]  /*4350*/  FSEL R146, R146, RZ, P2 ;  /* 0x000000ff92927208 */ /* 0x000fe40001000000 */
[----:B------:R-:W-:-:S04]  /*4360*/  IADD3 R158, R158, c[0x0][0x1d4], RZ ;  /* 0x000075009e9e7a10 */ /* 0x000fc80007ffe0ff */
[----:B------:R0:W4:Y:S05]  /*4370*/  @!P1 LDG.E R146, [R84.64] ;  /* 0x0000002454929981 */ /* 0x00012a000c1e1900 */
[----:B-1----:R-:W-:Y:S01]  /*4380*/  @!P3 IADD3 R87, P1, R88, R149, RZ ;  /* 0x000000955857b210 */ /* 0x002fe20007f3e0ff */
[----:B------:R-:W-:-:S03]  /*4390*/  IMAD.SHL.U32 R163, R158, 0x4, RZ ;  /* 0x000000049ea37824 */ /* 0x000fc600078e00ff */
[----:B------:R-:W-:Y:S02]  /*43a0*/  @!P3 LEA.HI.X.SX32 R148, R149, R92, 0x1, P1 ;  /* 0x0000005c9594b211 */ /* 0x000fe400008f0eff */
[----:B------:R-:W-:-:S04]  /*43b0*/  @!P3 LEA R86, P1, R87, c[0x0][0x198], 0x2 ;  /* 0x000066005756ba11 */ /* 0x000fc800078210ff */
[----:B------:R-:W-:Y:S02]  /*43c0*/  @!P3 LEA.HI.X R87, R87, c[0x0][0x19c], R148, 0x2, P1 ;  /* 0x000067005757ba11 */ /* 0x000fe400008f1494 */
[----:B------:R-:W-:Y:S02]  /*43d0*/  ISETP.GE.OR P1, PT, R163, R89, P0 ;  /* 0x00000059a300720c */ /* 0x000fe40000726670 */
[----:B------:R-:W-:Y:S02]  /*43e0*/  IADD3 R157, R157, c[0x0][0x1d4], RZ ;  /* 0x000075009d9d7a10 */ /* 0x000fe40007ffe0ff */
[----:B------:R-:W-:Y:S02]  /*43f0*/  FSEL R152, R152, RZ, P2 ;  /* 0x000000ff98987208 */ /* 0x000fe40001000000 */
[----:B------:R-:W-:Y:S01]  /*4400*/  FSEL R151, R151, RZ, P2 ;  /* 0x000000ff97977208 */ /* 0x000fe20001000000 */
[----:B------:R-:W-:-:S03]  /*4410*/  IMAD.SHL.U32 R157, R157, 0x4, RZ ;  /* 0x000000049d9d7824 */ /* 0x000fc600078e00ff */
[----:B------:R1:W4:Y:S04]  /*4420*/  @!P4 LDG.E R152, [R82.64] ;  /* 0x000000245298c981 */ /* 0x000328000c1e1900 */
[----:B------:R0:W4:Y:S01]  /*4430*/  @!P3 LDG.E R151, [R86.64] ;  /* 0x000000245697b981 */ /* 0x000122000c1e1900 */
[----:B------:R-:W-:Y:S02]  /*4440*/  ISETP.GE.OR P3, PT, R157, R89, P0 ;  /* 0x000000599d00720c */ /* 0x000fe40000766670 */
[----:B-1----:R-:W-:-:S04]  /*4450*/  @!P1 IADD3 R82, P4, R88, R163, RZ ;  /* 0x000000a358529210 */ /* 0x002fc80007f9e0ff */
[----:B------:R-:W-:Y:S02]  /*4460*/  @!P1 LEA.HI.X.SX32 R83, R163, R92, 0x1, P4 ;  /* 0x0000005ca3539211 */ /* 0x000fe400020f0eff */
[----:B0-----:R-:W-:Y:S02]  /*4470*/  @!P1 LEA R84, P4, R82, c[0x0][0x198], 0x2 ;  /* 0x0000660052549a11 */ /* 0x001fe400078810ff */
[----:B------:R-:W-:Y:S02]  /*4480*/  FSEL R150, R150, RZ, P2 ;  /* 0x000000ff96967208 */ /* 0x000fe40001000000 */
[----:B------:R-:W-:-:S05]  /*4490*/  @!P1 LEA.HI.X R85, R82, c[0x0][0x19c], R83, 0x2, P4 ;  /* 0x0000670052559a11 */ /* 0x000fca00020f1453 */
[----:B------:R0:W4:Y:S01]  /*44a0*/  @!P1 LDG.E R150, [R84.64] ;  /* 0x0000002454969981 */ /* 0x000122000c1e1900 */
[----:B------:R-:W-:-:S04]  /*44b0*/  @!P3 IADD3 R83, P1, R88, R157, RZ ;  /* 0x0000009d5853b210 */ /* 0x000fc80007f3e0ff */
[----:B------:R-:W-:Y:S02]  /*44c0*/  @!P3 LEA.HI.X.SX32 R86, R157, R92, 0x1, P1 ;  /* 0x0000005c9d56b211 */ /* 0x000fe400008f0eff */
[----:B------:R-:W-:-:S04]  /*44d0*/  @!P3 LEA R82, P1, R83, c[0x0][0x198], 0x2 ;  /* 0x000066005352ba11 */ /* 0x000fc800078210ff */
[----:B------:R-:W-:Y:S02]  /*44e0*/  @!P3 LEA.HI.X R83, R83, c[0x0][0x19c], R86, 0x2, P1 ;  /* 0x000067005353ba11 */ /* 0x000fe400008f1456 */
[----:B------:R-:W-:Y:S02]  /*44f0*/  ISETP.NE.U32.AND P1, PT, RZ, c[0x0][0x200], PT ;  /* 0x00008000ff007a0c */ /* 0x000fe40003f25070 */
[----:B------:R-:W-:Y:S02]  /*4500*/  IADD3 R160, R160, c[0x0][0x1d4], RZ ;  /* 0x00007500a0a07a10 */ /* 0x000fe40007ffe0ff */
[----:B------:R-:W-:Y:S02]  /*4510*/  ISETP.NE.AND.EX P1, PT, RZ, c[0x0][0x204], PT, P1 ;  /* 0x00008100ff007a0c */ /* 0x000fe40003f25310 */
[----:B------:R-:W-:Y:S01]  /*4520*/  FSEL R155, R155, RZ, P2 ;  /* 0x000000ff9b9b7208 */ /* 0x000fe20001000000 */
[----:B------:R-:W-:-:S05]  /*4530*/  IMAD.SHL.U32 R87, R160, 0x4, RZ ;  /* 0x00000004a0577824 */ /* 0x000fca00078e00ff */
[----:B------:R1:W4:Y:S01]  /*4540*/  @!P3 LDG.E R155, [R82.64] ;  /* 0x00000024529bb981 */ /* 0x000322000c1e1900 */
[----:B------:R-:W-:-:S04]  /*4550*/  ISETP.GE.OR P3, PT, R87, R89, P0 ;  /* 0x000000595700720c */ /* 0x000fc80000766670 */
[----:B0-----:R-:W-:Y:S01]  /*4560*/  @P1 IMAD R85, R29, c[0x0][0x1d4], RZ ;  /* 0x000075001d551a24 */ /* 0x001fe200078e02ff */
[----:B------:R-:W-:-:S04]  /*4570*/  IADD3 R142, R142, c[0x0][0x1d4], RZ ;  /* 0x000075008e8e7a10 */ /* 0x000fc80007ffe0ff */
[--C-:B------:R-:W-:Y:S02]  /*4580*/  @P1 SHF.R.S32.HI R86, RZ, 0x1f, R85.reuse ;  /* 0x0000001fff561819 */ /* 0x100fe40000011455 */
[----:B------:R-:W-:Y:S02]  /*4590*/  @P1 IADD3 R84, P4, P5, R90, c[0x0][0x200], R85 ;  /* 0x000080005a541a10 */ /* 0x000fe40007d9e055 */
[----:B------:R-:W-:Y:S01]  /*45a0*/  @P1 SHF.R.S32.HI R85, RZ, 0x1f, R90 ;  /* 0x0000001fff551819 */ /* 0x000fe2000001145a */
[----:B------:R-:W-:-:S03]  /*45b0*/  IMAD.SHL.U32 R149, R142, 0x4, RZ ;  /* 0x000000048e957824 */ /* 0x000fc600078e00ff */
[----:B------:R-:W-:Y:S02]  /*45c0*/  @P1 IADD3.X R85, R85, c[0x0][0x204], R86, P4, P5 ;  /* 0x0000810055551a10 */ /* 0x000fe400027ea456 */
[----:B-1----:R-:W-:Y:S02]  /*45d0*/  @!P3 IADD3 R83, P4, R88, R87, RZ ;  /* 0x000000575853b210 */ /* 0x002fe40007f9e0ff */
[----:B------:R-:W-:Y:S01]  /*45e0*/  ISETP.GE.OR P0, PT, R149, R89, P0 ;  /* 0x000000599500720c */ /* 0x000fe20000706670 */
[----:B------:R-:W4:Y:S01]  /*45f0*/  @P1 LDG.E.U8 R84, [R84.64] ;  /* 0x0000002454541981 */ /* 0x000f22000c1e1100 */
[----:B------:R-:W-:Y:S02]  /*4600*/  @!P3 LEA.HI.X.SX32 R86, R87, R92, 0x1, P4 ;  /* 0x0000005c5756b211 */ /* 0x000fe400020f0eff */
[----:B------:R-:W-:Y:S02]  /*4610*/  @!P3 LEA R82, P4, R83, c[0x0][0x198], 0x2 ;  /* 0x000066005352ba11 */ /* 0x000fe400078810ff */
[----:B------:R-:W-:-:S02]  /*4620*/  FSEL R154, R154, RZ, P2 ;  /* 0x000000ff9a9a7208 */ /* 0x000fc40001000000 */
[----:B------:R-:W-:-:S05]  /*4630*/  @!P3 LEA.HI.X R83, R83, c[0x0][0x19c], R86, 0x2, P4 ;  /* 0x000067005353ba11 */ /* 0x000fca00020f1456 */
[----:B------:R-:W4:Y:S01]  /*4640*/  @!P3 LDG.E R154, [R82.64] ;  /* 0x00000024529ab981 */ /* 0x000f22000c1e1900 */
[----:B------:R-:W-:-:S04]  /*4650*/  @!P0 IADD3 R87, P3, R88, R149, RZ ;  /* 0x0000009558578210 */ /* 0x000fc80007f7e0ff */
[----:B------:R-:W-:Y:S02]  /*4660*/  @!P0 LEA.HI.X.SX32 R142, R149, R92, 0x1, P3 ;  /* 0x0000005c958e8211 */ /* 0x000fe400018f0eff */
[C---:B------:R-:W-:Y:S02]  /*4670*/  @!P0 LEA R86, P3, R87.reuse, c[0x0][0x198], 0x2 ;  /* 0x0000660057568a11 */ /* 0x040fe400078610ff */
[----:B------:R-:W-:Y:S02]  /*4680*/  FSEL R156, R156, RZ, P2 ;  /* 0x000000ff9c9c7208 */ /* 0x000fe40001000000 */
[----:B------:R-:W-:-:S05]  /*4690*/  @!P0 LEA.HI.X R87, R87, c[0x0][0x19c], R142, 0x2, P3 ;  /* 0x0000670057578a11 */ /* 0x000fca00018f148e */
[----:B------:R-:W4:Y:S01]  /*46a0*/  @!P0 LDG.E R156, [R86.64] ;  /* 0x00000024569c8981 */ /* 0x000f22000c1e1900 */
[----:B--2---:R-:W-:-:S04]  /*46b0*/  FMUL.FTZ R142, R9, R94 ;  /* 0x0000005e098e7220 */ /* 0x004fc80000410000 */
[----:B---3--:R-:W-:-:S04]  /*46c0*/  FFMA.FTZ R142, R8, R153, R142 ;  /* 0x00000099088e7223 */ /* 0x008fc8000001008e */
[----:B------:R-:W-:-:S04]  /*46d0*/  FFMA.FTZ R142, R10, R95, R142 ;  /* 0x0000005f0a8e7223 */ /* 0x000fc8000001008e */
[----:B------:R-:W-:-:S04]  /*46e0*/  FFMA.FTZ R142, R11, R102, R142 ;  /* 0x000000660b8e7223 */ /* 0x000fc8000001008e */
        /* <DEDUP_REMOVED lines=58> */
[----:B------:R-:W-:-:S03]  /*4a90*/  ISETP.NE.AND P0, PT, R84, RZ, P1 ;  /* 0x000000ff5400720c */ /* 0x000fc60000f05270 */
[----:B------:R-:W-:Y:S01]  /*4aa0*/  FFMA.FTZ R142, R81, R152, R142 ;  /* 0x00000098518e7223 */ /* 0x000fe2000001008e */
[----:B------:R-:W-:-:S03]  /*4ab0*/  LOP3.LUT P1, RZ, R23, 0x3, RZ, 0xc0, !PT ;  /* 0x0000000317ff7812 */ /* 0x000fc6000782c0ff */
[----:B------:R-:W-:Y:S01]  /*4ac0*/  FFMA.FTZ R149, R7, R156, R142 ;  /* 0x0000009c07957223 */ /* 0x000fe2000001008e */
[----:B------:R-:W-:Y:S07]  /*4ad0*/  BRA.DIV ~URZ, `(.L_x_4257) ;  /* 0x00002d227f007947 */ /* 0x000fee000b800000 */
[----:B------:R0:W1:Y:S02]  /*4ae0*/  SHFL.BFLY PT, R82, R149, 0x2, 0x1f ;  /* 0x0c401f0095527f89 */ /* 0x00006400000e0000 */
.L_x_4301:
[----:B01----:R-:W-:Y:S01]  /*4af0*/  FADD.FTZ R149, R149, R82 ;  /* 0x0000005295957221 */ /* 0x003fe20000010000 */
[----:B------:R-:W-:Y:S05]  /*4b00*/  BRA.DIV ~URZ, `(.L_x_4258) ;  /* 0x00002d727f007947 */ /* 0x000fea000b800000 */
[----:B------:R0:W1:Y:S02]  /*4b10*/  SHFL.BFLY PT, R82, R149, 0x1, 0x1f ;  /* 0x0c201f0095527f89 */ /* 0x00006400000e0000 */
.L_x_4302:
        /* <DEDUP_REMOVED lines=26> */
.L_x_4260:
[----:B------:R-:W-:Y:S05]  /*4cc0*/  BSYNC B1 ;  /* 0x0000000000017941 */ /* 0x000fea0003800000 */
.L_x_4259:
[----:B------:R-:W-:-:S04]  /*4cd0*/  IADD3 R90, R90, 0x10, RZ ;  /* 0x000000105a5a7810 */ /* 0x000fc80007ffe0ff */
[----:B------:R-:W-:-:S13]  /*4ce0*/  ISETP.GE.AND P0, PT, R90, R5, PT ;  /* 0x000000055a00720c */ /* 0x000fda0003f06270 */
[----:B01---5:R-:W-:Y:S01]  /*4cf0*/  @P0 CALL.REL.NOINC `(.L_x_4256) ;  /* 0x0000001000000944 */ /* 0x023fe20003c00000 */
[----:B------:R-:W-:Y:S05]  /*4d00*/  BRA `(.L_x_4261) ;  /* 0xffffd3b000007947 */ /* 0x000fea000383ffff */
.L_x_4256:
[----:B------:R-:W-:Y:S05]  /*4d10*/  BSYNC B0 ;  /* 0x0000000000007941 */ /* 0x000fea0003800000 */
.L_x_4255:
[----:B-----5:R-:W-:Y:S01]  /*4d20*/  SHF.R.S32.HI R2, RZ, 0x1f, R23 ;  /* 0x0000001fff027819 */ /* 0x020fe20000011417 */
[----:B------:R-:W-:Y:S05]  /*4d30*/  BRA.DIV ~URZ, `(.L_x_4262) ;  /* 0x00002bc27f007947 */ /* 0x000fea000b800000 */
[----:B------:R0:W3:Y:S02]  /*4d40*/  SHFL.BFLY PT, R5, R4, 0x10, 0x1f ;  /* 0x0e001f0004057f89 */ /* 0x0000e400000e0000 */
.L_x_4303:
[----:B---3--:R-:W-:Y:S01]  /*4d50*/  FMNMX.FTZ R7, R5, R4, !PT ;  /* 0x0000000405077209 */ /* 0x008fe20007810000 */
[----:B------:R-:W-:Y:S05]  /*4d60*/  BRA.DIV ~URZ, `(.L_x_4263) ;  /* 0x00002c127f007947 */ /* 0x000fea000b800000 */
[----:B------:R-:W3:Y:S02]  /*4d70*/  SHFL.BFLY PT, R0, R7, 0x8, 0x1f ;  /* 0x0d001f0007007f89 */ /* 0x000ee400000e0000 */
[----:B---3--:R-:W-:-:S05]  /*4d80*/  FMNMX.FTZ R0, R7, R0, !PT ;  /* 0x0000000007007209 */ /* 0x008fca0007810000 */
[----:B------:R3:W4:Y:S02]  /*4d90*/  SHFL.BFLY PT, R5, R0, 0x4, 0x1f ;  /* 0x0c801f0000057f89 */ /* 0x00072400000e0000 */
.L_x_4304:
        /* <DEDUP_REMOVED lines=24> */
.L_x_4269:
        /* <DEDUP_REMOVED lines=13> */
.L_x_4267:
[----:B------:R-:W4:Y:S02]  /*4ff0*/  LDS R4, [R8] ;  /* 0x0000000008047984 */ /* 0x000f240000000800 */
[----:B---34-:R-:W-:-:S04]  /*5000*/  FADD.FTZ R4, -R11, R4 ;  /* 0x000000040b047221 */ /* 0x018fc80000010100 */
[----:B------:R-:W-:-:S04]  /*5010*/  FMUL.FTZ R4, R4, 1.4426950216293334961 ;  /* 0x3fb8aa3b04047820 */ /* 0x000fc80000410000 */
[----:B------:R3:W4:Y:S03]  /*5020*/  MUFU.EX2 R9, R4 ;  /* 0x0000000400097308 */ /* 0x0007260000000800 */
.L_x_4268:
[----:B------:R-:W-:Y:S05]  /*5030*/  BSYNC B1 ;  /* 0x0000000000017941 */ /* 0x000fea0003800000 */
.L_x_4266:
[----:B----4-:R4:W-:Y:S01]  /*5040*/  STS [R8], R9 ;  /* 0x0000000908007388 */ /* 0x0109e20000000800 */
[----:B------:R-:W-:Y:S01]  /*5050*/  IADD3 R0, R0, 0x40, RZ ;  /* 0x0000004000007810 */ /* 0x000fe20007ffe0ff */
[----:B------:R-:W-:-:S03]  /*5060*/  FADD.FTZ R2, R9, R2 ;  /* 0x0000000209027221 */ /* 0x000fc60000010000 */
[----:B------:R-:W-:-:S13]  /*5070*/  ISETP.GT.AND P2, PT, R0, R25, PT ;  /* 0x000000190000720c */ /* 0x000fda0003f44270 */
[----:B----4-:R-:W-:Y:S05]  /*5080*/  @!P2 BRA `(.L_x_4269) ;  /* 0xfffffe900000a947 */ /* 0x010fea000383ffff */
.L_x_4265:
[----:B------:R-:W-:Y:S05]  /*5090*/  BSYNC B0 ;  /* 0x0000000000007941 */ /* 0x000fea0003800000 */
.L_x_4264:
        /* <DEDUP_REMOVED lines=36> */
.L_x_4272:
        /* <DEDUP_REMOVED lines=13> */
.L_x_4271:
[----:B------:R-:W-:Y:S05]  /*53b0*/  BSYNC B0 ;  /* 0x0000000000007941 */ /* 0x000fea0003800000 */
.L_x_4270:
        /* <DEDUP_REMOVED lines=44> */
[----:B------:R-:W-:Y:S02]  /*5680*/  IMAD R7, R20, 0xe0, RZ ;  /* 0x000000e014077824 */ /* 0x000fe400078e02ff */
[----:B------:R-:W-:Y:S02]  /*5690*/  IMAD.MOV.U32 R6, RZ, RZ, R5 ;  /* 0x000000ffff067224 */ /* 0x000fe400078e0005 */
[----:B------:R-:W-:Y:S01]  /*56a0*/  IMAD.MOV.U32 R94, RZ, RZ, R20 ;  /* 0x000000ffff5e7224 */ /* 0x000fe200078e0014 */
[----:B------:R-:W-:-:S04]  /*56b0*/  IADD3 R8, P0, R24, R7, RZ ;  /* 0x0000000718087210 */ /* 0x000fc80007f1e0ff */
[----:B-1----:R-:W-:Y:S02]  /*56c0*/  LEA.HI.X.SX32 R33, R7, R26, 0x1, P0 ;  /* 0x0000001a07217211 */ /* 0x002fe400000f0eff */
[C---:B------:R-:W-:Y:S02]  /*56d0*/  LEA R4, P0, R8.reuse, c[0x0][0x1a0], 0x2 ;  /* 0x0000680008047a11 */ /* 0x040fe400078010ff */
[----:B------:R-:W-:Y:S02]  /*56e0*/  LEA R7, R29, 0x410, 0x2 ;  /* 0x000004101d077811 */ /* 0x000fe400078e10ff */
[----:B------:R-:W-:Y:S01]  /*56f0*/  LEA.HI.X R5, R8, c[0x0][0x1a4], R33, 0x2, P0 ;  /* 0x0000690008057a11 */ /* 0x000fe200000f1421 */
[----:B------:R-:W-:-:S04]  /*5700*/  IMAD.MOV.U32 R8, RZ, RZ, RZ ;  /* 0x000000ffff087224 */ /* 0x000fc800078e00ff */
.L_x_4279:
[----:B------:R0:W3:Y:S01]  /*5710*/  LDG.E.128 R32, [R4.64] ;  /* 0x0000002404207981 */ /* 0x0000e2000c1e1d00 */
[----:B------:R-:W-:Y:S02]  /*5720*/  IADD3 R6, R6, -0x1, RZ ;  /* 0xffffffff06067810 */ /* 0x000fe40007ffe0ff */
[----:B------:R-:W-:Y:S01]  /*5730*/  IADD3 R94, R94, 0x1, RZ ;  /* 0x000000015e5e7810 */ /* 0x000fe20007ffe0ff */
[----:B------:R1:W3:Y:S01]  /*5740*/  LDS R28, [R7] ;  /* 0x00000000071c7984 */ /* 0x0002e20000000800 */
[----:B------:R-:W-:-:S02]  /*5750*/  ISETP.NE.AND P0, PT, R6, RZ, PT ;  /* 0x000000ff0600720c */ /* 0x000fc40003f05270 */
[----:B0-----:R-:W-:Y:S02]  /*5760*/  IADD3 R4, P2, R4, 0x380, RZ ;  /* 0x0000038004047810 */ /* 0x001fe40007f5e0ff */
[----:B-1----:R-:W-:-:S03]  /*5770*/  IADD3 R7, R7, 0x4, RZ ;  /* 0x0000000407077810 */ /* 0x002fc60007ffe0ff */
[----:B------:R-:W-:Y:S02]  /*5780*/  IMAD.X R5, RZ, RZ, R5, P2 ;  /* 0x000000ffff057224 */ /* 0x000fe400010e0605 */
[-C--:B---3--:R-:W-:Y:S02]  /*5790*/  FFMA.FTZ R8, R32, R28.reuse, R8 ;  /* 0x0000001c20087223 */ /* 0x088fe40000010008 */
[-C--:B------:R-:W-:Y:S02]  /*57a0*/  FFMA.FTZ R9, R33, R28.reuse, R9 ;  /* 0x0000001c21097223 */ /* 0x080fe40000010009 */
[-C--:B------:R-:W-:Y:S02]  /*57b0*/  FFMA.FTZ R10, R34, R28.reuse, R10 ;  /* 0x0000001c220a7223 */ /* 0x080fe4000001000a */
[----:B------:R-:W-:Y:S01]  /*57c0*/  FFMA.FTZ R11, R35, R28, R11 ;  /* 0x0000001c230b7223 */ /* 0x000fe2000001000b */
[----:B------:R-:W-:Y:S05]  /*57d0*/  @P0 BRA `(.L_x_4279) ;  /* 0xffffff3000000947 */ /* 0x000fea000383ffff */
.L_x_4278:
[----:B------:R-:W-:Y:S05]  /*57e0*/  BSYNC B2 ;  /* 0x0000000000027941 */ /* 0x000fea0003800000 */
.L_x_4277:
[----:B------:R-:W-:Y:S05]  /*57f0*/  @!P1 BRA `(.L_x_4276) ;  /* 0x00000cd000009947 */ /* 0x000fea0003800000 */
[----:B------:R-:W-:Y:S01]  /*5800*/  IMAD.IADD R6, R95, 0x1, -R94 ;  /* 0x000000015f067824 */ /* 0x000fe200078e0a5e */
[C---:B------:R-:W-:Y:S01]  /*5810*/  LEA R7, R94.reuse, 0x8, 0x2 ;  /* 0x000000085e077811 */ /* 0x040fe200078e10ff */
[----:B------:R-:W-:Y:S01]  /*5820*/  IMAD R5, R94, 0xe0, RZ ;  /* 0x000000e05e057824 */ /* 0x000fe200078e02ff */
[----:B------:R-:W-:Y:S02]  /*5830*/  BSSY B2, `(.L_x_4280) ;  /* 0x0000073000027945 */ /* 0x000fe40003800000 */
[----:B------:R-:W-:Y:S01]  /*5840*/  ISETP.GT.AND P1, PT, R6, 0xc, PT ;  /* 0x0000000c0600780c */ /* 0x000fe20003f24270 */
[----:B------:R-:W-:Y:S01]  /*5850*/  IMAD R7, R16, -0x4, R7 ;  /* 0xfffffffc10077824 */ /* 0x000fe200078e0207 */
[----:B------:R-:W-:-:S04]  /*5860*/  IADD3 R4, P0, R24, R5, RZ ;  /* 0x0000000518047210 */ /* 0x000fc80007f1e0ff */
        /* <DEDUP_REMOVED lines=8> */
.L_x_4282:
        /* <DEDUP_REMOVED lines=14> */
[----:B-1----:R0:W2:Y:S04]  /*59d0*/  LDG.E.128 R32, [R92.64+0x3100] ;  /* 0x003100245c207981 */ /* 0x0020a8000c1e1d00 */
[----:B------:R0:W2:Y:S01]  /*59e0*/  LDG.E.128 R4, [R92.64+0x3480] ;  /* 0x003480245c047981 */ /* 0x0000a2000c1e1d00 */
[----:B------:R-:W-:-:S02]  /*59f0*/  IADD3 R96, P1, R92, 0x3800, RZ ;  /* 0x000038005c607810 */ /* 0x000fc40007f3e0ff */
[----:B------:R-:W-:Y:S01]  /*5a00*/  IADD3 R94, R94, 0x10, RZ ;  /* 0x000000105e5e7810 */ /* 0x000fe20007ffe0ff */
[----:B------:R-:W3:Y:S04]  /*5a10*/  LDS R98, [R28+-0x8] ;  /* 0xfffff8001c627984 */ /* 0x000ee80000000800 */
[----:B------:R-:W4:Y:S01]  /*5a20*/  LDS R100, [R28+-0x4] ;  /* 0xfffffc001c647984 */ /* 0x000f220000000800 */
[----:B0-----:R-:W-:Y:S01]  /*5a30*/  IMAD.X R93, RZ, RZ, R93, P1 ;  /* 0x000000ffff5d7224 */ /* 0x001fe200008e065d */
[----:B------:R-:W-:Y:S02]  /*5a40*/  ISETP.GE.AND P1, PT, R94, R97, PT ;  /* 0x000000615e00720c */ /* 0x000fe40003f26270 */
[----:B------:R-:W2:Y:S04]  /*5a50*/  LDS R101, [R28] ;  /* 0x000000001c657984 */ /* 0x000ea80000000800 */
[----:B------:R-:W0:Y:S04]  /*5a60*/  LDS R102, [R28+0x4] ;  /* 0x000004001c667984 */ /* 0x000e280000000800 */
[----:B------:R-:W1:Y:S04]  /*5a70*/  LDS R103, [R28+0x8] ;  /* 0x000008001c677984 */ /* 0x000e680000000800 */
[----:B------:R-:W0:Y:S04]  /*5a80*/  LDS R104, [R28+0xc] ;  /* 0x00000c001c687984 */ /* 0x000e280000000800 */
[----:B------:R-:W0:Y:S04]  /*5a90*/  LDS R105, [R28+0x10] ;  /* 0x000010001c697984 */ /* 0x000e280000000800 */
[----:B------:R-:W0:Y:S04]  /*5aa0*/  LDS R106, [R28+0x14] ;  /* 0x000014001c6a7984 */ /* 0x000e280000000800 */
[----:B------:R-:W0:Y:S01]  /*5ab0*/  LDS R92, [R28+0x18] ;  /* 0x000018001c5c7984 */ /* 0x000e220000000800 */
[----:B---3--:R-:W-:-:S02]  /*5ac0*/  FFMA.FTZ R99, R88, R98, R8 ;  /* 0x0000006258637223 */ /* 0x008fc40000010008 */
[-C--:B------:R-:W-:Y:S02]  /*5ad0*/  FFMA.FTZ R8, R89, R98.reuse, R9 ;  /* 0x0000006259087223 */ /* 0x080fe40000010009 */
[-C--:B------:R-:W-:Y:S02]  /*5ae0*/  FFMA.FTZ R9, R90, R98.reuse, R10 ;  /* 0x000000625a097223 */ /* 0x080fe4000001000a */
[----:B------:R-:W3:Y:S01]  /*5af0*/  LDS R10, [R28+0x1c] ;  /* 0x00001c001c0a7984 */ /* 0x000ee20000000800 */
[----:B------:R-:W-:Y:S02]  /*5b00*/  FFMA.FTZ R98, R91, R98, R11 ;  /* 0x000000625b627223 */ /* 0x000fe4000001000b */
[-C--:B----4-:R-:W-:Y:S01]  /*5b10*/  FFMA.FTZ R99, R84, R100.reuse, R99 ;  /* 0x0000006454637223 */ /* 0x090fe20000010063 */
[----:B------:R-:W4:Y:S01]  /*5b20*/  LDS R11, [R28+0x20] ;  /* 0x000020001c0b7984 */ /* 0x000f220000000800 */
[----:B------:R-:W-:Y:S02]  /*5b30*/  FFMA.FTZ R8, R85, R100, R8 ;  /* 0x0000006455087223 */ /* 0x000fe40000010008 */
[----:B--2---:R-:W-:-:S02]  /*5b40*/  FFMA.FTZ R99, R80, R101, R99 ;  /* 0x0000006550637223 */ /* 0x004fc40000010063 */
[----:B------:R-:W2:Y:S01]  /*5b50*/  LDS R80, [R28+0x24] ;  /* 0x000024001c507984 */ /* 0x000ea20000000800 */
[-C--:B------:R-:W-:Y:S02]  /*5b60*/  FFMA.FTZ R9, R86, R100.reuse, R9 ;  /* 0x0000006456097223 */ /* 0x080fe40000010009 */
[----:B------:R-:W-:Y:S02]  /*5b70*/  FFMA.FTZ R98, R87, R100, R98 ;  /* 0x0000006457627223 */ /* 0x000fe40000010062 */
[-C--:B------:R-:W-:Y:S02]  /*5b80*/  FFMA.FTZ R8, R81, R101.reuse, R8 ;  /* 0x0000006551087223 */ /* 0x080fe40000010008 */
[----:B------:R-:W2:Y:S01]  /*5b90*/  LDS R81, [R28+0x28] ;  /* 0x000028001c517984 */ /* 0x000ea20000000800 */
[-C--:B------:R-:W-:Y:S02]  /*5ba0*/  FFMA.FTZ R9, R82, R101.reuse, R9 ;  /* 0x0000006552097223 */ /* 0x080fe40000010009 */
[----:B------:R-:W-:-:S02]  /*5bb0*/  FFMA.FTZ R98, R83, R101, R98 ;  /* 0x0000006553627223 */ /* 0x000fc40000010062 */
[-C--:B0-----:R-:W-:Y:S02]  /*5bc0*/  FFMA.FTZ R99, R76, R102.reuse, R99 ;  /* 0x000000664c637223 */ /* 0x081fe40000010063 */
[-C--:B------:R-:W-:Y:S01]  /*5bd0*/  FFMA.FTZ R8, R77, R102.reuse, R8 ;  /* 0x000000664d087223 */ /* 0x080fe20000010008 */
[----:B------:R-:W0:Y:S01]  /*5be0*/  LDS R76, [R28+0x2c] ;  /* 0x00002c001c4c7984 */ /* 0x000e220000000800 */
[-C--:B------:R-:W-:Y:S02]  /*5bf0*/  FFMA.FTZ R9, R78, R102.reuse, R9 ;  /* 0x000000664e097223 */ /* 0x080fe40000010009 */
[----:B------:R-:W-:Y:S02]  /*5c00*/  FFMA.FTZ R98, R79, R102, R98 ;  /* 0x000000664f627223 */ /* 0x000fe40000010062 */
[-C--:B-1----:R-:W-:Y:S02]  /*5c10*/  FFMA.FTZ R99, R72, R103.reuse, R99 ;  /* 0x0000006748637223 */ /* 0x082fe40000010063 */
[-C--:B------:R-:W-:Y:S01]  /*5c20*/  FFMA.FTZ R8, R73, R103.reuse, R8 ;  /* 0x0000006749087223 */ /* 0x080fe20000010008 */
[----:B------:R-:W1:Y:S01]  /*5c30*/  LDS R72, [R28+0x30] ;  /* 0x000030001c487984 */ /* 0x000e620000000800 */
[----:B------:R-:W-:-:S02]  /*5c40*/  FFMA.FTZ R9, R74, R103, R9 ;  /* 0x000000674a097223 */ /* 0x000fc40000010009 */
[----:B------:R-:W-:Y:S02]  /*5c50*/  FFMA.FTZ R98, R75, R103, R98 ;  /* 0x000000674b627223 */ /* 0x000fe40000010062 */
[-C--:B------:R-:W-:Y:S02]  /*5c60*/  FFMA.FTZ R99, R68, R104.reuse, R99 ;  /* 0x0000006844637223 */ /* 0x080fe40000010063 */
[-C--:B------:R-:W-:Y:S01]  /*5c70*/  FFMA.FTZ R8, R69, R104.reuse, R8 ;  /* 0x0000006845087223 */ /* 0x080fe20000010008 */
[----:B------:R3:W0:Y:S01]  /*5c80*/  LDS R68, [R28+0x34] ;  /* 0x000034001c447984 */ /* 0x0006220000000800 */
[-C--:B------:R-:W-:Y:S02]  /*5c90*/  FFMA.FTZ R9, R70, R104.reuse, R9 ;  /* 0x0000006846097223 */ /* 0x080fe40000010009 */
[----:B------:R-:W-:Y:S02]  /*5ca0*/  FFMA.FTZ R98, R71, R104, R98 ;  /* 0x0000006847627223 */ /* 0x000fe40000010062 */
[----:B------:R-:W-:-:S02]  /*5cb0*/  FFMA.FTZ R8, R65, R105, R8 ;  /* 0x0000006941087223 */ /* 0x000fc40000010008 */
[-C--:B------:R-:W-:Y:S01]  /*5cc0*/  FFMA.FTZ R9, R66, R105.reuse, R9 ;  /* 0x0000006942097223 */ /* 0x080fe20000010009 */
[----:B---3--:R-:W-:Y:S01]  /*5cd0*/  IADD3 R28, R28, 0x40, RZ ;  /* 0x000000401c1c7810 */ /* 0x008fe20007ffe0ff */
        /* <DEDUP_REMOVED lines=30> */
[-C--:B-1----:R-:W-:Y:S02]  /*5ec0*/  FFMA.FTZ R10, R33, R72.reuse, R8 ;  /* 0x00000048210a7223 */ /* 0x082fe40000010008 */
        /* <DEDUP_REMOVED lines=9> */
.L_x_4281:
[----:B------:R-:W-:Y:S05]  /*5f60*/  BSYNC B2 ;  /* 0x0000000000027941 */ /* 0x000fea0003800000 */
.L_x_4280:
        /* <DEDUP_REMOVED lines=10> */
[----:B-1----:R0:W2:Y:S04]  /*6010*/  LDG.E.128 R32, [R92.64+0x1500] ;  /* 0x001500245c207981 */ /* 0x0020a8000c1e1d00 */
[----:B------:R0:W2:Y:S01]  /*6020*/  LDG.E.128 R4, [R92.64+0x1880] ;  /* 0x001880245c047981 */ /* 0x0000a2000c1e1d00 */
[----:B------:R-:W-:-:S02]  /*6030*/  IADD3 R69, P0, R92, 0x1c00, RZ ;  /* 0x00001c005c457810 */ /* 0x000fc40007f1e0ff */
[----:B------:R-:W-:Y:S01]  /*6040*/  IADD3 R94, R94, 0x8, RZ ;  /* 0x000000085e5e7810 */ /* 0x000fe20007ffe0ff */
[----:B------:R-:W3:Y:S02]  /*6050*/  LDS R60, [R28+-0x8] ;  /* 0xfffff8001c3c7984 */ /* 0x000ee40000000800 */
[----:B------:R-:W-:Y:S01]  /*6060*/  IMAD.X R70, RZ, RZ, R93, P0 ;  /* 0x000000ffff467224 */ /* 0x000fe200000e065d */
[----:B------:R-:W-:Y:S01]  /*6070*/  PLOP3.LUT P0, PT, PT, PT, PT, 0x8, 0x0 ;  /* 0x000000000000781c */ /* 0x000fe20003f0e170 */
[----:B------:R-:W4:Y:S01]  /*6080*/  LDS R62, [R28+-0x4] ;  /* 0xfffffc001c3e7984 */ /* 0x000f220000000800 */
[----:B0-----:R-:W-:-:S03]  /*6090*/  IMAD.MOV.U32 R92, RZ, RZ, R69 ;  /* 0x000000ffff5c7224 */ /* 0x001fc600078e0045 */
[----:B------:R-:W2:Y:S01]  /*60a0*/  LDS R63, [R28] ;  /* 0x000000001c3f7984 */ /* 0x000ea20000000800 */
[----:B------:R-:W-:-:S03]  /*60b0*/  IMAD.MOV.U32 R93, RZ, RZ, R70 ;  /* 0x000000ffff5d7224 */ /* 0x000fc600078e0046 */
        /* <DEDUP_REMOVED lines=38> */
.L_x_4284:
[----:B------:R-:W-:Y:S05]  /*6320*/  BSYNC B2 ;  /* 0x0000000000027941 */ /* 0x000fea0003800000 */
.L_x_4283:
[----:B------:R-:W-:-:S13]  /*6330*/  ISETP.LT.OR P0, PT, R94, R95, P0 ;  /* 0x0000005f5e00720c */ /* 0x000fda0000701670 */
[----:B------:R-:W-:Y:S05]  /*6340*/  @!P0 BRA `(.L_x_4276) ;  /* 0x0000018000008947 */ /* 0x000fea0003800000 */
[----:B------:R-:W3:Y:S04]  /*6350*/  LDG.E.128 R4, [R92.64] ;  /* 0x000000245c047981 */ /* 0x000ee8000c1e1d00 */
[----:B--2---:R-:W2:Y:S04]  /*6360*/  LDG.E.128 R36, [R92.64+0x380] ;  /* 0x000380245c247981 */ /* 0x004ea8000c1e1d00 */
[----:B------:R-:W4:Y:S04]  /*6370*/  LDG.E.128 R40, [R92.64+0x700] ;  /* 0x000700245c287981 */ /* 0x000f28000c1e1d00 */
[----:B------:R-:W4:Y:S04]  /*6380*/  LDG.E.128 R44, [R92.64+0xa80] ;  /* 0x000a80245c2c7981 */ /* 0x000f28000c1e1d00 */
[----:B-1----:R-:W3:Y:S04]  /*6390*/  LDS R32, [R28+-0x8] ;  /* 0xfffff8001c207984 */ /* 0x002ee80000000800 */
[----:B------:R-:W2:Y:S04]  /*63a0*/  LDS R33, [R28+-0x4] ;  /* 0xfffffc001c217984 */ /* 0x000ea80000000800 */
[----:B------:R-:W4:Y:S04]  /*63b0*/  LDS R34, [R28] ;  /* 0x000000001c227984 */ /* 0x000f280000000800 */
[----:B------:R-:W0:Y:S01]  /*63c0*/  LDS R35, [R28+0x4] ;  /* 0x000004001c237984 */ /* 0x000e220000000800 */
[----:B---3--:R-:W-:-:S02]  /*63d0*/  FFMA.FTZ R4, R4, R32, R8 ;  /* 0x0000002004047223 */ /* 0x008fc40000010008 */
[-C--:B------:R-:W-:Y:S02]  /*63e0*/  FFMA.FTZ R5, R5, R32.reuse, R9 ;  /* 0x0000002005057223 */ /* 0x080fe40000010009 */
[-C--:B------:R-:W-:Y:S02]  /*63f0*/  FFMA.FTZ R6, R6, R32.reuse, R10 ;  /* 0x0000002006067223 */ /* 0x080fe4000001000a */
[----:B------:R-:W-:Y:S02]  /*6400*/  FFMA.FTZ R7, R7, R32, R11 ;  /* 0x0000002007077223 */ /* 0x000fe4000001000b */
[-C--:B--2---:R-:W-:Y:S02]  /*6410*/  FFMA.FTZ R4, R36, R33.reuse, R4 ;  /* 0x0000002124047223 */ /* 0x084fe40000010004 */
[-C--:B------:R-:W-:Y:S02]  /*6420*/  FFMA.FTZ R5, R37, R33.reuse, R5 ;  /* 0x0000002125057223 */ /* 0x080fe40000010005 */
[----:B------:R-:W-:-:S02]  /*6430*/  FFMA.FTZ R6, R38, R33, R6 ;  /* 0x0000002126067223 */ /* 0x000fc40000010006 */
[----:B------:R-:W-:Y:S02]  /*6440*/  FFMA.FTZ R7, R39, R33, R7 ;  /* 0x0000002127077223 */ /* 0x000fe40000010007 */
[-C--:B----4-:R-:W-:Y:S02]  /*6450*/  FFMA.FTZ R4, R40, R34.reuse, R4 ;  /* 0x0000002228047223 */ /* 0x090fe40000010004 */
[-C--:B------:R-:W-:Y:S02]  /*6460*/  FFMA.FTZ R5, R41, R34.reuse, R5 ;  /* 0x0000002229057223 */ /* 0x080fe40000010005 */
[-C--:B------:R-:W-:Y:S02]  /*6470*/  FFMA.FTZ R6, R42, R34.reuse, R6 ;  /* 0x000000222a067223 */ /* 0x080fe40000010006 */
[----:B------:R-:W-:Y:S02]  /*6480*/  FFMA.FTZ R7, R43, R34, R7 ;  /* 0x000000222b077223 */ /* 0x000fe40000010007 */
[----:B0-----:R-:W-:-:S02]  /*6490*/  FFMA.FTZ R8, R44, R35, R4 ;  /* 0x000000232c087223 */ /* 0x001fc40000010004 */
[-C--:B------:R-:W-:Y:S02]  /*64a0*/  FFMA.FTZ R9, R45, R35.reuse, R5 ;  /* 0x000000232d097223 */ /* 0x080fe40000010005 */
[-C--:B------:R-:W-:Y:S02]  /*64b0*/  FFMA.FTZ R10, R46, R35.reuse, R6 ;  /* 0x000000232e0a7223 */ /* 0x080fe40000010006 */
[----:B------:R-:W-:Y:S02]  /*64c0*/  FFMA.FTZ R11, R47, R35, R7 ;  /* 0x000000232f0b7223 */ /* 0x000fe40000010007 */
.L_x_4276:
[----:B------:R-:W-:Y:S05]  /*64d0*/  BSYNC B0 ;  /* 0x0000000000007941 */ /* 0x000fea0003800000 */
.L_x_4275:
[----:B------:R-:W-:-:S13]  /*64e0*/  ISETP.GE.AND P0, PT, R20, R25, PT ;  /* 0x000000191400720c */ /* 0x000fda0003f06270 */
[----:B------:R-:W-:Y:S05]  /*64f0*/  @P0 BRA `(.L_x_4274) ;  /* 0x00000d3000000947 */ /* 0x000fea0003800000 */
[----:B------:R-:W-:Y:S01]  /*6500*/  IADD3 R4, -R16, R25, -R29 ;  /* 0x0000001910047210 */ /* 0x000fe20007ffe91d */
[----:B------:R-:W-:Y:S03]  /*6510*/  BSSY B0, `(.L_x_4285) ;  /* 0x000002f000007945 */ /* 0x000fe60003800000 */
[----:B------:R-:W-:-:S13]  /*6520*/  LOP3.LUT P0, R4, R4, 0x3, RZ, 0xc0, !PT ;  /* 0x0000000304047812 */ /* 0x000fda000780c0ff */
[----:B------:R-:W-:Y:S05]  /*6530*/  @!P0 BRA `(.L_x_4286) ;  /* 0x000002c000008947 */ /* 0x000fea0003800000 */
[----:B------:R-:W-:Y:S01]  /*6540*/  IMAD.MOV.U32 R6, RZ, RZ, R4 ;  /* 0x000000ffff067224 */ /* 0x000fe200078e0004 */
[----:B------:R-:W-:Y:S02]  /*6550*/  LEA R7, R29, 0x410, 0x2 ;  /* 0x000004101d077811 */ /* 0x000fe400078e10ff */
.L_x_4289:
        /* <DEDUP_REMOVED lines=38> */
.L_x_4288:
[----:B------:R-:W-:Y:S05]  /*67c0*/  BSYNC B2 ;  /* 0x0000000000027941 */ /* 0x000fea0003800000 */
.L_x_4287:
[----:B------:R-:W-:Y:S02]  /*67d0*/  IADD3 R20, R20, 0x1, RZ ;  /* 0x0000000114147810 */ /* 0x000fe40007ffe0ff */
[----:B------:R-:W-:Y:S01]  /*67e0*/  IADD3 R7, R7, 0x4, RZ ;  /* 0x0000000407077810 */ /* 0x000fe20007ffe0ff */
[----:B------:R-:W-:Y:S05]  /*67f0*/  @P0 BRA `(.L_x_4289) ;  /* 0xfffffd6000000947 */ /* 0x000fea000383ffff */
.L_x_4286:
[----:B------:R-:W-:Y:S05]  /*6800*/  BSYNC B0 ;  /* 0x0000000000007941 */ /* 0x000fea0003800000 */
.L_x_4285:
[----:B------:R-:W-:-:S04]  /*6810*/  LOP3.LUT R4, RZ, R29, RZ, 0x33, !PT ;  /* 0x0000001dff047212 */ /* 0x000fc800078e33ff */
[----:B------:R-:W-:-:S04]  /*6820*/  IADD3 R4, -R16, R25, R4 ;  /* 0x0000001910047210 */ /* 0x000fc80007ffe104 */
[----:B------:R-:W-:-:S13]  /*6830*/  ISETP.GE.U32.AND P0, PT, R4, 0x3, PT ;  /* 0x000000030400780c */ /* 0x000fda0003f06070 */
[----:B------:R-:W-:Y:S05]  /*6840*/  @!P0 BRA `(.L_x_4274) ;  /* 0x000009e000008947 */ /* 0x000fea0003800000 */
[----:B------:R-:W-:-:S05]  /*6850*/  LEA R5, R20, 0x8, 0x2 ;  /* 0x0000000814057811 */ /* 0x000fca00078e10ff */
[----:B------:R-:W-:-:S05]  /*6860*/  IMAD R5, R16, -0x4, R5 ;  /* 0xfffffffc10057824 */ /* 0x000fca00078e0205 */
[----:B------:R-:W-:Y:S02]  /*6870*/  IADD3 R6, R5, 0x410, RZ ;  /* 0x0000041005067810 */ /* 0x000fe40007ffe0ff */
.L_x_4298:
        /* <DEDUP_REMOVED lines=42> */
.L_x_4291:
[----:B------:R-:W-:Y:S05]  /*6b20*/  BSYNC B0 ;  /* 0x0000000000007941 */ /* 0x000fea0003800000 */
.L_x_4290:
[----:B------:R-:W-:Y:S01]  /*6b30*/  BSSY B0, `(.L_x_4292) ;  /* 0x0000023000007945 */ /* 0x000fe20003800000 */
        /* <DEDUP_REMOVED lines=34> */
.L_x_4293:
[----:B------:R-:W-:Y:S05]  /*6d60*/  BSYNC B0 ;  /* 0x0000000000007941 */ /* 0x000fea0003800000 */
.L_x_4292:
        /* <DEDUP_REMOVED lines=35> */
.L_x_4295:
[----:B------:R-:W-:Y:S05]  /*6fa0*/  BSYNC B0 ;  /* 0x0000000000007941 */ /* 0x000fea0003800000 */
.L_x_4294:
        /* <DEDUP_REMOVED lines=35> */
.L_x_4297:
[----:B------:R-:W-:Y:S05]  /*71e0*/  BSYNC B0 ;  /* 0x0000000000007941 */ /* 0x000fea0003800000 */
.L_x_4296:
[----:B------:R-:W-:Y:S02]  /*71f0*/  IADD3 R20, R20, 0x4, RZ ;  /* 0x0000000414147810 */ /* 0x000fe40007ffe0ff */
[----:B------:R-:W-:Y:S02]  /*7200*/  IADD3 R6, R6, 0x10, RZ ;  /* 0x0000001006067810 */ /* 0x000fe40007ffe0ff */
[----:B------:R-:W-:-:S13]  /*7210*/  ISETP.GE.AND P0, PT, R20, R25, PT ;  /* 0x000000191400720c */ /* 0x000fda0003f06270 */
[----:B------:R-:W-:Y:S05]  /*7220*/  @!P0 BRA `(.L_x_4298) ;  /* 0xfffff65000008947 */ /* 0x000fea000383ffff */
.L_x_4274:
[----:B0-----:R-:W-:Y:S05]  /*7230*/  BSYNC B1 ;  /* 0x0000000000017941 */ /* 0x001fea0003800000 */
.L_x_4273:
[----:B------:R-:W-:Y:S01]  /*7240*/  ISETP.GE.AND P0, PT, R2, 0x38, PT ;  /* 0x000000380200780c */ /* 0x000fe20003f06270 */
[----:B------:R-:W-:Y:S03]  /*7250*/  BSSY B0, `(.L_x_4299) ;  /* 0x0000035000007945 */ /* 0x000fe60003800000 */
[----:B------:R-:W-:-:S13]  /*7260*/  ISETP.LT.U32.AND P0, PT, R23, 0x7f, !P0 ;  /* 0x0000007f1700780c */ /* 0x000fda0004701070 */
[----:B------:R-:W-:Y:S05]  /*7270*/  @!P0 BRA `(.L_x_4300) ;  /* 0x0000032000008947 */ /* 0x000fea0003800000 */
[----:B------:R-:W-:Y:S01]  /*7280*/  IMAD.MOV.U32 R2, RZ, RZ, c[0x0][0x258] ;  /* 0x00009600ff027624 */ /* 0x000fe200078e00ff */
[----:B------:R-:W0:Y:S01]  /*7290*/  LDS R3, [R3+0x410] ;  /* 0x0004100003037984 */ /* 0x000e220000000800 */
        /* <DEDUP_REMOVED lines=48> */
.L_x_4300:
[----:B------:R-:W-:Y:S05]  /*75a0*/  BSYNC B0 ;  /* 0x0000000000007941 */ /* 0x000fea0003800000 */
.L_x_4299:
        /* <DEDUP_REMOVED lines=37> */
.L_x_4257:
[----:B------:R-:W-:Y:S01]  /*7800*/  IMAD.MOV.U32 R84, RZ, RZ, R149 ;  /* 0x000000ffff547224 */ /* 0x000fe200078e0095 */
[----:B------:R-:W-:Y:S01]  /*7810*/  MOV R82, 0x7860 ;  /* 0x0000786000527802 */ /* 0x000fe20000000f00 */
[----:B------:R-:W-:Y:S02]  /*7820*/  IMAD.MOV.U32 R85, RZ, RZ, 0x2 ;  /* 0x00000002ff557424 */ /* 0x000fe400078e00ff */
[----:B------:R-:W-:Y:S02]  /*7830*/  IMAD.MOV.U32 R86, RZ, RZ, 0x1f ;  /* 0x0000001fff567424 */ /* 0x000fe400078e00ff */
[----:B------:R-:W-:Y:S02]  /*7840*/  IMAD.MOV.U32 R87, RZ, RZ, -0x1 ;  /* 0xffffffffff577424 */ /* 0x000fe400078e00ff */
[----:B-----5:R-:W-:Y:S05]  /*7850*/  CALL.REL.NOINC `($__internal_19_$__cuda_sm70_shflsync_bfly_p) ;  /* 0x0000021000007944 */ /* 0x020fea0003c00000 */
[----:B-1----:R-:W-:Y:S01]  /*7860*/  IMAD.MOV.U32 R82, RZ, RZ, R84 ;  /* 0x000000ffff527224 */ /* 0x002fe200078e0054 */
[----:B0-----:R-:W-:Y:S05]  /*7870*/  BRA `(.L_x_4301) ;  /* 0xffffd27000007947 */ /* 0x001fea000383ffff */
.L_x_4258:
[----:B------:R-:W-:Y:S01]  /*7880*/  IMAD.MOV.U32 R84, RZ, RZ, R149 ;  /* 0x000000ffff547224 */ /* 0x000fe200078e0095 */
[----:B------:R-:W-:Y:S01]  /*7890*/  MOV R82, 0x78e0 ;  /* 0x000078e000527802 */ /* 0x000fe20000000f00 */
[----:B------:R-:W-:-:S02]  /*78a0*/  IMAD.MOV.U32 R85, RZ, RZ, 0x1 ;  /* 0x00000001ff557424 */ /* 0x000fc400078e00ff */
[----:B------:R-:W-:Y:S02]  /*78b0*/  IMAD.MOV.U32 R86, RZ, RZ, 0x1f ;  /* 0x0000001fff567424 */ /* 0x000fe400078e00ff */
[----:B------:R-:W-:Y:S02]  /*78c0*/  IMAD.MOV.U32 R87, RZ, RZ, -0x1 ;  /* 0xffffffffff577424 */ /* 0x000fe400078e00ff */
[----:B-----5:R-:W-:Y:S05]  /*78d0*/  CALL.REL.NOINC `($__internal_19_$__cuda_sm70_shflsync_bfly_p) ;  /* 0x0000019000007944 */ /* 0x020fea0003c00000 */
[----:B-1----:R-:W-:Y:S01]  /*78e0*/  IMAD.MOV.U32 R82, RZ, RZ, R84 ;  /* 0x000000ffff527224 */ /* 0x002fe200078e0054 */
[----:B0-----:R-:W-:Y:S05]  /*78f0*/  BRA `(.L_x_4302) ;  /* 0xffffd22000007947 */ /* 0x001fea000383ffff */
.L_x_4262:
[----:B------:R-:W-:Y:S01]  /*7900*/  IMAD.MOV.U32 R84, RZ, RZ, R4 ;  /* 0x000000ffff547224 */ /* 0x000fe200078e0004 */
[----:B------:R-:W-:Y:S01]  /*7910*/  MOV R82, 0x7960 ;  /* 0x0000796000527802 */ /* 0x000fe20000000f00 */
[----:B------:R-:W-:Y:S02]  /*7920*/  IMAD.MOV.U32 R85, RZ, RZ, 0x10 ;  /* 0x00000010ff557424 */ /* 0x000fe400078e00ff */
[----:B------:R-:W-:Y:S02]  /*7930*/  IMAD.MOV.U32 R86, RZ, RZ, 0x1f ;  /* 0x0000001fff567424 */ /* 0x000fe400078e00ff */
[----:B------:R-:W-:Y:S02]  /*7940*/  IMAD.MOV.U32 R87, RZ, RZ, -0x1 ;  /* 0xffffffffff577424 */ /* 0x000fe400078e00ff */
[----:B-12---:R-:W-:Y:S05]  /*7950*/  CALL.REL.NOINC `($__internal_19_$__cuda_sm70_shflsync_bfly_p) ;  /* 0x0000011000007944 */ /* 0x006fea0003c00000 */
[----:B-1----:R-:W-:Y:S01]  /*7960*/  IMAD.MOV.U32 R5, RZ, RZ, R84 ;  /* 0x000000ffff057224 */ /* 0x002fe200078e0054 */
[----:B0-----:R-:W-:Y:S05]  /*7970*/  BRA `(.L_x_4303) ;  /* 0xffffd3d000007947 */ /* 0x001fea000383ffff */
.L_x_4263:
[----:B------:R-:W-:Y:S01]  /*7980*/  IMAD.MOV.U32 R84, RZ, RZ, R7 ;  /* 0x000000ffff547224 */ /* 0x000fe200078e0007 */
[----:B------:R-:W-:Y:S01]  /*7990*/  MOV R82, 0x79e0 ;  /* 0x000079e000527802 */ /* 0x000fe20000000f00 */
[----:B------:R-:W-:-:S02]  /*79a0*/  IMAD.MOV.U32 R85, RZ, RZ, 0x8 ;  /* 0x00000008ff557424 */ /* 0x000fc400078e00ff */
[----:B------:R-:W-:Y:S02]  /*79b0*/  IMAD.MOV.U32 R86, RZ, RZ, 0x1f ;  /* 0x0000001fff567424 */ /* 0x000fe400078e00ff */
[----:B------:R-:W-:Y:S02]  /*79c0*/  IMAD.MOV.U32 R87, RZ, RZ, -0x1 ;  /* 0xffffffffff577424 */ /* 0x000fe400078e00ff */
[----:B012---:R-:W-:Y:S05]  /*79d0*/  CALL.REL.NOINC `($__internal_19_$__cuda_sm70_shflsync_bfly_p) ;  /* 0x0000009000007944 */ /* 0x007fea0003c00000 */
[----:B-1----:R-:W-:Y:S01]  /*79e0*/  FMNMX.FTZ R0, R7, R84, !PT ;  /* 0x0000005407007209 */ /* 0x002fe20007810000 */
[----:B0-----:R-:W-:Y:S01]  /*79f0*/  IMAD.MOV.U32 R85, RZ, RZ, 0x4 ;  /* 0x00000004ff557424 */ /* 0x001fe200078e00ff */
[----:B------:R-:W-:Y:S01]  /*7a00*/  MOV R82, 0x7a50 ;  /* 0x00007a5000527802 */ /* 0x000fe20000000f00 */
[----:B------:R-:W-:Y:S02]  /*7a10*/  IMAD.MOV.U32 R86, RZ, RZ, 0x1f ;  /* 0x0000001fff567424 */ /* 0x000fe400078e00ff */
[----:B------:R-:W-:Y:S02]  /*7a20*/  IMAD.MOV.U32 R87, RZ, RZ, -0x1 ;  /* 0xffffffffff577424 */ /* 0x000fe400078e00ff */
[----:B------:R-:W-:Y:S02]  /*7a30*/  IMAD.MOV.U32 R84, RZ, RZ, R0 ;  /* 0x000000ffff547224 */ /* 0x000fe400078e0000 */
[----:B------:R-:W-:Y:S05]  /*7a40*/  CALL.REL.NOINC `($__internal_19_$__cuda_sm70_shflsync_bfly_p) ;  /* 0x0000002000007944 */ /* 0x000fea0003c00000 */
[----:B-1----:R-:W-:Y:S01]  /*7a50*/  IMAD.MOV.U32 R5, RZ, RZ, R84 ;  /* 0x000000ffff057224 */ /* 0x002fe200078e0054 */
[----:B0-----:R-:W-:Y:S05]  /*7a60*/  BRA `(.L_x_4304) ;  /* 0xffffd33000007947 */ /* 0x001fea000383ffff */
        .weak           $__internal_19_$__cuda_sm70_shflsync_bfly_p
        .type           $__internal_19_$__cuda_sm70_shflsync_bfly_p,@function
        .size           $__internal_19_$__cuda_sm70_shflsync_bfly_p,(.L_x_4325 - $__internal_19_$__cuda_sm70_shflsync_bfly_p)
$__internal_19_$__cuda_sm70_shflsync_bfly_p:
[----:B------:R-:W-:Y:S01]  /*7a70*/  IMAD.MOV.U32 R83, RZ, RZ, 0x0 ;  /* 0x00000000ff537424 */ /* 0x000fe200078e00ff */
[----:B------:R-:W-:Y:S04]  /*7a80*/  WARPSYNC R87 ;  /* 0x0000005700007348 */ /* 0x000fe80003800000 */
[----:B------:R0:W1:Y:S01]  /*7a90*/  SHFL.BFLY PT, R84, R84, R85, R86 ;  /* 0x0c00005554547389 */ /* 0x00006200000e0056 */
[----:B------:R-:W-:Y:S05]  /*7aa0*/  RET.REL.NODEC R82 `(_ZN4mmha33masked_multihead_attention_kernelIfLi224ELi256ELi4ELi64ELi64ELb0ELb0EEEv26Multihead_attention_paramsIT_XT5_EE) ;  /* 0xffff855052007950 */ /* 0x000fea0003c3ffff */
.L_x_4305:
        /* <DEDUP_REMOVED lines=13> */
.L_x_4325:


//--------------------- .nv.global.init           --------------------------
	.section	.nv.global.init,"aw",@progbits
.nv.global.init:
	.type		$str,@object
	.size		$str,($str$1 - $str)
$str:
        /*0000*/ 	.byte	0x68, 0x61, 0x6c, 0x66, 0x5f, 0x72, 0x6f, 0x74, 0x61, 0x72, 0x79, 0x5f, 0x64, 0x69, 0x6d, 0x20
        /*0010*/ 	.byte	0x25, 0x20, 0x51, 0x4b, 0x5f, 0x56, 0x45, 0x43, 0x5f, 0x53, 0x49, 0x5a, 0x45, 0x20, 0x3d, 0x3d
        /*0020*/ 	.byte	0x20, 0x30, 0x00
	.type		$str$1,@object
	.size		$str$1,(__unnamed_16 - $str$1)
$str$1:
        /* <DEDUP_REMOVED lines=9> */
        /*00b3*/ 	.byte	0x6c, 0x61, 0x74, 0x65, 0x2e, 0x68, 0x70, 0x70, 0x00
	.type		__unnamed_16,@object
	.size		__unnamed_16,(__unnamed_17 - __unnamed_16)
__unnamed_16:
        /* <DEDUP_REMOVED lines=18> */
        /*01dc*/ 	.byte	0x65, 0x5d, 0x00
	.type		__unnamed_17,@object
	.size		__unnamed_17,(__unnamed_13 - __unnamed_17)
__unnamed_17:
        /* <DEDUP_REMOVED lines=19> */
	.type		__unnamed_13,@object
	.size		__unnamed_13,(__unnamed_18 - __unnamed_13)
__unnamed_13:
        /* <DEDUP_REMOVED lines=19> */
	.type		__unnamed_18,@object
	.size		__unnamed_18,(__unnamed_4 - __unnamed_18)
__unnamed_18:
        /* <DEDUP_REMOVED lines=19> */
	.type		__unnamed_4,@object
	.size		__unnamed_4,(__unnamed_1 - __unnamed_4)
__unnamed_4:
        /* <DEDUP_REMOVED lines=19> */
	.type		__unnamed_1,@object
	.size		__unnamed_1,(__unnamed_5 - __unnamed_1)
__unnamed_1:
        /* <DEDUP_REMOVED lines=19> */
	.type		__unnamed_5,@object
	.size		__unnamed_5,(__unnamed_15 - __unnamed_5)
__unnamed_5:
        /* <DEDUP_REMOVED lines=19> */
	.type		__unnamed_15,@object
	.size		__unnamed_15,(__unnamed_6 - __unnamed_15)
__unnamed_15:
        /* <DEDUP_REMOVED lines=19> */
	.type		__unnamed_6,@object
	.size		__unnamed_6,(__unnamed_14 - __unnamed_6)
__unnamed_6:
        /* <DEDUP_REMOVED lines=19> */
	.type		__unnamed_14,@object
	.size		__unnamed_14,(__unnamed_3 - __unnamed_14)
__unnamed_14:
        /* <DEDUP_REMOVED lines=19> */
	.type		__unnamed_3,@object
	.size		__unnamed_3,(__unnamed_2 - __unnamed_3)
__unnamed_3:
        /* <DEDUP_REMOVED lines=18> */
        /*0d48*/ 	.byte	0x61, 0x6c, 0x73, 0x65, 0x5d, 0x00
	.type		__unnamed_2,@object
	.size		__unnamed_2,(__unnamed_22 - __unnamed_2)
__unnamed_2:
        /* <DEDUP_REMOVED lines=19> */
	.type		__unnamed_22,@object
	.size		__unnamed_22,(__unnamed_19 - __unnamed_22)
__unnamed_22:
        /* <DEDUP_REMOVED lines=19> */
	.type		__unnamed_19,@object
	.size		__unnamed_19,(__unnamed_23 - __unnamed_19)
__unnamed_19:
        /* <DEDUP_REMOVED lines=18> */
        /*10c0*/ 	.byte	0x41, 0x4d, 0x53, 0x20, 0x3d, 0x20, 0x66, 0x61, 0x6c, 0x73, 0x65, 0x5d, 0x00
	.type		__unnamed_23,@object
	.size		__unnamed_23,(__unnamed_10 - __unnamed_23)
__unnamed_23:
        /* <DEDUP_REMOVED lines=19> */
	.type		__unnamed_10,@object
	.size		__unnamed_10,(__unnamed_24 - __unnamed_10)
__unnamed_10:
        /* <DEDUP_REMOVED lines=19> */
	.type		__unnamed_24,@object
	.size		__unnamed_24,(__unnamed_21 - __unnamed_24)
__unnamed_24:
        /* <DEDUP_REMOVED lines=19> */
	.type		__unnamed_21,@object
	.size		__unnamed_21,(__unnamed_11 - __unnamed_21)
__unnamed_21:
        /* <DEDUP_REMOVED lines=18> */
        /*1574*/ 	.byte	0x45, 0x41, 0x4d, 0x53, 0x20, 0x3d, 0x20, 0x66, 0x61, 0x6c, 0x73, 0x65, 0x5d, 0x00
	.type		__unnamed_11,@object
	.size		__unnamed_11,(__unnamed_7 - __unnamed_11)
__unnamed_11:
        /* <DEDUP_REMOVED lines=19> */
	.type		__unnamed_7,@object
	.size		__unnamed_7,(__unnamed_20 - __unnamed_7)
__unnamed_7:
        /* <DEDUP_REMOVED lines=19> */
	.type		__unnamed_20,@object
	.size		__unnamed_20,(__unnamed_12 - __unnamed_20)
__unnamed_20:
        /* <DEDUP_REMOVED lines=19> */
	.type		__unnamed_12,@object
	.size		__unnamed_12,(__unnamed_9 - __unnamed_12)
__unnamed_12:
        /* <DEDUP_REMOVED lines=19> */
	.type		__unnamed_9,@object
	.size		__unnamed_9,(__unnamed_8 - __unnamed_9)
__unnamed_9:
        /* <DEDUP_REMOVED lines=18> */
        /*1b5a*/ 	.byte	0x42, 0x45, 0x41, 0x4d, 0x53, 0x20, 0x3d, 0x20, 0x66, 0x61, 0x6c, 0x73, 0x65, 0x5d, 0x00
	.type		__unnamed_8,@object
	.size		__unnamed_8,(.L_7 - __unnamed_8)
__unnamed_8:
        /* <DEDUP_REMOVED lines=19> */
.L_7:


//--------------------- .nv.shared._ZN4mmha33masked_multihead_attention_kernelItLi224ELi256ELi1ELi32ELi256ELb1ELb1EEEv26Multihead_attention_paramsIT_XT5_EE --------------------------
	.section	.nv.shared._ZN4mmha33masked_multihead_attention_kernelItLi224ELi256ELi1ELi32ELi256ELb1ELb1EEEv26Multihead_attention_paramsIT_XT5_EE,"aw",@nobits
	.sectionflags	@""
	.align	16
.nv.shared._ZN4mmha33masked_multihead_attention_kernelItLi224ELi256ELi1ELi32ELi256ELb1ELb1EEEv26Multihead_attention_paramsIT_XT5_EE:
	.zero		1088


//--------------------- .nv.shared._ZN4mmha33masked_multihead_attention_kernelItLi224ELi256ELi2ELi32ELi128ELb1ELb1EEEv26Multihead_attention_paramsIT_XT5_EE --------------------------
	.section	.nv.shared._ZN4mmha33masked_multihead_attention_kernelItLi224ELi256ELi2ELi32ELi128ELb1ELb1EEEv26Multihead_attention_paramsIT_XT5_EE,"aw",@nobits
	.sectionflags	@""
	.align	16
.nv.shared._ZN4mmha33masked_multihead_attention_kernelItLi224ELi256ELi2ELi32ELi128ELb1ELb1EEEv26Multihead_attention_paramsIT_XT5_EE:
	.zero		1056


//--------------------- .nv.shared._ZN4mmha33masked_multihead_attention_kernelItLi224ELi256ELi4ELi32ELi64ELb1ELb1EEEv26Multihead_attention_paramsIT_XT5_EE --------------------------
	.section	.nv.shared._ZN4mmha33masked_multihead_attention_kernelItLi224ELi256ELi4ELi32ELi64ELb1ELb1EEEv26Multihead_attention_paramsIT_XT5_EE,"aw",@nobits
	.sectionflags	@""
	.align	16
.nv.shared._ZN4mmha33masked_multihead_attention_kernelItLi224ELi256ELi4ELi32ELi64ELb1ELb1EEEv26Multihead_attention_paramsIT_XT5_EE:
	.zero		1040


//--------------------- .nv.shared._ZN4mmha33masked_multihead_attention_kernelItLi224ELi256ELi1ELi32ELi256ELb1ELb0EEEv26Multihead_attention_paramsIT_XT5_EE --------------------------
	.section	.nv.shared._ZN4mmha33masked_multihead_attention_kernelItLi224ELi256ELi1ELi32ELi256ELb1ELb0EEEv26Multihead_attention_paramsIT_XT5_EE,"aw",@nobits
	.sectionflags	@""
	.align	16
.nv.shared._ZN4mmha33masked_multihead_attention_kernelItLi224ELi256ELi1ELi32ELi256ELb1ELb0EEEv26Multihead_attention_paramsIT_XT5_EE:
	.zero		1088


//--------------------- .nv.shared._ZN4mmha33masked_multihead_attention_kernelItLi224ELi256ELi2ELi32ELi128ELb1ELb0EEEv26Multihead_attention_paramsIT_XT5_EE --------------------------
	.section	.nv.shared._ZN4mmha33masked_multihead_attention_kernelItLi224ELi256ELi2ELi32ELi128ELb1ELb0EEEv26Multihead_attention_paramsIT_XT5_EE,"aw",@nobits
	.sectionflags	@""
	.align	16
.nv.shared._ZN4mmha33masked_multihead_attention_kernelItLi224ELi256ELi2ELi32ELi128ELb1ELb0EEEv26Multihead_attention_paramsIT_XT5_EE:
	.zero		1056


//--------------------- .nv.shared._ZN4mmha33masked_multihead_attention_kernelItLi224ELi256ELi4ELi32ELi64ELb1ELb0EEEv26Multihead_attention_paramsIT_XT5_EE --------------------------
	.section	.nv.shared._ZN4mmha33masked_multihead_attention_kernelItLi224ELi256ELi4ELi32ELi64ELb1ELb0EEEv26Multihead_attention_paramsIT_XT5_EE,"aw",@nobits
	.sectionflags	@""
	.align	16
.nv.shared._ZN4mmha33masked_multihead_attention_kernelItLi224ELi256ELi4ELi32ELi64ELb1ELb0EEEv26Multihead_attention_paramsIT_XT5_EE:
	.zero		1040


//--------------------- .nv.shared._ZN4mmha33masked_multihead_attention_kernelIfLi224ELi256ELi1ELi64ELi256ELb1ELb1EEEv26Multihead_attention_paramsIT_XT5_EE --------------------------
	.section	.nv.shared._ZN4mmha33masked_multihead_attention_kernelIfLi224ELi256ELi1ELi64ELi256ELb1ELb1EEEv26Multihead_attention_paramsIT_XT5_EE,"aw",@nobits
	.sectionflags	@""
	.align	16
.nv.shared._ZN4mmha33masked_multihead_attention_kernelIfLi224ELi256ELi1ELi64ELi256ELb1ELb1EEEv26Multihead_attention_paramsIT_XT5_EE:
	.zero		2112


//--------------------- .nv.shared._ZN4mmha33masked_multihead_attention_kernelIfLi224ELi256ELi2ELi64ELi128ELb1ELb1EEEv26Multihead_attention_paramsIT_XT5_EE --------------------------
	.section	.nv.shared._ZN4mmha33masked_multihead_attention_kernelIfLi224ELi256ELi2ELi64ELi128ELb1ELb1EEEv26Multihead_attention_paramsIT_XT5_EE,"aw",@nobits
	.sectionflags	@""
	.align	16
.nv.shared._ZN4mmha33masked_multihead_attention_kernelIfLi224ELi256ELi2ELi64ELi128ELb1ELb1EEEv26Multihead_attention_paramsIT_XT5_EE:
	.zero		2080


//--------------------- .nv.shared._ZN4mmha33masked_multihead_attention_kernelIfLi224ELi256ELi4ELi64ELi64ELb1ELb1EEEv26Multihead_attention_paramsIT_XT5_EE --------------------------
	.section	.nv.shared._ZN4mmha33masked_multihead_attention_kernelIfLi224ELi256ELi4ELi64ELi64ELb1ELb1EEEv26Multihead_attention_paramsIT_XT5_EE,"aw",@nobits
	.sectionflags	@""
	.align	16
.nv.shared._ZN4mmha33masked_multihead_attention_kernelIfLi224ELi256ELi4ELi64ELi64ELb1ELb1EEEv26Multihead_attention_paramsIT_XT5_EE:
	.zero		2064


//--------------------- .nv.shared._ZN4mmha33masked_multihead_attention_kernelIfLi224ELi256ELi1ELi64ELi256ELb1ELb0EEEv26Multihead_attention_paramsIT_XT5_EE --------------------------
	.section	.nv.shared._ZN4mmha33masked_multihead_attention_kernelIfLi224ELi256ELi1ELi64ELi256ELb1ELb0EEEv26Multihead_attention_paramsIT_XT5_EE,"aw",@nobits
	.sectionflags	@""
	.align	16
.nv.shared._ZN4mmha33masked_multihead_attention_kernelIfLi224ELi256ELi1ELi64ELi256ELb1ELb0EEEv26Multihead_attention_paramsIT_XT5_EE:
	.zero		2112


//--------------------- .nv.shared._ZN4mmha33masked_multihead_attention_kernelIfLi224ELi256ELi2ELi64ELi128ELb1ELb0EEEv26Multihead_attention_paramsIT_XT5_EE --------------------------
	.section	.nv.shared._ZN4mmha33masked_multihead_attention_kernelIfLi224ELi256ELi2ELi64ELi128ELb1ELb0EEEv26Multihead_attention_paramsIT_XT5_EE,"aw",@nobits
	.sectionflags	@""
	.align	16
.nv.shared._ZN4mmha33masked_multihead_attention_kernelIfLi224ELi256ELi2ELi64ELi128ELb1ELb0EEEv26Multihead_attention_paramsIT_XT5_EE:
	.zero		2080


//--------------------- .nv.shared._ZN4mmha33masked_multihead_attention_kernelIfLi224ELi256ELi4ELi64ELi64ELb1ELb0EEEv26Multihead_attention_paramsIT_XT5_EE --------------------------
	.section	.nv.shared._ZN4mmha33masked_multihead_attention_kernelIfLi224ELi256ELi4ELi64ELi64ELb1ELb0EEEv26Multihead_attention_paramsIT_XT5_EE,"aw",@nobits
	.sectionflags	@""
	.align	16
.nv.shared._ZN4mmha33masked_multihead_attention_kernelIfLi224ELi256ELi4ELi64ELi64ELb1ELb0EEEv26Multihead_attention_paramsIT_XT5_EE:
	.zero		2064


//--------------------- .nv.shared._ZN4mmha33masked_multihead_attention_kernelItLi224ELi256ELi1ELi32ELi256ELb0ELb1EEEv26Multihead_attention_paramsIT_XT5_EE --------------------------
	.section	.nv.shared._ZN4mmha33masked_multihead_attention_kernelItLi224ELi256ELi1ELi32ELi256ELb0ELb1EEEv26Multihead_attention_paramsIT_XT5_EE,"aw",@nobits
	.sectionflags	@""
	.align	16
.nv.shared._ZN4mmha33masked_multihead_attention_kernelItLi224ELi256ELi1ELi32ELi256ELb0ELb1EEEv26Multihead_attention_paramsIT_XT5_EE:
	.zero		576


//--------------------- .nv.shared._ZN4mmha33masked_multihead_attention_kernelItLi224ELi256ELi2ELi32ELi128ELb0ELb1EEEv26Multihead_attention_paramsIT_XT5_EE --------------------------
	.section	.nv.shared._ZN4mmha33masked_multihead_attention_kernelItLi224ELi256ELi2ELi32ELi128ELb0ELb1EEEv26Multihead_attention_paramsIT_XT5_EE,"aw",@nobits
	.sectionflags	@""
	.align	16
.nv.shared._ZN4mmha33masked_multihead_attention_kernelItLi224ELi256ELi2ELi32ELi128ELb0ELb1EEEv26Multihead_attention_paramsIT_XT5_EE:
	.zero		544


//--------------------- .nv.shared._ZN4mmha33masked_multihead_attention_kernelItLi224ELi256ELi4ELi32ELi64ELb0ELb1EEEv26Multihead_attention_paramsIT_XT5_EE --------------------------
	.section	.nv.shared._ZN4mmha33masked_multihead_attention_kernelItLi224ELi256ELi4ELi32ELi64ELb0ELb1EEEv26Multihead_attention_paramsIT_XT5_EE,"aw",@nobits
	.sectionflags	@""
	.align	16
.nv.shared._ZN4mmha33masked_multihead_attention_kernelItLi224ELi256ELi4ELi32ELi64ELb0ELb1EEEv26Multihead_attention_paramsIT_XT5_EE:
	.zero		528


//--------------------- .nv.shared._ZN4mmha33masked_multihead_attention_kernelItLi224ELi256ELi1ELi32ELi256ELb0ELb0EEEv26Multihead_attention_paramsIT_XT5_EE --------------------------
	.section	.nv.shared._ZN4mmha33masked_multihead_attention_kernelItLi224ELi256ELi1ELi32ELi256ELb0ELb0EEEv26Multihead_attention_paramsIT_XT5_EE,"aw",@nobits
	.sectionflags	@""
	.align	16
.nv.shared._ZN4mmha33masked_multihead_attention_kernelItLi224ELi256ELi1ELi32ELi256ELb0ELb0EEEv26Multihead_attention_paramsIT_XT5_EE:
	.zero		576


//--------------------- .nv.shared._ZN4mmha33masked_multihead_attention_kernelItLi224ELi256ELi2ELi32ELi128ELb0ELb0EEEv26Multihead_attention_paramsIT_XT5_EE --------------------------
	.section	.nv.shared._ZN4mmha33masked_multihead_attention_kernelItLi224ELi256ELi2ELi32ELi128ELb0ELb0EEEv26Multihead_attention_paramsIT_XT5_EE,"aw",@nobits
	.sectionflags	@""
	.align	16
.nv.shared._ZN4mmha33masked_multihead_attention_kernelItLi224ELi256ELi2ELi32ELi128ELb0ELb0EEEv26Multihead_attention_paramsIT_XT5_EE:
	.zero		544


//--------------------- .nv.shared._ZN4mmha33masked_multihead_attention_kernelItLi224ELi256ELi4ELi32ELi64ELb0ELb0EEEv26Multihead_attention_paramsIT_XT5_EE --------------------------
	.section	.nv.shared._ZN4mmha33masked_multihead_attention_kernelItLi224ELi256ELi4ELi32ELi64ELb0ELb0EEEv26Multihead_attention_paramsIT_XT5_EE,"aw",@nobits
	.sectionflags	@""
	.align	16
.nv.shared._ZN4mmha33masked_multihead_attention_kernelItLi224ELi256ELi4ELi32ELi64ELb0ELb0EEEv26Multihead_attention_paramsIT_XT5_EE:
	.zero		528


//--------------------- .nv.shared._ZN4mmha33masked_multihead_attention_kernelIfLi224ELi256ELi1ELi64ELi256ELb0ELb1EEEv26Multihead_attention_paramsIT_XT5_EE --------------------------
	.section	.nv.shared._ZN4mmha33masked_multihead_attention_kernelIfLi224ELi256ELi1ELi64ELi256ELb0ELb1EEEv26Multihead_attention_paramsIT_XT5_EE,"aw",@nobits
	.sectionflags	@""
	.align	16
.nv.shared._ZN4mmha33masked_multihead_attention_kernelIfLi224ELi256ELi1ELi64ELi256ELb0ELb1EEEv26Multihead_attention_paramsIT_XT5_EE:
	.zero		1088


//--------------------- .nv.shared._ZN4mmha33masked_multihead_attention_kernelIfLi224ELi256ELi2ELi64ELi128ELb0ELb1EEEv26Multihead_attention_paramsIT_XT5_EE --------------------------
	.section	.nv.shared._ZN4mmha33masked_multihead_attention_kernelIfLi224ELi256ELi2ELi64ELi128ELb0ELb1EEEv26Multihead_attention_paramsIT_XT5_EE,"aw",@nobits
	.sectionflags	@""
	.align	16
.nv.shared._ZN4mmha33masked_multihead_attention_kernelIfLi224ELi256ELi2ELi64ELi128ELb0ELb1EEEv26Multihead_attention_paramsIT_XT5_EE:
	.zero		1056


//--------------------- .nv.shared._ZN4mmha33masked_multihead_attention_kernelIfLi224ELi256ELi4ELi64ELi64ELb0ELb1EEEv26Multihead_attention_paramsIT_XT5_EE --------------------------
	.section	.nv.shared._ZN4mmha33masked_multihead_attention_kernelIfLi224ELi256ELi4ELi64ELi64ELb0ELb1EEEv26Multihead_attention_paramsIT_XT5_EE,"aw",@nobits
	.sectionflags	@""
	.align	16
.nv.shared._ZN4mmha33masked_multihead_attention_kernelIfLi224ELi256ELi4ELi64ELi64ELb0ELb1EEEv26Multihead_attention_paramsIT_XT5_EE:
	.zero		1040


//--------------------- .nv.shared._ZN4mmha33masked_multihead_attention_kernelIfLi224ELi256ELi1ELi64ELi256ELb0ELb0EEEv26Multihead_attention_paramsIT_XT5_EE --------------------------
	.section	.nv.shared._ZN4mmha33masked_multihead_attention_kernelIfLi224ELi256ELi1ELi64ELi256ELb0ELb0EEEv26Multihead_attention_paramsIT_XT5_EE,"aw",@nobits
	.sectionflags	@""
	.align	16
.nv.shared._ZN4mmha33masked_multihead_attention_kernelIfLi224ELi256ELi1ELi64ELi256ELb0ELb0EEEv26Multihead_attention_paramsIT_XT5_EE:
	.zero		1088


//--------------------- .nv.shared._ZN4mmha33masked_multihead_attention_kernelIfLi224ELi256ELi2ELi64ELi128ELb0ELb0EEEv26Multihead_attention_paramsIT_XT5_EE --------------------------
	.section	.nv.shared._ZN4mmha33masked_multihead_attention_kernelIfLi224ELi256ELi2ELi64ELi128ELb0ELb0EEEv26Multihead_attention_paramsIT_XT5_EE,"aw",@nobits
	.sectionflags	@""
	.align	16
.nv.shared._ZN4mmha33masked_multihead_attention_kernelIfLi224ELi256ELi2ELi64ELi128ELb0ELb0EEEv26Multihead_attention_paramsIT_XT5_EE:
	.zero		1056


//--------------------- .nv.shared._ZN4mmha33masked_multihead_attention_kernelIfLi224ELi256ELi4ELi64ELi64ELb0ELb0EEEv26Multihead_attention_paramsIT_XT5_EE --------------------------
	.section	.nv.shared._ZN4mmha33masked_multihead_attention_kernelIfLi224ELi256ELi4ELi64ELi64ELb0ELb0EEEv26Multihead_attention_paramsIT_XT5_EE,"aw",@nobits
	.sectionflags	@""
	.align	16
.nv.shared._ZN4mmha33masked_multihead_attention_kernelIfLi224ELi256ELi4ELi64ELi64ELb0ELb0EEEv26Multihead_attention_paramsIT_XT5_EE:
	.zero		1040


//--------------------- SYMBOLS --------------------------

	.type		__assertfail,@function
